def matmul_kernel(
    a_ptr,
    b_ptr,
    c_ptr,
    M,
    N,
    K,
    stride_am,
    stride_ak,
    stride_bk,
    stride_bn,
    stride_cm,
    stride_cn,
    BLOCK_M: tl.constexpr,
    BLOCK_N: tl.constexpr,
    BLOCK_K: tl.constexpr,
    GROUP_M: tl.constexpr,
):
    pid = tl.program_id(axis=0)
    num_pid_m = tl.cdiv(M, BLOCK_M)
    num_pid_n = tl.cdiv(N, BLOCK_N)
    num_pid_in_group = GROUP_M * num_pid_n
    group_id = pid // num_pid_in_group
    first_pid_m = group_id * GROUP_M
    group_size_m = min(num_pid_m - first_pid_m, GROUP_M)
    pid_m = first_pid_m + ((pid % num_pid_in_group) % group_size_m)
    pid_n = (pid % num_pid_in_group) // group_size_m

    offs_am = (pid_m * BLOCK_M + tl.arange(0, BLOCK_M)) % M
    offs_bn = (pid_n * BLOCK_N + tl.arange(0, BLOCK_N)) % N
    offs_k = tl.arange(0, BLOCK_K)
    a_ptrs = a_ptr + offs_am[:, None] * stride_am + offs_k[None, :] * stride_ak
    b_ptrs = b_ptr + offs_k[:, None] * stride_bk + offs_bn[None, :] * stride_bn

    acc = tl.zeros((BLOCK_M, BLOCK_N), dtype=tl.float32)
    for kk in range(0, tl.cdiv(K, BLOCK_K)):
        a = tl.load(a_ptrs, mask=offs_k[None, :] < K - kk * BLOCK_K, other=0.0)
        b = tl.load(b_ptrs, mask=offs_k[:, None] < K - kk * BLOCK_K, other=0.0)
        acc = tl.dot(a, b, acc)
        a_ptrs += BLOCK_K * stride_ak
        b_ptrs += BLOCK_K * stride_bk

    c = acc.to(c_ptr.dtype.element_ty)
    offs_cm = pid_m * BLOCK_M + tl.arange(0, BLOCK_M)
    offs_cn = pid_n * BLOCK_N + tl.arange(0, BLOCK_N)
    c_ptrs = c_ptr + offs_cm[:, None] * stride_cm + offs_cn[None, :] * stride_cn
    mask = (offs_cm[:, None] < M) & (offs_cn[None, :] < N)
    tl.store(c_ptrs, c, mask=mask)

# config = {"BLOCK_K": 128, "BLOCK_M": 256, "BLOCK_N": 64, "GROUP_M": 8, "arch": "sm_100", "dtype": "fp16", "num_ctas": 1, "num_stages": 3, "num_warps": 1}
# arch = sm_100


// ===== COMPILED SASS (sm_100a) =====

	.target	sm_100a

	.elftype	@"ET_EXEC"


//--------------------- .note.nv.tkinfo           --------------------------
	.section	.note.nv.tkinfo,"",@"SHT_NOTE"
	.sectionflags	@"SHF_NOTE_NV_TKINFO"
	.tkinfo
        /*0018*/ 	.word	0x00000081
        /*0030*/ 	.string	""
        /*0030*/ 	.string	"ptxas-blackwell"
        /*0030*/ 	.string	"Cuda compilation tools, release 12.9, V12.9.86"
        /*0030*/ 	.string	"Build cuda_12.9.r12.9/compiler.36037853_0"
        /*0030*/ 	.string	"-v  -suppress-debug-info  -lineinfo  -arch sm_100a "



//--------------------- .note.nv.cuver            --------------------------
	.section	.note.nv.cuver,"",@"SHT_NOTE"
	.sectionflags	@"SHF_NOTE_NV_CUVER"
        /*0018*/ 	.short	0x0001
        /*001a*/ 	.short	0x0064
        /*001c*/ 	.short	0x0001
        /*001e*/ 	.short	0x0000
        /*0020*/ 	.short	0x0001
        /*0022*/ 	.short	0x0000


//--------------------- .nv.info                  --------------------------
	.section	.nv.info,"",@"SHT_CUDA_INFO"
	.align	4


	//----- nvinfo : EIATTR_REGCOUNT
	.align		4
        /*0000*/ 	.byte	0x04, 0x2f
        /*0002*/ 	.short	(.L_1 - .L_0)
	.align		4
.L_0:
        /*0004*/ 	.word	index@(matmul_kernel)
        /*0008*/ 	.word	0x00000040


	//----- nvinfo : EIATTR_FRAME_SIZE
	.align		4
.L_1:
        /*000c*/ 	.byte	0x04, 0x11
        /*000e*/ 	.short	(.L_3 - .L_2)
	.align		4
.L_2:
        /*0010*/ 	.word	index@(matmul_kernel)
        /*0014*/ 	.word	0x000065a0


	//----- nvinfo : EIATTR_MIN_STACK_SIZE
	.align		4
.L_3:
        /*0018*/ 	.byte	0x04, 0x12
        /*001a*/ 	.short	(.L_5 - .L_4)
	.align		4
.L_4:
        /*001c*/ 	.word	index@(matmul_kernel)
        /*0020*/ 	.word	0x000065a0
.L_5:


//--------------------- .nv.info.matmul_kernel    --------------------------
	.section	.nv.info.matmul_kernel,"",@"SHT_CUDA_INFO"
	.sectionflags	@""
	.align	4


	//----- nvinfo : EIATTR_CUDA_API_VERSION
	.align		4
        /*0000*/ 	.byte	0x04, 0x37
        /*0002*/ 	.short	(.L_7 - .L_6)
.L_6:
        /*0004*/ 	.word	0x00000081


	//----- nvinfo : EIATTR_KPARAM_INFO
	.align		4
.L_7:
        /*0008*/ 	.byte	0x04, 0x17
        /*000a*/ 	.short	(.L_9 - .L_8)
.L_8:
        /*000c*/ 	.word	0x00000000
        /*0010*/ 	.short	0x000d
        /*0012*/ 	.short	0x0048
        /*0014*/ 	.byte	0x00, 0xf4, 0x21, 0x00


	//----- nvinfo : EIATTR_KPARAM_INFO
	.align		4
.L_9:
        /*0018*/ 	.byte	0x04, 0x17
        /*001a*/ 	.short	(.L_11 - .L_10)
.L_10:
        /*001c*/ 	.word	0x00000000
        /*0020*/ 	.short	0x000c
        /*0022*/ 	.short	0x0040
        /*0024*/ 	.byte	0x00, 0xf4, 0x21, 0x00


	//----- nvinfo : EIATTR_KPARAM_INFO
	.align		4
.L_11:
        /*0028*/ 	.byte	0x04, 0x17
        /*002a*/ 	.short	(.L_13 - .L_12)
.L_12:
        /*002c*/ 	.word	0x00000000
        /*0030*/ 	.short	0x000b
        /*0032*/ 	.short	0x0038
        /*0034*/ 	.byte	0x00, 0xf0, 0x11, 0x00


	//----- nvinfo : EIATTR_KPARAM_INFO
	.align		4
.L_13:
        /*0038*/ 	.byte	0x04, 0x17
        /*003a*/ 	.short	(.L_15 - .L_14)
.L_14:
        /*003c*/ 	.word	0x00000000
        /*0040*/ 	.short	0x000a
        /*0042*/ 	.short	0x0034
        /*0044*/ 	.byte	0x00, 0xf0, 0x11, 0x00


	//----- nvinfo : EIATTR_KPARAM_INFO
	.align		4
.L_15:
        /*0048*/ 	.byte	0x04, 0x17
        /*004a*/ 	.short	(.L_17 - .L_16)
.L_16:
        /*004c*/ 	.word	0x00000000
        /*0050*/ 	.short	0x0009
        /*0052*/ 	.short	0x0030
        /*0054*/ 	.byte	0x00, 0xf0, 0x11, 0x00


	//----- nvinfo : EIATTR_KPARAM_INFO
	.align		4
.L_17:
        /*0058*/ 	.byte	0x04, 0x17
        /*005a*/ 	.short	(.L_19 - .L_18)
.L_18:
        /*005c*/ 	.word	0x00000000
        /*0060*/ 	.short	0x0008
        /*0062*/ 	.short	0x002c
        /*0064*/ 	.byte	0x00, 0xf0, 0x11, 0x00


	//----- nvinfo : EIATTR_KPARAM_INFO
	.align		4
.L_19:
        /*0068*/ 	.byte	0x04, 0x17
        /*006a*/ 	.short	(.L_21 - .L_20)
.L_20:
        /*006c*/ 	.word	0x00000000
        /*0070*/ 	.short	0x0007
        /*0072*/ 	.short	0x0028
        /*0074*/ 	.byte	0x00, 0xf0, 0x11, 0x00


	//----- nvinfo : EIATTR_KPARAM_INFO
	.align		4
.L_21:
        /*0078*/ 	.byte	0x04, 0x17
        /*007a*/ 	.short	(.L_23 - .L_22)
.L_22:
        /*007c*/ 	.word	0x00000000
        /*0080*/ 	.short	0x0006
        /*0082*/ 	.short	0x0024
        /*0084*/ 	.byte	0x00, 0xf0, 0x11, 0x00


	//----- nvinfo : EIATTR_KPARAM_INFO
	.align		4
.L_23:
        /*0088*/ 	.byte	0x04, 0x17
        /*008a*/ 	.short	(.L_25 - .L_24)
.L_24:
        /*008c*/ 	.word	0x00000000
        /*0090*/ 	.short	0x0005
        /*0092*/ 	.short	0x0020
        /*0094*/ 	.byte	0x00, 0xf0, 0x11, 0x00


	//----- nvinfo : EIATTR_KPARAM_INFO
	.align		4
.L_25:
        /*0098*/ 	.byte	0x04, 0x17
        /*009a*/ 	.short	(.L_27 - .L_26)
.L_26:
        /*009c*/ 	.word	0x00000000
        /*00a0*/ 	.short	0x0004
        /*00a2*/ 	.short	0x001c
        /*00a4*/ 	.byte	0x00, 0xf0, 0x11, 0x00


	//----- nvinfo : EIATTR_KPARAM_INFO
	.align		4
.L_27:
        /*00a8*/ 	.byte	0x04, 0x17
        /*00aa*/ 	.short	(.L_29 - .L_28)
.L_28:
        /*00ac*/ 	.word	0x00000000
        /*00b0*/ 	.short	0x0003
        /*00b2*/ 	.short	0x0018
        /*00b4*/ 	.byte	0x00, 0xf0, 0x11, 0x00


	//----- nvinfo : EIATTR_KPARAM_INFO
	.align		4
.L_29:
        /*00b8*/ 	.byte	0x04, 0x17
        /*00ba*/ 	.short	(.L_31 - .L_30)
.L_30:
        /*00bc*/ 	.word	0x00000000
        /*00c0*/ 	.short	0x0002
        /*00c2*/ 	.short	0x0010
        /*00c4*/ 	.byte	0x00, 0xf4, 0x21, 0x00


	//----- nvinfo : EIATTR_KPARAM_INFO
	.align		4
.L_31:
        /*00c8*/ 	.byte	0x04, 0x17
        /*00ca*/ 	.short	(.L_33 - .L_32)
.L_32:
        /*00cc*/ 	.word	0x00000000
        /*00d0*/ 	.short	0x0001
        /*00d2*/ 	.short	0x0008
        /*00d4*/ 	.byte	0x00, 0xf4, 0x21, 0x00


	//----- nvinfo : EIATTR_KPARAM_INFO
	.align		4
.L_33:
        /*00d8*/ 	.byte	0x04, 0x17
        /*00da*/ 	.short	(.L_35 - .L_34)
.L_34:
        /*00dc*/ 	.word	0x00000000
        /*00e0*/ 	.short	0x0000
        /*00e2*/ 	.short	0x0000
        /*00e4*/ 	.byte	0x00, 0xf4, 0x21, 0x00


	//----- nvinfo : EIATTR_SPARSE_MMA_MASK
	.align		4
.L_35:
        /*00e8*/ 	.byte	0x03, 0x50
        /*00ea*/ 	.short	0x0000


	//----- nvinfo : EIATTR_MAXREG_COUNT
	.align		4
        /*00ec*/ 	.byte	0x03, 0x1b
        /*00ee*/ 	.short	0x00ff


	//----- nvinfo : EIATTR_NUM_BARRIERS
	.align		4
        /*00f0*/ 	.byte	0x02, 0x4c
        /*00f2*/ 	.byte	0x01
	.zero		1


	//----- nvinfo : EIATTR_ANNOTATIONS
	.align		4
        /*00f4*/ 	.byte	0x04, 0x55
        /*00f6*/ 	.short	(.L_37 - .L_36)


	//   ....[0]....
.L_36:
        /*00f8*/ 	.word	0x00000001
        /*00fc*/ 	.byte	0xa0, 0x01, 0x00, 0x00, 0x01, 0x00, 0x00, 0x00, 0xf0, 0x01, 0x00, 0x00, 0x01, 0x00, 0x00, 0x00
        /* <DEDUP_REMOVED lines=795> */
        /*32bc*/ 	.byte	0x40, 0xc9, 0x00, 0x00


	//----- nvinfo : EIATTR_COOP_GROUP_MASK_REGIDS
	.align		4
.L_37:
        /*32c0*/ 	.byte	0x04, 0x29
        /*32c2*/ 	.short	(.L_39 - .L_38)


	//   ....[0]....
.L_38:
        /*32c4*/ 	.word	0xffffffff


	//   ....[1]....
        /*32c8*/ 	.word	0xffffffff


	//   ....[2]....
        /*32cc*/ 	.word	0xffffffff


	//   ....[3]....
        /*32d0*/ 	.word	0xffffffff


	//   ....[4]....
        /*32d4*/ 	.word	0xffffffff


	//   ....[5]....
        /*32d8*/ 	.word	0xffffffff


	//   ....[6]....
        /*32dc*/ 	.word	0xffffffff


	//   ....[7]....
        /*32e0*/ 	.word	0xffffffff


	//   ....[8]....
        /*32e4*/ 	.word	0xffffffff


	//   ....[9]....
        /*32e8*/ 	.word	0xffffffff


	//   ....[10]....
        /*32ec*/ 	.word	0xffffffff


	//   ....[11]....
        /*32f0*/ 	.word	0xffffffff


	//   ....[12]....
        /*32f4*/ 	.word	0xffffffff


	//   ....[13]....
        /*32f8*/ 	.word	0xffffffff


	//   ....[14]....
        /*32fc*/ 	.word	0xffffffff


	//   ....[15]....
        /*3300*/ 	.word	0xffffffff


	//   ....[16]....
        /*3304*/ 	.word	0xffffffff


	//   ....[17]....
        /*3308*/ 	.word	0xffffffff


	//   ....[18]....
        /*330c*/ 	.word	0xffffffff


	//   ....[19]....
        /*3310*/ 	.word	0xffffffff


	//   ....[20]....
        /*3314*/ 	.word	0xffffffff


	//   ....[21]....
        /*3318*/ 	.word	0xffffffff


	//   ....[22]....
        /*331c*/ 	.word	0xffffffff


	//   ....[23]....
        /*3320*/ 	.word	0xffffffff


	//   ....[24]....
        /*3324*/ 	.word	0xffffffff


	//   ....[25]....
        /*3328*/ 	.word	0xffffffff


	//   ....[26]....
        /*332c*/ 	.word	0xffffffff


	//   ....[27]....
        /*3330*/ 	.word	0xffffffff


	//   ....[28]....
        /*3334*/ 	.word	0xffffffff


	//   ....[29]....
        /*3338*/ 	.word	0xffffffff


	//   ....[30]....
        /*333c*/ 	.word	0xffffffff


	//   ....[31]....
        /*3340*/ 	.word	0xffffffff


	//   ....[32]....
        /*3344*/ 	.word	0xffffffff


	//   ....[33]....
        /*3348*/ 	.word	0xffffffff


	//   ....[34]....
        /*334c*/ 	.word	0xffffffff


	//   ....[35]....
        /*3350*/ 	.word	0xffffffff


	//   ....[36]....
        /*3354*/ 	.word	0xffffffff


	//   ....[37]....
        /*3358*/ 	.word	0xffffffff


	//   ....[38]....
        /*335c*/ 	.word	0xffffffff


	//   ....[39]....
        /*3360*/ 	.word	0xffffffff


	//   ....[40]....
        /*3364*/ 	.word	0xffffffff


	//   ....[41]....
        /*3368*/ 	.word	0xffffffff


	//   ....[42]....
        /*336c*/ 	.word	0xffffffff


	//   ....[43]....
        /*3370*/ 	.word	0xffffffff


	//   ....[44]....
        /*3374*/ 	.word	0xffffffff


	//   ....[45]....
        /*3378*/ 	.word	0xffffffff


	//   ....[46]....
        /*337c*/ 	.word	0xffffffff


	//   ....[47]....
        /*3380*/ 	.word	0xffffffff


	//   ....[48]....
        /*3384*/ 	.word	0xffffffff


	//   ....[49]....
        /*3388*/ 	.word	0xffffffff


	//   ....[50]....
        /*338c*/ 	.word	0xffffffff


	//   ....[51]....
        /*3390*/ 	.word	0xffffffff


	//   ....[52]....
        /*3394*/ 	.word	0xffffffff


	//   ....[53]....
        /*3398*/ 	.word	0xffffffff


	//   ....[54]....
        /*339c*/ 	.word	0xffffffff


	//   ....[55]....
        /*33a0*/ 	.word	0xffffffff


	//   ....[56]....
        /*33a4*/ 	.word	0xffffffff


	//   ....[57]....
        /*33a8*/ 	.word	0xffffffff


	//   ....[58]....
        /*33ac*/ 	.word	0xffffffff


	//   ....[59]....
        /*33b0*/ 	.word	0xffffffff


	//   ....[60]....
        /*33b4*/ 	.word	0xffffffff


	//   ....[61]....
        /*33b8*/ 	.word	0xffffffff


	//   ....[62]....
        /*33bc*/ 	.word	0xffffffff


	//   ....[63]....
        /*33c0*/ 	.word	0xffffffff


	//   ....[64]....
        /*33c4*/ 	.word	0xffffffff


	//   ....[65]....
        /*33c8*/ 	.word	0xffffffff


	//   ....[66]....
        /*33cc*/ 	.word	0xffffffff


	//   ....[67]....
        /*33d0*/ 	.word	0xffffffff


	//   ....[68]....
        /*33d4*/ 	.word	0xffffffff


	//   ....[69]....
        /*33d8*/ 	.word	0xffffffff


	//   ....[70]....
        /*33dc*/ 	.word	0xffffffff


	//   ....[71]....
        /*33e0*/ 	.word	0xffffffff


	//   ....[72]....
        /*33e4*/ 	.word	0xffffffff


	//   ....[73]....
        /*33e8*/ 	.word	0xffffffff


	//   ....[74]....
        /*33ec*/ 	.word	0xffffffff


	//   ....[75]....
        /*33f0*/ 	.word	0xffffffff


	//   ....[76]....
        /*33f4*/ 	.word	0xffffffff


	//   ....[77]....
        /*33f8*/ 	.word	0xffffffff


	//   ....[78]....
        /*33fc*/ 	.word	0xffffffff


	//   ....[79]....
        /*3400*/ 	.word	0xffffffff


	//   ....[80]....
        /*3404*/ 	.word	0xffffffff


	//   ....[81]....
        /*3408*/ 	.word	0xffffffff


	//   ....[82]....
        /*340c*/ 	.word	0xffffffff


	//   ....[83]....
        /*3410*/ 	.word	0xffffffff


	//   ....[84]....
        /*3414*/ 	.word	0xffffffff


	//   ....[85]....
        /*3418*/ 	.word	0xffffffff


	//   ....[86]....
        /*341c*/ 	.word	0xffffffff


	//   ....[87]....
        /*3420*/ 	.word	0xffffffff


	//   ....[88]....
        /*3424*/ 	.word	0xffffffff


	//   ....[89]....
        /*3428*/ 	.word	0xffffffff


	//   ....[90]....
        /*342c*/ 	.word	0xffffffff


	//   ....[91]....
        /*3430*/ 	.word	0xffffffff


	//   ....[92]....
        /*3434*/ 	.word	0xffffffff


	//   ....[93]....
        /*3438*/ 	.word	0xffffffff


	//   ....[94]....
        /*343c*/ 	.word	0xffffffff


	//   ....[95]....
        /*3440*/ 	.word	0xffffffff


	//   ....[96]....
        /*3444*/ 	.word	0xffffffff


	//   ....[97]....
        /*3448*/ 	.word	0xffffffff


	//   ....[98]....
        /*344c*/ 	.word	0xffffffff


	//   ....[99]....
        /*3450*/ 	.word	0xffffffff


	//   ....[100]....
        /*3454*/ 	.word	0xffffffff


	//   ....[101]....
        /*3458*/ 	.word	0xffffffff


	//   ....[102]....
        /*345c*/ 	.word	0xffffffff


	//   ....[103]....
        /*3460*/ 	.word	0xffffffff


	//   ....[104]....
        /*3464*/ 	.word	0xffffffff


	//   ....[105]....
        /*3468*/ 	.word	0xffffffff


	//   ....[106]....
        /*346c*/ 	.word	0xffffffff


	//   ....[107]....
        /*3470*/ 	.word	0xffffffff


	//   ....[108]....
        /*3474*/ 	.word	0xffffffff


	//   ....[109]....
        /*3478*/ 	.word	0xffffffff


	//   ....[110]....
        /*347c*/ 	.word	0xffffffff


	//   ....[111]....
        /*3480*/ 	.word	0xffffffff


	//   ....[112]....
        /*3484*/ 	.word	0xffffffff


	//   ....[113]....
        /*3488*/ 	.word	0xffffffff


	//   ....[114]....
        /*348c*/ 	.word	0xffffffff


	//   ....[115]....
        /*3490*/ 	.word	0xffffffff


	//   ....[116]....
        /*3494*/ 	.word	0xffffffff


	//   ....[117]....
        /*3498*/ 	.word	0xffffffff


	//   ....[118]....
        /*349c*/ 	.word	0xffffffff


	//   ....[119]....
        /*34a0*/ 	.word	0xffffffff


	//   ....[120]....
        /*34a4*/ 	.word	0xffffffff


	//   ....[121]....
        /*34a8*/ 	.word	0xffffffff


	//   ....[122]....
        /*34ac*/ 	.word	0xffffffff


	//   ....[123]....
        /*34b0*/ 	.word	0xffffffff


	//   ....[124]....
        /*34b4*/ 	.word	0xffffffff


	//   ....[125]....
        /*34b8*/ 	.word	0xffffffff


	//   ....[126]....
        /*34bc*/ 	.word	0xffffffff


	//----- nvinfo : EIATTR_COOP_GROUP_INSTR_OFFSETS
	.align		4
.L_39:
        /*34c0*/ 	.byte	0x04, 0x28
        /*34c2*/ 	.short	(.L_41 - .L_40)


	//   ....[0]....
.L_40:
        /*34c4*/ 	.word	0x000a2b70


	//   ....[1]....
        /*34c8*/ 	.word	0x000a2b90


	//   ....[2]....
        /*34cc*/ 	.word	0x000a2bb0


	//   ....[3]....
        /*34d0*/ 	.word	0x000a2bd0


	//   ....[4]....
        /*34d4*/ 	.word	0x000a2bf0


	//   ....[5]....
        /*34d8*/ 	.word	0x000a2c10


	//   ....[6]....
        /*34dc*/ 	.word	0x000a2dd0


	//   ....[7]....
        /*34e0*/ 	.word	0x000a2df0


	//   ....[8]....
        /*34e4*/ 	.word	0x000a2e70


	//   ....[9]....
        /*34e8*/ 	.word	0x000a2e90


	//   ....[10]....
        /*34ec*/ 	.word	0x000a2eb0


	//   ....[11]....
        /*34f0*/ 	.word	0x000a2ed0


	//   ....[12]....
        /*34f4*/ 	.word	0x000a2f50


	//   ....[13]....
        /*34f8*/ 	.word	0x000a2f70


	//   ....[14]....
        /*34fc*/ 	.word	0x000a2f90


	//   ....[15]....
        /*3500*/ 	.word	0x000a2fb0


	//   ....[16]....
        /*3504*/ 	.word	0x000a2fd0


	//   ....[17]....
        /*3508*/ 	.word	0x000a2ff0


	//   ....[18]....
        /*350c*/ 	.word	0x000a3110


	//   ....[19]....
        /*3510*/ 	.word	0x000a3130


	//   ....[20]....
        /*3514*/ 	.word	0x000a31b0


	//   ....[21]....
        /*3518*/ 	.word	0x000a31d0


	//   ....[22]....
        /*351c*/ 	.word	0x000a32c0


	//   ....[23]....
        /*3520*/ 	.word	0x000a32f0


	//   ....[24]....
        /*3524*/ 	.word	0x000a3310


	//   ....[25]....
        /*3528*/ 	.word	0x000a3330


	//   ....[26]....
        /*352c*/ 	.word	0x000a3410


	//   ....[27]....
        /*3530*/ 	.word	0x000a3430


	//   ....[28]....
        /*3534*/ 	.word	0x000a34b0


	//   ....[29]....
        /*3538*/ 	.word	0x000a34d0


	//   ....[30]....
        /*353c*/ 	.word	0x000a34f0


	//   ....[31]....
        /*3540*/ 	.word	0x000a3510


	//   ....[32]....
        /*3544*/ 	.word	0x000a3530


	//   ....[33]....
        /*3548*/ 	.word	0x000a3550


	//   ....[34]....
        /*354c*/ 	.word	0x000a35b0


	//   ....[35]....
        /*3550*/ 	.word	0x000a35d0


	//   ....[36]....
        /*3554*/ 	.word	0x000a3660


	//   ....[37]....
        /*3558*/ 	.word	0x000a3680


	//   ....[38]....
        /*355c*/ 	.word	0x000a37d0


	//   ....[39]....
        /*3560*/ 	.word	0x000a37f0


	//   ....[40]....
        /*3564*/ 	.word	0x000a3870


	//   ....[41]....
        /*3568*/ 	.word	0x000a3890


	//   ....[42]....
        /*356c*/ 	.word	0x000a38b0


	//   ....[43]....
        /*3570*/ 	.word	0x000a38d0


	//   ....[44]....
        /*3574*/ 	.word	0x000a3950


	//   ....[45]....
        /*3578*/ 	.word	0x000a3970


	//   ....[46]....
        /*357c*/ 	.word	0x000a39a0


	//   ....[47]....
        /*3580*/ 	.word	0x000a39c0


	//   ....[48]....
        /*3584*/ 	.word	0x000a39e0


	//   ....[49]....
        /*3588*/ 	.word	0x000a3a00


	//   ....[50]....
        /*358c*/ 	.word	0x000a3b10


	//   ....[51]....
        /*3590*/ 	.word	0x000a3b30


	//   ....[52]....
        /*3594*/ 	.word	0x000a3bb0


	//   ....[53]....
        /*3598*/ 	.word	0x000a3bd0


	//   ....[54]....
        /*359c*/ 	.word	0x000a3cc0


	//   ....[55]....
        /*35a0*/ 	.word	0x000a3cf0


	//   ....[56]....
        /*35a4*/ 	.word	0x000a3d10


	//   ....[57]....
        /*35a8*/ 	.word	0x000a3d30


	//   ....[58]....
        /*35ac*/ 	.word	0x000a3db0


	//   ....[59]....
        /*35b0*/ 	.word	0x000a3df0


	//   ....[60]....
        /*35b4*/ 	.word	0x000a3eb0


	//   ....[61]....
        /*35b8*/ 	.word	0x000a3ed0


	//   ....[62]....
        /*35bc*/ 	.word	0x000a3ef0


	//   ....[63]....
        /*35c0*/ 	.word	0x000a3f10


	//   ....[64]....
        /*35c4*/ 	.word	0x000a3f30


	//   ....[65]....
        /*35c8*/ 	.word	0x000a3f50


	//   ....[66]....
        /*35cc*/ 	.word	0x000a3fb0


	//   ....[67]....
        /*35d0*/ 	.word	0x000a3fd0


	//   ....[68]....
        /*35d4*/ 	.word	0x000a4090


	//   ....[69]....
        /*35d8*/ 	.word	0x000a40b0


	//   ....[70]....
        /*35dc*/ 	.word	0x000a40d0


	//   ....[71]....
        /*35e0*/ 	.word	0x000a40f0


	//   ....[72]....
        /*35e4*/ 	.word	0x000a4270


	//   ....[73]....
        /*35e8*/ 	.word	0x000a4290


	//   ....[74]....
        /*35ec*/ 	.word	0x000a42b0


	//   ....[75]....
        /*35f0*/ 	.word	0x000a42d0


	//   ....[76]....
        /*35f4*/ 	.word	0x000a42f0


	//   ....[77]....
        /*35f8*/ 	.word	0x000a4310


	//   ....[78]....
        /*35fc*/ 	.word	0x000a4350


	//   ....[79]....
        /*3600*/ 	.word	0x000a43b0


	//   ....[80]....
        /*3604*/ 	.word	0x000a43d0


	//   ....[81]....
        /*3608*/ 	.word	0x000a43f0


	//   ....[82]....
        /*360c*/ 	.word	0x000a4450


	//   ....[83]....
        /*3610*/ 	.word	0x000a4470


	//   ....[84]....
        /*3614*/ 	.word	0x000a44b0


	//   ....[85]....
        /*3618*/ 	.word	0x000a44d0


	//   ....[86]....
        /*361c*/ 	.word	0x000a4710


	//   ....[87]....
        /*3620*/ 	.word	0x000a4730


	//   ....[88]....
        /*3624*/ 	.word	0x000a4790


	//   ....[89]....
        /*3628*/ 	.word	0x000a47b0


	//   ....[90]....
        /*362c*/ 	.word	0x000a47d0


	//   ....[91]....
        /*3630*/ 	.word	0x000a47f0


	//   ....[92]....
        /*3634*/ 	.word	0x000a4810


	//   ....[93]....
        /*3638*/ 	.word	0x000a4830


	//   ....[94]....
        /*363c*/ 	.word	0x000a4850


	//   ....[95]....
        /*3640*/ 	.word	0x000a4870


	//   ....[96]....
        /*3644*/ 	.word	0x000a4890


	//   ....[97]....
        /*3648*/ 	.word	0x000a48b0


	//   ....[98]....
        /*364c*/ 	.word	0x000a4a10


	//   ....[99]....
        /*3650*/ 	.word	0x000a4a30


	//   ....[100]....
        /*3654*/ 	.word	0x000a4a50


	//   ....[101]....
        /*3658*/ 	.word	0x000a4a70


	//   ....[102]....
        /*365c*/ 	.word	0x000a4a90


	//   ....[103]....
        /*3660*/ 	.word	0x000a4ab0


	//   ....[104]....
        /*3664*/ 	.word	0x000a4af0


	//   ....[105]....
        /*3668*/ 	.word	0x000a4bb0


	//   ....[106]....
        /*366c*/ 	.word	0x000a4bd0


	//   ....[107]....
        /*3670*/ 	.word	0x000a4c10


	//   ....[108]....
        /*3674*/ 	.word	0x000a4c50


	//   ....[109]....
        /*3678*/ 	.word	0x000a4c70


	//   ....[110]....
        /*367c*/ 	.word	0x000a4c90


	//   ....[111]....
        /*3680*/ 	.word	0x000a4cd0


	//   ....[112]....
        /*3684*/ 	.word	0x000a4d10


	//   ....[113]....
        /*3688*/ 	.word	0x000a4d50


	//   ....[114]....
        /*368c*/ 	.word	0x000a4d70


	//   ....[115]....
        /*3690*/ 	.word	0x000a4d90


	//   ....[116]....
        /*3694*/ 	.word	0x000a4db0


	//   ....[117]....
        /*3698*/ 	.word	0x000a4dd0


	//   ....[118]....
        /*369c*/ 	.word	0x000a4df0


	//   ....[119]....
        /*36a0*/ 	.word	0x000a4e10


	//   ....[120]....
        /*36a4*/ 	.word	0x000a4e30


	//   ....[121]....
        /*36a8*/ 	.word	0x000a4e50


	//   ....[122]....
        /*36ac*/ 	.word	0x000a4e70


	//   ....[123]....
        /*36b0*/ 	.word	0x000a4e90


	//   ....[124]....
        /*36b4*/ 	.word	0x000a4fa0


	//   ....[125]....
        /*36b8*/ 	.word	0x000a4fc0


	//   ....[126]....
        /*36bc*/ 	.word	0x000a5090


	//----- nvinfo : EIATTR_VRC_CTA_INIT_COUNT
	.align		4
.L_41:
        /*36c0*/ 	.byte	0x02, 0x4a
	.zero		1
	.zero		1


	//----- nvinfo : EIATTR_EXIT_INSTR_OFFSETS
	.align		4
        /*36c4*/ 	.byte	0x04, 0x1c
        /*36c6*/ 	.short	(.L_43 - .L_42)


	//   ....[0]....
.L_42:
        /*36c8*/ 	.word	0x000aff00


	//   ....[1]....
        /*36cc*/ 	.word	0x000aff30


	//----- nvinfo : EIATTR_REQNTID
	.align		4
.L_43:
        /*36d0*/ 	.byte	0x04, 0x10
        /*36d2*/ 	.short	(.L_45 - .L_44)
.L_44:
        /*36d4*/ 	.word	0x00000020
        /*36d8*/ 	.word	0x00000001
        /*36dc*/ 	.word	0x00000001


	//----- nvinfo : EIATTR_CBANK_PARAM_SIZE
	.align		4
.L_45:
        /*36e0*/ 	.byte	0x03, 0x19
        /*36e2*/ 	.short	0x0050


	//----- nvinfo : EIATTR_PARAM_CBANK
	.align		4
        /*36e4*/ 	.byte	0x04, 0x0a
        /*36e6*/ 	.short	(.L_47 - .L_46)
	.align		4
.L_46:
        /*36e8*/ 	.word	index@(.nv.constant0.matmul_kernel)
        /*36ec*/ 	.short	0x0380
        /*36ee*/ 	.short	0x0050


	//----- nvinfo : EIATTR_SW_WAR
	.align		4
.L_47:
        /*36f0*/ 	.byte	0x04, 0x36
        /*36f2*/ 	.short	(.L_49 - .L_48)
.L_48:
        /*36f4*/ 	.word	0x00000008
.L_49:


//--------------------- .nv.compat                --------------------------
	.section	.nv.compat,"",@"SHT_CUDA_COMPAT_INFO"
	.align	4
        /*0000*/ 	.byte	0x02, 0x02, 0x01, 0x00, 0x02, 0x05, 0x05, 0x00, 0x02, 0x03, 0x00, 0x00, 0x02, 0x06, 0x01, 0x00


//--------------------- .nv.callgraph             --------------------------
	.section	.nv.callgraph,"",@"SHT_CUDA_CALLGRAPH"
	.align	4
	.sectionentsize	8
	.align		4
        /*0000*/ 	.word	0x00000000
	.align		4
        /*0004*/ 	.word	0xffffffff
	.align		4
        /*0008*/ 	.word	0x00000000
	.align		4
        /*000c*/ 	.word	0xfffffffe
	.align		4
        /*0010*/ 	.word	0x00000000
	.align		4
        /*0014*/ 	.word	0xfffffffd
	.align		4
        /*0018*/ 	.word	0x00000000
	.align		4
        /*001c*/ 	.word	0xfffffffc


//--------------------- .text.matmul_kernel       --------------------------
	.section	.text.matmul_kernel,"ax",@progbits
	.align	128
        .global         matmul_kernel
        .type           matmul_kernel,@function
        .size           matmul_kernel,(.L_x_3 - matmul_kernel)
        .other          matmul_kernel,@"STO_CUDA_ENTRY STV_DEFAULT"
matmul_kernel:
.text.matmul_kernel:
[----:B------:R-:W0:Y:S08]  /*0000*/  LDC R1, c[0x0][0x37c] ;  /* 0x0000df00ff017b82 */ /* 0x000e300000000800 */
[----:B------:R-:W1:Y:S01]  /*0010*/  LDC.64 R2, c[0x0][0x398] ;  /* 0x0000e600ff027b82 */ /* 0x000e620000000a00 */
[----:B------:R-:W2:Y:S01]  /*0020*/  S2R R7, SR_CTAID.X ;  /* 0x0000000000077919 */ /* 0x000ea20000002500 */
[----:B0-----:R-:W-:Y:S01]  /*0030*/  VIADD R1, R1, 0xffff9a60 ;  /* 0xffff9a6001017836 */ /* 0x001fe20000000000 */
[----:B------:R-:W0:Y:S01]  /*0040*/  LDCU UR4, c[0x0][0x3a0] ;  /* 0x00007400ff0477ac */ /* 0x000e220008000800 */
[----:B------:R-:W-:Y:S01]  /*0050*/  CS2R R14, SRZ ;  /* 0x00000000000e7805 */ /* 0x000fe2000001ff00 */
[----:B------:R-:W3:Y:S01]  /*0060*/  S2R R61, SR_TID.X ;  /* 0x00000000003d7919 */ /* 0x000ee20000002100 */
[----:B------:R-:W-:-:S02]  /*0070*/  CS2R R16, SRZ ;  /* 0x0000000000107805 */ /* 0x000fc4000001ff00 */
[----:B------:R-:W-:Y:S01]  /*0080*/  CS2R R18, SRZ ;  /* 0x0000000000127805 */ /* 0x000fe2000001ff00 */
[----:B------:R-:W4:Y:S01]  /*0090*/  S2UR UR6, SR_CgaCtaId ;  /* 0x00000000000679c3 */ /* 0x000f220000008800 */
[----:B------:R-:W-:Y:S02]  /*00a0*/  CS2R R20, SRZ ;  /* 0x0000000000147805 */ /* 0x000fe4000001ff00 */
[----:B------:R-:W-:Y:S02]  /*00b0*/  CS2R R22, SRZ ;  /* 0x0000000000167805 */ /* 0x000fe4000001ff00 */
[----:B------:R-:W-:Y:S02]  /*00c0*/  CS2R R24, SRZ ;  /* 0x0000000000187805 */ /* 0x000fe4000001ff00 */
[----:B------:R-:W-:Y:S02]  /*00d0*/  CS2R R26, SRZ ;  /* 0x00000000001a7805 */ /* 0x000fe4000001ff00 */
[----:B------:R-:W-:-:S02]  /*00e0*/  CS2R R28, SRZ ;  /* 0x00000000001c7805 */ /* 0x000fc4000001ff00 */
[----:B------:R-:W-:Y:S02]  /*00f0*/  CS2R R30, SRZ ;  /* 0x00000000001e7805 */ /* 0x000fe4000001ff00 */
[----:B------:R-:W-:Y:S02]  /*0100*/  CS2R R32, SRZ ;  /* 0x0000000000207805 */ /* 0x000fe4000001ff00 */
[----:B------:R-:W-:Y:S02]  /*0110*/  CS2R R34, SRZ ;  /* 0x0000000000227805 */ /* 0x000fe4000001ff00 */
[----:B------:R-:W-:Y:S02]  /*0120*/  CS2R R36, SRZ ;  /* 0x0000000000247805 */ /* 0x000fe4000001ff00 */
[----:B------:R-:W-:Y:S02]  /*0130*/  CS2R R38, SRZ ;  /* 0x0000000000267805 */ /* 0x000fe4000001ff00 */
[----:B------:R-:W-:-:S02]  /*0140*/  CS2R R40, SRZ ;  /* 0x0000000000287805 */ /* 0x000fc4000001ff00 */
[----:B------:R-:W-:Y:S01]  /*0150*/  CS2R R42, SRZ ;  /* 0x00000000002a7805 */ /* 0x000fe2000001ff00 */
[----:B0-----:R-:W-:Y:S01]  /*0160*/  UIADD3 UR4, UPT, UPT, UR4, 0x7f, URZ ;  /* 0x0000007f04047890 */ /* 0x001fe2000fffe0ff */
[----:B------:R-:W-:Y:S02]  /*0170*/  CS2R R44, SRZ ;  /* 0x00000000002c7805 */ /* 0x000fe4000001ff00 */
[----:B------:R-:W-:Y:S01]  /*0180*/  CS2R R46, SRZ ;  /* 0x00000000002e7805 */ /* 0x000fe2000001ff00 */
[----:B-1----:R-:W-:Y:S01]  /*0190*/  VIADD R0, R3, 0x3f ;  /* 0x0000003f03007836 */ /* 0x002fe20000000000 */
[----:B------:R-:W-:Y:S01]  /*01a0*/  STL [R1+0x3f80], R3 ;  /* 0x003f800301007387 */ /* 0x000fe20000100800 */
[----:B------:R-:W-:Y:S01]  /*01b0*/  UISETP.GE.AND UP0, UPT, UR4, 0x80, UPT ;  /* 0x000000800400788c */ /* 0x000fe2000bf06270 */
[----:B------:R-:W-:Y:S02]  /*01c0*/  CS2R R48, SRZ ;  /* 0x0000000000307805 */ /* 0x000fe4000001ff00 */
[----:B------:R-:W-:-:S02]  /*01d0*/  CS2R R50, SRZ ;  /* 0x0000000000327805 */ /* 0x000fc4000001ff00 */
[----:B------:R-:W-:Y:S01]  /*01e0*/  SHF.R.S32.HI R5, RZ, 0x1f, R0 ;  /* 0x0000001fff057819 */ /* 0x000fe20000011400 */
[----:B------:R0:W-:Y:S01]  /*01f0*/  STL [R1+0x3f84], R2 ;  /* 0x003f840201007387 */ /* 0x0001e20000100800 */
[----:B------:R-:W-:Y:S02]  /*0200*/  CS2R R52, SRZ ;  /* 0x0000000000347805 */ /* 0x000fe4000001ff00 */
[----:B------:R-:W-:Y:S02]  /*0210*/  CS2R R54, SRZ ;  /* 0x0000000000367805 */ /* 0x000fe4000001ff00 */
[----:B------:R-:W-:Y:S01]  /*0220*/  LEA.HI R5, R5, R0, RZ, 0x6 ;  /* 0x0000000005057211 */ /* 0x000fe200078f30ff */
[----:B------:R-:W-:Y:S01]  /*0230*/  STL [R1+0x250], RZ ;  /* 0x000250ff01007387 */ /* 0x000fe20000100800 */
[----:B--2---:R-:W-:Y:S02]  /*0240*/  IABS R10, R7 ;  /* 0x00000007000a7213 */ /* 0x004fe40000000000 */
[----:B------:R-:W-:-:S02]  /*0250*/  CS2R R56, SRZ ;  /* 0x0000000000387805 */ /* 0x000fc4000001ff00 */
[----:B------:R-:W-:Y:S01]  /*0260*/  SHF.R.S32.HI R5, RZ, 0x6, R5 ;  /* 0x00000006ff057819 */ /* 0x000fe20000011405 */
[----:B------:R-:W-:Y:S01]  /*0270*/  STL [R1+0x254], RZ ;  /* 0x000254ff01007387 */ /* 0x000fe20000100800 */
[----:B---3--:R-:W-:Y:S02]  /*0280*/  LOP3.LUT R61, R61, 0x1f, RZ, 0xc0, !PT ;  /* 0x0000001f3d3d7812 */ /* 0x008fe400078ec0ff */
[----:B------:R-:W-:Y:S01]  /*0290*/  CS2R R58, SRZ ;  /* 0x00000000003a7805 */ /* 0x000fe2000001ff00 */
[----:B------:R-:W-:Y:S01]  /*02a0*/  UMOV UR5, 0x400 ;  /* 0x0000040000057882 */ /* 0x000fe20000000000 */
[----:B------:R-:W-:Y:S01]  /*02b0*/  IMAD.SHL.U32 R6, R5, 0x8, RZ ;  /* 0x0000000805067824 */ /* 0x000fe200078e00ff */
[----:B------:R-:W-:Y:S01]  /*02c0*/  STL [R1+0x258], RZ ;  /* 0x000258ff01007387 */ /* 0x000fe20000100800 */
[----:B------:R-:W1:Y:S03]  /*02d0*/  LDCU.64 UR8, c[0x0][0x358] ;  /* 0x00006b00ff0877ac */ /* 0x000e660008000a00 */
[-C--:B------:R-:W-:Y:S01]  /*02e0*/  IABS R9, R6.reuse ;  /* 0x0000000600097213 */ /* 0x080fe20000000000 */
[----:B------:R-:W-:Y:S01]  /*02f0*/  STL [R1+0x25c], RZ ;  /* 0x00025cff01007387 */ /* 0x000fe20000100800 */
[----:B------:R-:W-:Y:S01]  /*0300*/  IABS R12, R6 ;  /* 0x00000006000c7213 */ /* 0x000fe20000000000 */
[----:B----4-:R-:W-:Y:S01]  /*0310*/  ULEA UR5, UR6, UR5, 0x18 ;  /* 0x0000000506057291 */ /* 0x010fe2000f8ec0ff */
[----:B------:R-:W2:Y:S01]  /*0320*/  I2F.RP R0, R9 ;  /* 0x0000000900007306 */ /* 0x000ea20000209400 */
[----:B------:R-:W-:Y:S04]  /*0330*/  STL [R1+0x240], RZ ;  /* 0x000240ff01007387 */ /* 0x000fe80000100800 */
[----:B------:R-:W-:Y:S04]  /*0340*/  STL [R1+0x244], RZ ;  /* 0x000244ff01007387 */ /* 0x000fe80000100800 */
[----:B------:R-:W-:Y:S04]  /*0350*/  STL [R1+0x248], RZ ;  /* 0x000248ff01007387 */ /* 0x000fe80000100800 */
[----:B------:R-:W-:Y:S01]  /*0360*/  STL [R1+0x24c], RZ ;  /* 0x00024cff01007387 */ /* 0x000fe20000100800 */
[----:B--2---:R-:W2:Y:S03]  /*0370*/  MUFU.RCP R0, R0 ;  /* 0x0000000000007308 */ /* 0x004ea60000001000 */
[----:B------:R-:W-:Y:S04]  /*0380*/  STL [R1+0x230], RZ ;  /* 0x000230ff01007387 */ /* 0x000fe80000100800 */
[----:B------:R-:W-:Y:S04]  /*0390*/  STL [R1+0x234], RZ ;  /* 0x000234ff01007387 */ /* 0x000fe80000100800 */
[----:B------:R-:W-:Y:S04]  /*03a0*/  STL [R1+0x238], RZ ;  /* 0x000238ff01007387 */ /* 0x000fe80000100800 */
[----:B------:R-:W-:Y:S01]  /*03b0*/  STL [R1+0x23c], RZ ;  /* 0x00023cff01007387 */ /* 0x000fe20000100800 */
[----:B--2---:R-:W-:-:S03]  /*03c0*/  VIADD R4, R0, 0xffffffe ;  /* 0x0ffffffe00047836 */ /* 0x004fc60000000000 */
[----:B------:R-:W-:Y:S01]  /*03d0*/  STL [R1+0x220], RZ ;  /* 0x000220ff01007387 */ /* 0x000fe20000100800 */
[----:B------:R-:W-:Y:S01]  /*03e0*/  IMAD.MOV R0, RZ, RZ, -R12 ;  /* 0x000000ffff007224 */ /* 0x000fe200078e0a0c */
[----:B------:R2:W3:Y:S02]  /*03f0*/  F2I.FTZ.U32.TRUNC.NTZ R5, R4 ;  /* 0x0000000400057305 */ /* 0x0004e4000021f000 */
[----:B------:R-:W-:Y:S04]  /*0400*/  STL [R1+0x224], RZ ;  /* 0x000224ff01007387 */ /* 0x000fe80000100800 */
[----:B------:R-:W-:Y:S01]  /*0410*/  STL [R1+0x228], RZ ;  /* 0x000228ff01007387 */ /* 0x000fe20000100800 */
[----:B--2---:R-:W-:-:S03]  /*0420*/  IMAD.MOV.U32 R4, RZ, RZ, RZ ;  /* 0x000000ffff047224 */ /* 0x004fc600078e00ff */
[----:B------:R-:W-:Y:S04]  /*0430*/  STL [R1+0x22c], RZ ;  /* 0x00022cff01007387 */ /* 0x000fe80000100800 */
[----:B------:R-:W-:Y:S01]  /*0440*/  STL [R1+0x210], RZ ;  /* 0x000210ff01007387 */ /* 0x000fe20000100800 */
[----:B---3--:R-:W-:-:S03]  /*0450*/  IMAD.MOV R8, RZ, RZ, -R5 ;  /* 0x000000ffff087224 */ /* 0x008fc600078e0a05 */
[----:B------:R-:W-:Y:S01]  /*0460*/  STL [R1+0x214], RZ ;  /* 0x000214ff01007387 */ /* 0x000fe20000100800 */
[----:B------:R-:W-:Y:S02]  /*0470*/  IMAD R11, R8, R9, RZ ;  /* 0x00000009080b7224 */ /* 0x000fe400078e02ff */
[----:B------:R-:W-:Y:S01]  /*0480*/  IMAD.MOV.U32 R8, RZ, RZ, R10 ;  /* 0x000000ffff087224 */ /* 0x000fe200078e000a */
[----:B------:R-:W-:Y:S01]  /*0490*/  STL [R1+0x218], RZ ;  /* 0x000218ff01007387 */ /* 0x000fe20000100800 */
[----:B------:R-:W-:-:S03]  /*04a0*/  IMAD.HI.U32 R5, R5, R11, R4 ;  /* 0x0000000b05057227 */ /* 0x000fc600078e0004 */
[----:B------:R-:W-:Y:S03]  /*04b0*/  STL [R1+0x21c], RZ ;  /* 0x00021cff01007387 */ /* 0x000fe60000100800 */
[----:B------:R-:W-:Y:S01]  /*04c0*/  IMAD.HI.U32 R5, R5, R8, RZ ;  /* 0x0000000805057227 */ /* 0x000fe200078e00ff */
[----:B------:R-:W-:Y:S03]  /*04d0*/  STL [R1+0x200], RZ ;  /* 0x000200ff01007387 */ /* 0x000fe60000100800 */
[----:B------:R-:W-:Y:S01]  /*04e0*/  IMAD R0, R5, R0, R8 ;  /* 0x0000000005007224 */ /* 0x000fe200078e0208 */
[----:B------:R-:W-:Y:S04]  /*04f0*/  STL [R1+0x204], RZ ;  /* 0x000204ff01007387 */ /* 0x000fe80000100800 */
[----:B------:R-:W-:Y:S01]  /*0500*/  ISETP.GT.U32.AND P1, PT, R9, R0, PT ;  /* 0x000000000900720c */ /* 0x000fe20003f24070 */
[----:B------:R-:W-:Y:S04]  /*0510*/  STL [R1+0x208], RZ ;  /* 0x000208ff01007387 */ /* 0x000fe80000100800 */
[----:B------:R-:W-:Y:S04]  /*0520*/  STL [R1+0x20c], RZ ;  /* 0x00020cff01007387 */ /* 0x000fe80000100800 */
[----:B------:R-:W-:Y:S04]  /*0530*/  STL [R1+0x1f0], RZ ;  /* 0x0001f0ff01007387 */ /* 0x000fe80000100800 */
[----:B------:R-:W-:Y:S01]  /*0540*/  @!P1 IMAD.IADD R0, R0, 0x1, -R9 ;  /* 0x0000000100009824 */ /* 0x000fe200078e0a09 */
[----:B------:R-:W-:Y:S01]  /*0550*/  STL [R1+0x1f4], RZ ;  /* 0x0001f4ff01007387 */ /* 0x000fe20000100800 */
[----:B------:R-:W-:Y:S01]  /*0560*/  @!P1 VIADD R5, R5, 0x1 ;  /* 0x0000000105059836 */ /* 0x000fe20000000000 */
[----:B------:R-:W-:-:S02]  /*0570*/  ISETP.NE.AND P1, PT, R6, RZ, PT ;  /* 0x000000ff0600720c */ /* 0x000fc40003f25270 */
[----:B------:R-:W-:Y:S01]  /*0580*/  ISETP.GE.U32.AND P0, PT, R0, R9, PT ;  /* 0x000000090000720c */ /* 0x000fe20003f06070 */
[----:B------:R-:W-:Y:S01]  /*0590*/  STL [R1+0x1f8], RZ ;  /* 0x0001f8ff01007387 */ /* 0x000fe20000100800 */
[----:B------:R-:W-:-:S03]  /*05a0*/  LOP3.LUT R0, R7, R6, RZ, 0x3c, !PT ;  /* 0x0000000607007212 */ /* 0x000fc600078e3cff */
[----:B------:R-:W-:Y:S01]  /*05b0*/  STL [R1+0x1fc], RZ ;  /* 0x0001fcff01007387 */ /* 0x000fe20000100800 */
[----:B------:R-:W-:Y:S01]  /*05c0*/  ISETP.GE.AND P2, PT, R0, RZ, PT ;  /* 0x000000ff0000720c */ /* 0x000fe20003f46270 */
[----:B------:R-:W-:Y:S02]  /*05d0*/  VIADD R0, R2, 0xff ;  /* 0x000000ff02007836 */ /* 0x000fe40000000000 */
[----:B------:R-:W-:Y:S04]  /*05e0*/  STL [R1+0x1e0], RZ ;  /* 0x0001e0ff01007387 */ /* 0x000fe80000100800 */
[----:B------:R-:W-:Y:S01]  /*05f0*/  STL [R1+0x1e4], RZ ;  /* 0x0001e4ff01007387 */ /* 0x000fe20000100800 */
[----:B------:R-:W-:-:S03]  /*0600*/  @P0 VIADD R5, R5, 0x1 ;  /* 0x0000000105050836 */ /* 0x000fc60000000000 */
[----:B------:R-:W-:Y:S01]  /*0610*/  STL [R1+0x1e8], RZ ;  /* 0x0001e8ff01007387 */ /* 0x000fe20000100800 */
[----:B------:R-:W-:Y:S01]  /*0620*/  IMAD.MOV.U32 R4, RZ, RZ, R5 ;  /* 0x000000ffff047224 */ /* 0x000fe200078e0005 */
[----:B------:R-:W-:Y:S02]  /*0630*/  SHF.R.S32.HI R5, RZ, 0x1f, R0 ;  /* 0x0000001fff057819 */ /* 0x000fe40000011400 */
[----:B------:R-:W-:Y:S01]  /*0640*/  STL [R1+0x1ec], RZ ;  /* 0x0001ecff01007387 */ /* 0x000fe20000100800 */
[----:B------:R-:W-:Y:S01]  /*0650*/  @!P2 IMAD.MOV R4, RZ, RZ, -R4 ;  /* 0x000000ffff04a224 */ /* 0x000fe200078e0a04 */
[----:B------:R-:W-:Y:S02]  /*0660*/  @!P1 LOP3.LUT R4, RZ, R6, RZ, 0x33, !PT ;  /* 0x00000006ff049212 */ /* 0x000fe400078e33ff */
[----:B------:R-:W-:Y:S01]  /*0670*/  STL [R1+0x1d0], RZ ;  /* 0x0001d0ff01007387 */ /* 0x000fe20000100800 */
[----:B------:R-:W-:Y:S02]  /*0680*/  LEA.HI R5, R5, R0, RZ, 0x8 ;  /* 0x0000000005057211 */ /* 0x000fe400078f40ff */
[----:B------:R-:W-:Y:S01]  /*0690*/  IMAD.SHL.U32 R8, R4, 0x8, RZ ;  /* 0x0000000804087824 */ /* 0x000fe200078e00ff */
[----:B------:R-:W-:Y:S01]  /*06a0*/  STL [R1+0x1d4], RZ ;  /* 0x0001d4ff01007387 */ /* 0x000fe20000100800 */
[----:B------:R-:W-:-:S03]  /*06b0*/  IMAD.MOV R4, RZ, RZ, -R4 ;  /* 0x000000ffff047224 */ /* 0x000fc600078e0a04 */
[----:B------:R-:W-:Y:S01]  /*06c0*/  STL [R1+0x1d8], RZ ;  /* 0x0001d8ff01007387 */ /* 0x000fe20000100800 */
[----:B------:R-:W-:Y:S01]  /*06d0*/  LEA.HI.SX32 R5, R5, -R8, 0x18 ;  /* 0x8000000805057211 */ /* 0x000fe200078fc2ff */
[----:B------:R-:W-:Y:S02]  /*06e0*/  IMAD R6, R6, R4, R7 ;  /* 0x0000000406067224 */ /* 0x000fe400078e0207 */
[----:B------:R-:W-:Y:S01]  /*06f0*/  STL [R1+0x1dc], RZ ;  /* 0x0001dcff01007387 */ /* 0x000fe20000100800 */
[----:B------:R-:W-:Y:S02]  /*0700*/  VIMNMX R13, PT, PT, R5, 0x8, PT ;  /* 0x00000008050d7848 */ /* 0x000fe40003fe0100 */
[----:B------:R-:W-:Y:S01]  /*0710*/  IABS R11, R6 ;  /* 0x00000006000b7213 */ /* 0x000fe20000000000 */
[----:B------:R-:W-:Y:S01]  /*0720*/  STL [R1+0x1c0], RZ ;  /* 0x0001c0ff01007387 */ /* 0x000fe20000100800 */
[----:B------:R-:W-:-:S03]  /*0730*/  IABS R9, R13 ;  /* 0x0000000d00097213 */ /* 0x000fc60000000000 */
[----:B------:R-:W-:Y:S01]  /*0740*/  STL [R1+0x1c4], RZ ;  /* 0x0001c4ff01007387 */ /* 0x000fe20000100800 */
[----:B------:R-:W2:Y:S03]  /*0750*/  I2F.RP R0, R9 ;  /* 0x0000000900007306 */ /* 0x000ea60000209400 */
        /* <DEDUP_REMOVED lines=10> */
[----:B------:R-:W-:Y:S04]  /*0800*/  STL [R1+0x1a8], RZ ;  /* 0x0001a8ff01007387 */ /* 0x000fe80000100800 */
[----:B------:R-:W-:Y:S01]  /*0810*/  STL [R1+0x1ac], RZ ;  /* 0x0001acff01007387 */ /* 0x000fe20000100800 */
[----:B------:R-:W2:Y:S03]  /*0820*/  F2I.FTZ.U32.TRUNC.NTZ R5, R5 ;  /* 0x0000000500057305 */ /* 0x000ea6000021f000 */
[----:B------:R-:W-:Y:S04]  /*0830*/  STL [R1+0x190], RZ ;  /* 0x000190ff01007387 */ /* 0x000fe80000100800 */
[----:B------:R-:W-:Y:S04]  /*0840*/  STL [R1+0x194], RZ ;  /* 0x000194ff01007387 */ /* 0x000fe80000100800 */
[----:B------:R-:W-:Y:S04]  /*0850*/  STL [R1+0x198], RZ ;  /* 0x000198ff01007387 */ /* 0x000fe80000100800 */
[----:B------:R-:W-:Y:S01]  /*0860*/  STL [R1+0x19c], RZ ;  /* 0x00019cff01007387 */ /* 0x000fe20000100800 */
[----:B--2---:R-:W-:-:S03]  /*0870*/  IMAD.MOV R10, RZ, RZ, -R5 ;  /* 0x000000ffff0a7224 */ /* 0x004fc600078e0a05 */
[----:B------:R-:W-:Y:S01]  /*0880*/  STL [R1+0x180], RZ ;  /* 0x000180ff01007387 */ /* 0x000fe20000100800 */
[----:B------:R-:W-:Y:S01]  /*0890*/  IMAD.MOV.U32 R4, RZ, RZ, R10 ;  /* 0x000000ffff047224 */ /* 0x000fe200078e000a */
[----:B------:R-:W-:Y:S02]  /*08a0*/  IABS R10, R13 ;  /* 0x0000000d000a7213 */ /* 0x000fe40000000000 */
[----:B------:R-:W-:Y:S01]  /*08b0*/  STL [R1+0x184], RZ ;  /* 0x000184ff01007387 */ /* 0x000fe20000100800 */
[----:B------:R-:W-:Y:S02]  /*08c0*/  IMAD R7, R4, R9, RZ ;  /* 0x0000000904077224 */ /* 0x000fe400078e02ff */
[----:B------:R-:W-:Y:S01]  /*08d0*/  IMAD.MOV.U32 R4, RZ, RZ, RZ ;  /* 0x000000ffff047224 */ /* 0x000fe200078e00ff */
[----:B------:R-:W-:Y:S03]  /*08e0*/  STL [R1+0x188], RZ ;  /* 0x000188ff01007387 */ /* 0x000fe60000100800 */
[----:B------:R-:W-:Y:S01]  /*08f0*/  IMAD.HI.U32 R4, R5, R7, R4 ;  /* 0x0000000705047227 */ /* 0x000fe200078e0004 */
[----:B------:R-:W-:Y:S03]  /*0900*/  STL [R1+0x18c], RZ ;  /* 0x00018cff01007387 */ /* 0x000fe60000100800 */
[----:B------:R-:W-:Y:S01]  /*0910*/  IMAD.MOV R5, RZ, RZ, -R10 ;  /* 0x000000ffff057224 */ /* 0x000fe200078e0a0a */
[----:B------:R-:W-:Y:S01]  /*0920*/  STL [R1+0x170], RZ ;  /* 0x000170ff01007387 */ /* 0x000fe20000100800 */
[----:B------:R-:W-:-:S03]  /*0930*/  IMAD.HI.U32 R0, R4, R11, RZ ;  /* 0x0000000b04007227 */ /* 0x000fc600078e00ff */
[----:B------:R-:W-:Y:S01]  /*0940*/  STL [R1+0x174], RZ ;  /* 0x000174ff01007387 */ /* 0x000fe20000100800 */
[----:B------:R-:W-:Y:S01]  /*0950*/  IMAD R4, R0, R5, R11 ;  /* 0x0000000500047224 */ /* 0x000fe200078e020b */
[----:B------:R-:W-:Y:S02]  /*0960*/  CS2R R10, SRZ ;  /* 0x00000000000a7805 */ /* 0x000fe4000001ff00 */
[----:B------:R-:W-:Y:S02]  /*0970*/  STL [R1+0x178], RZ ;  /* 0x000178ff01007387 */ /* 0x000fe40000100800 */
[----:B------:R-:W-:Y:S02]  /*0980*/  ISETP.GT.U32.AND P1, PT, R9, R4, PT ;  /* 0x000000040900720c */ /* 0x000fe40003f24070 */
[----:B------:R-:W-:Y:S04]  /*0990*/  STL [R1+0x17c], RZ ;  /* 0x00017cff01007387 */ /* 0x000fe80000100800 */
[----:B------:R-:W-:Y:S04]  /*09a0*/  STL [R1+0x160], RZ ;  /* 0x000160ff01007387 */ /* 0x000fe80000100800 */
[----:B------:R-:W-:Y:S03]  /*09b0*/  STL [R1+0x164], RZ ;  /* 0x000164ff01007387 */ /* 0x000fe60000100800 */
[----:B------:R-:W-:Y:S01]  /*09c0*/  @!P1 IMAD.IADD R4, R4, 0x1, -R9 ;  /* 0x0000000104049824 */ /* 0x000fe200078e0a09 */
[----:B------:R-:W-:Y:S01]  /*09d0*/  STL [R1+0x168], RZ ;  /* 0x000168ff01007387 */ /* 0x000fe20000100800 */
[----:B------:R-:W-:Y:S01]  /*09e0*/  @!P1 VIADD R0, R0, 0x1 ;  /* 0x0000000100009836 */ /* 0x000fe20000000000 */
[----:B------:R-:W-:-:S02]  /*09f0*/  ISETP.NE.AND P1, PT, R13, RZ, PT ;  /* 0x000000ff0d00720c */ /* 0x000fc40003f25270 */
[----:B------:R-:W-:Y:S01]  /*0a00*/  STL [R1+0x16c], RZ ;  /* 0x00016cff01007387 */ /* 0x000fe20000100800 */
[----:B------:R-:W-:Y:S02]  /*0a10*/  ISETP.GE.U32.AND P0, PT, R4, R9, PT ;  /* 0x000000090400720c */ /* 0x000fe40003f06070 */
[----:B------:R-:W-:Y:S01]  /*0a20*/  LOP3.LUT R4, R6, R13, RZ, 0x3c, !PT ;  /* 0x0000000d06047212 */ /* 0x000fe200078e3cff */
[----:B------:R-:W-:Y:S03]  /*0a30*/  STL [R1+0x150], RZ ;  /* 0x000150ff01007387 */ /* 0x000fe60000100800 */
[----:B------:R-:W-:Y:S01]  /*0a40*/  ISETP.GE.AND P2, PT, R4, RZ, PT ;  /* 0x000000ff0400720c */ /* 0x000fe20003f46270 */
[----:B------:R-:W-:Y:S01]  /*0a50*/  STL [R1+0x154], RZ ;  /* 0x000154ff01007387 */ /* 0x000fe20000100800 */
[----:B------:R-:W-:-:S03]  /*0a60*/  CS2R R4, SRZ ;  /* 0x0000000000047805 */ /* 0x000fc6000001ff00 */
[----:B------:R-:W-:Y:S02]  /*0a70*/  STL [R1+0x158], RZ ;  /* 0x000158ff01007387 */ /* 0x000fe40000100800 */
[----:B------:R-:W-:Y:S02]  /*0a80*/  @P0 VIADD R0, R0, 0x1 ;  /* 0x0000000100000836 */ /* 0x000fe40000000000 */
[----:B------:R-:W-:Y:S04]  /*0a90*/  STL [R1+0x15c], RZ ;  /* 0x00015cff01007387 */ /* 0x000fe80000100800 */
[----:B------:R-:W-:Y:S01]  /*0aa0*/  STL [R1+0x140], RZ ;  /* 0x000140ff01007387 */ /* 0x000fe20000100800 */
[----:B------:R-:W-:Y:S01]  /*0ab0*/  @!P2 IMAD.MOV R0, RZ, RZ, -R0 ;  /* 0x000000ffff00a224 */ /* 0x000fe200078e0a00 */
[----:B------:R-:W-:-:S02]  /*0ac0*/  @!P1 LOP3.LUT R0, RZ, R13, RZ, 0x33, !PT ;  /* 0x0000000dff009212 */ /* 0x000fc400078e33ff */
[----:B------:R-:W-:Y:S03]  /*0ad0*/  STL [R1+0x144], RZ ;  /* 0x000144ff01007387 */ /* 0x000fe60000100800 */
[----:B0-----:R-:W-:Y:S01]  /*0ae0*/  IMAD.SHL.U32 R2, R0, 0x40, RZ ;  /* 0x0000004000027824 */ /* 0x001fe200078e00ff */
[----:B------:R-:W-:Y:S01]  /*0af0*/  STL [R1+0x148], RZ ;  /* 0x000148ff01007387 */ /* 0x000fe20000100800 */
[----:B------:R-:W-:Y:S02]  /*0b00*/  IMAD.MOV R60, RZ, RZ, -R0 ;  /* 0x000000ffff3c7224 */ /* 0x000fe400078e0a00 */
[C---:B------:R-:W-:Y:S01]  /*0b10*/  VIADD R0, R2.reuse, 0x1 ;  /* 0x0000000102007836 */ /* 0x040fe20000000000 */
[----:B------:R-:W-:Y:S01]  /*0b20*/  STL [R1+0x14c], RZ ;  /* 0x00014cff01007387 */ /* 0x000fe20000100800 */
[----:B------:R-:W-:Y:S02]  /*0b30*/  VIADD R3, R2, 0x2 ;  /* 0x0000000202037836 */ /* 0x000fe40000000000 */
[----:B------:R-:W-:Y:S01]  /*0b40*/  IMAD R60, R13, R60, R6 ;  /* 0x0000003c0d3c7224 */ /* 0x000fe200078e0206 */
[----:B------:R-:W-:Y:S01]  /*0b50*/  STL [R1+0x130], RZ ;  /* 0x000130ff01007387 */ /* 0x000fe20000100800 */
[----:B------:R-:W-:-:S02]  /*0b60*/  CS2R R6, SRZ ;  /* 0x0000000000067805 */ /* 0x000fc4000001ff00 */
[----:B------:R-:W-:Y:S01]  /*0b70*/  CS2R R12, SRZ ;  /* 0x00000000000c7805 */ /* 0x000fe2000001ff00 */
[----:B------:R-:W-:Y:S01]  /*0b80*/  IMAD.IADD R60, R8, 0x1, R60 ;  /* 0x00000001083c7824 */ /* 0x000fe200078e023c */
[----:B------:R-:W-:Y:S01]  /*0b90*/  STL [R1+0x134], RZ ;  /* 0x000134ff01007387 */ /* 0x000fe20000100800 */
[----:B------:R-:W-:-:S03]  /*0ba0*/  CS2R R8, SRZ ;  /* 0x0000000000087805 */ /* 0x000fc6000001ff00 */
[----:B------:R-:W-:Y:S04]  /*0bb0*/  STL [R1+0x138], RZ ;  /* 0x000138ff01007387 */ /* 0x000fe80000100800 */
        /* <DEDUP_REMOVED lines=73> */
[----:B------:R-:W-:Y:S04]  /*1050*/  STL [R1], RZ ;  /* 0x000000ff01007387 */ /* 0x000fe80000100800 */
        /* <DEDUP_REMOVED lines=51> */
[----:B------:R-:W-:Y:S04]  /*1390*/  STL [R1+0x15b8], R2 ;  /* 0x0015b80201007387 */ /* 0x000fe80000100800 */
[----:B------:R0:W-:Y:S04]  /*13a0*/  STL [R1+0x410], R0 ;  /* 0x0004100001007387 */ /* 0x0001e80000100800 */
[----:B------:R2:W-:Y:S01]  /*13b0*/  STL [R1+0x40c], R3 ;  /* 0x00040c0301007387 */ /* 0x0005e20000100800 */
[----:B0-----:R-:W-:-:S02]  /*13c0*/  VIADD R0, R2, 0x3 ;  /* 0x0000000302007836 */ /* 0x001fc40000000000 */
[----:B--2---:R-:W-:-:S03]  /*13d0*/  VIADD R3, R2, 0x4 ;  /* 0x0000000402037836 */ /* 0x004fc60000000000 */
[----:B------:R0:W-:Y:S04]  /*13e0*/  STL [R1+0x408], R0 ;  /* 0x0004080001007387 */ /* 0x0001e80000100800 */
[----:B------:R2:W-:Y:S01]  /*13f0*/  STL [R1+0x404], R3 ;  /* 0x0004040301007387 */ /* 0x0005e20000100800 */
[C---:B0-----:R-:W-:Y:S02]  /*1400*/  VIADD R0, R2.reuse, 0x5 ;  /* 0x0000000502007836 */ /* 0x041fe40000000000 */
        /* <DEDUP_REMOVED lines=75> */
[----:B0-----:R-:W-:Y:S02]  /*18c0*/  IMAD.SHL.U32 R0, R60, 0x100, RZ ;  /* 0x000001003c007824 */ /* 0x001fe400078e00ff */
[----:B--2---:R-:W-:-:S05]  /*18d0*/  VIADD R3, R2, 0x2b ;  /* 0x0000002b02037836 */ /* 0x004fca0000000000 */
[----:B------:R0:W-:Y:S02]  /*18e0*/  STL [R1+0x368], R3 ;  /* 0x0003680301007387 */ /* 0x0001e40000100800 */
[----:B0-----:R-:W-:-:S05]  /*18f0*/  VIADD R3, R2, 0x2c ;  /* 0x0000002c02037836 */ /* 0x001fca0000000000 */
[----:B------:R0:W-:Y:S02]  /*1900*/  STL [R1+0x364], R3 ;  /* 0x0003640301007387 */ /* 0x0001e40000100800 */
[----:B0-----:R-:W-:Y:S02]  /*1910*/  PRMT R3, R61, 0x6540, R60 ;  /* 0x000065403d037816 */ /* 0x001fe4000000003c */
[----:B------:R-:W-:-:S05]  /*1920*/  LOP3.LUT R60, R0, 0x20, R61, 0xfe, !PT ;  /* 0x00000020003c7812 */ /* 0x000fca00078efe3d */
[----:B------:R0:W-:Y:S04]  /*1930*/  STL [R1+0x179c], R60 ;  /* 0x00179c3c01007387 */ /* 0x0001e80000100800 */
[----:B------:R-:W-:Y:S01]  /*1940*/  STL [R1+0x1790], R3 ;  /* 0x0017900301007387 */ /* 0x000fe20000100800 */
[C-C-:B0-----:R-:W-:Y:S02]  /*1950*/  LOP3.LUT R60, R0.reuse, 0x40, R61.reuse, 0xfe, !PT ;  /* 0x00000040003c7812 */ /* 0x141fe400078efe3d */
[----:B------:R-:W-:Y:S01]  /*1960*/  LOP3.LUT R0, R0, 0x60, R61, 0xfe, !PT ;  /* 0x0000006000007812 */ /* 0x000fe200078efe3d */
[C---:B------:R-:W-:Y:S02]  /*1970*/  VIADD R61, R2.reuse, 0x2e ;  /* 0x0000002e023d7836 */ /* 0x040fe40000000000 */
[----:B------:R0:W-:Y:S04]  /*1980*/  STL [R1+0x1798], R60 ;  /* 0x0017983c01007387 */ /* 0x0001e80000100800 */
[----:B------:R2:W-:Y:S01]  /*1990*/  STL [R1+0x1794], R0 ;  /* 0x0017940001007387 */ /* 0x0005e20000100800 */
[----:B0-----:R-:W-:-:S02]  /*19a0*/  VIADD R60, R2, 0x2d ;  /* 0x0000002d023c7836 */ /* 0x001fc40000000000 */
[----:B--2---:R-:W-:-:S03]  /*19b0*/  VIADD R0, R2, 0x2f ;  /* 0x0000002f02007836 */ /* 0x004fc60000000000 */
[----:B------:R0:W-:Y:S04]  /*19c0*/  STL [R1+0x360], R60 ;  /* 0x0003603c01007387 */ /* 0x0001e80000100800 */
[----:B------:R2:W-:Y:S04]  /*19d0*/  STL [R1+0x35c], R61 ;  /* 0x00035c3d01007387 */ /* 0x0005e80000100800 */
[----:B------:R3:W-:Y:S01]  /*19e0*/  STL [R1+0x358], R0 ;  /* 0x0003580001007387 */ /* 0x0007e20000100800 */
[C---:B0-----:R-:W-:Y:S02]  /*19f0*/  VIADD R60, R2.reuse, 0x30 ;  /* 0x00000030023c7836 */ /* 0x041fe40000000000 */
[----:B--2---:R-:W-:-:S03]  /*1a00*/  VIADD R61, R2, 0x31 ;  /* 0x00000031023d7836 */ /* 0x004fc60000000000 */
[----:B------:R0:W-:Y:S01]  /*1a10*/  STL [R1+0x354], R60 ;  /* 0x0003543c01007387 */ /* 0x0001e20000100800 */
[----:B---3--:R-:W-:-:S03]  /*1a20*/  VIADD R0, R2, 0x32 ;  /* 0x0000003202007836 */ /* 0x008fc60000000000 */
        /* <DEDUP_REMOVED lines=23> */
[----:B------:R0:W-:Y:S02]  /*1ba0*/  STL [R1+0x320], R60 ;  /* 0x0003203c01007387 */ /* 0x0001e40000100800 */
[----:B0-----:R-:W-:Y:S01]  /*1bb0*/  VIADD R60, R2, 0x3f ;  /* 0x0000003f023c7836 */ /* 0x001fe20000000000 */
[----:B------:R-:W-:-:S05]  /*1bc0*/  LOP3.LUT R2, R3, 0x80, RZ, 0xfc, !PT ;  /* 0x0000008003027812 */ /* 0x000fca00078efcff */
[----:B------:R0:W-:Y:S02]  /*1bd0*/  STL [R1+0x17ac], R2 ;  /* 0x0017ac0201007387 */ /* 0x0001e40000100800 */
[----:B0-----:R-:W-:-:S05]  /*1be0*/  LOP3.LUT R2, R3, 0xa0, RZ, 0xfc, !PT ;  /* 0x000000a003027812 */ /* 0x001fca00078efcff */
[----:B------:R0:W-:Y:S02]  /*1bf0*/  STL [R1+0x17a8], R2 ;  /* 0x0017a80201007387 */ /* 0x0001e40000100800 */
[C---:B0-----:R-:W-:Y:S02]  /*1c00*/  LOP3.LUT R2, R3.reuse, 0xc0, RZ, 0xfc, !PT ;  /* 0x000000c003027812 */ /* 0x041fe400078efcff */
[----:B------:R-:W-:-:S03]  /*1c10*/  LOP3.LUT R3, R3, 0xe0, RZ, 0xfc, !PT ;  /* 0x000000e003037812 */ /* 0x000fc600078efcff */
[----:B------:R0:W-:Y:S04]  /*1c20*/  STL [R1+0x17a4], R2 ;  /* 0x0017a40201007387 */ /* 0x0001e80000100800 */
[----:B0-----:R0:W5:Y:S04]  /*1c30*/  LDL.LU R2, [R1+0x3f84] ;  /* 0x003f840001027983 */ /* 0x0011680000300800 */
[----:B------:R2:W-:Y:S04]  /*1c40*/  STL [R1+0x17a0], R3 ;  /* 0x0017a00301007387 */ /* 0x0005e80000100800 */
[----:B--2---:R0:W5:Y:S01]  /*1c50*/  LDL.LU R3, [R1+0x3f80] ;  /* 0x003f800001037983 */ /* 0x0041620000300800 */
[----:B-1----:R-:W-:Y:S05]  /*1c60*/  BRA.U !UP0, `(.L_x_0) ;  /* 0x00000a0908387547 */ /* 0x002fea000b800000 */
[----:B------:R-:W2:Y:S04]  /*1c70*/  LDL R35, [R1+0x1798] ;  /* 0x0017980001237983 */ /* 0x000ea80000100800 */
[----:B------:R-:W3:Y:S01]  /*1c80*/  LDL R36, [R1+0x1794] ;  /* 0x0017940001247983 */ /* 0x000ee20000100800 */
[----:B-----5:R-:W-:Y:S01]  /*1c90*/  IABS R8, R2 ;  /* 0x0000000200087213 */ /* 0x020fe20000000000 */
[----:B------:R-:W-:Y:S01]  /*1ca0*/  IMAD.MOV.U32 R52, RZ, RZ, R0 ;  /* 0x000000ffff347224 */ /* 0x000fe200078e0000 */
[----:B------:R-:W-:Y:S01]  /*1cb0*/  IABS R21, R61 ;  /* 0x0000003d00157213 */ /* 0x000fe20000000000 */
[----:B------:R-:W4:Y:S01]  /*1cc0*/  LDL.LU R45, [R1+0x330] ;  /* 0x00033000012d7983 */ /* 0x000f220000300800 */
[----:B------:R-:W-:Y:S01]  /*1cd0*/  ISETP.GE.AND P3, PT, R60, RZ, PT ;  /* 0x000000ff3c00720c */ /* 0x000fe20003f66270 */
[----:B------:R-:W1:Y:S02]  /*1ce0*/  LDCU.128 UR12, c[0x0][0x380] ;  /* 0x00007000ff0c77ac */ /* 0x000e640008000c00 */
[----:B------:R-:W4:Y:S01]  /*1cf0*/  LDL.LU R44, [R1+0x32c] ;  /* 0x00032c00012c7983 */ /* 0x000f220000300800 */
[----:B------:R-:W0:Y:S03]  /*1d00*/  LDCU UR6, c[0x0][0x3a4] ;  /* 0x00007480ff0677ac */ /* 0x000e260008000800 */
[----:B------:R-:W4:Y:S01]  /*1d10*/  LDL.LU R43, [R1+0x328] ;  /* 0x00032800012b7983 */ /* 0x000f220000300800 */
[----:B------:R-:W0:Y:S03]  /*1d20*/  LDCU UR7, c[0x0][0x3b0] ;  /* 0x00007600ff0777ac */ /* 0x000e260008000800 */
[----:B------:R-:W4:Y:S04]  /*1d30*/  LDL.LU R42, [R1+0x324] ;  /* 0x00032400012a7983 */ /* 0x000f280000300800 */
[----:B------:R-:W4:Y:S04]  /*1d40*/  LDL.LU R41, [R1+0x320] ;  /* 0x0003200001297983 */ /* 0x000f280000300800 */
[----:B------:R-:W4:Y:S04]  /*1d50*/  LDL R40, [R1+0x17a0] ;  /* 0x0017a00001287983 */ /* 0x000f280000100800 */
[----:B------:R-:W4:Y:S04]  /*1d60*/  LDL R39, [R1+0x17a4] ;  /* 0x0017a40001277983 */ /* 0x000f280000100800 */
[----:B------:R-:W4:Y:S04]  /*1d70*/  LDL R38, [R1+0x17a8] ;  /* 0x0017a80001267983 */ /* 0x000f280000100800 */
[----:B------:R-:W4:Y:S04]  /*1d80*/  LDL R37, [R1+0x17ac] ;  /* 0x0017ac0001257983 */ /* 0x000f280000100800 */
[----:B------:R-:W4:Y:S04]  /*1d90*/  LDL.LU R54, [R1+0x348] ;  /* 0x0003480001367983 */ /* 0x000f280000300800 */
[----:B------:R-:W4:Y:S04]  /*1da0*/  LDL R33, [R1+0x1790] ;  /* 0x0017900001217983 */ /* 0x000f280000100800 */
[----:B------:R-:W4:Y:S04]  /*1db0*/  LDL.LU R57, [R1+0x364] ;  /* 0x0003640001397983 */ /* 0x000f280000300800 */
[----:B------:R-:W4:Y:S04]  /*1dc0*/  LDL.LU R58, [R1+0x360] ;  /* 0x00036000013a7983 */ /* 0x000f280000300800 */
[----:B------:R-:W4:Y:S04]  /*1dd0*/  LDL R34, [R1+0x179c] ;  /* 0x00179c0001227983 */ /* 0x000f280000100800 */
[----:B------:R-:W4:Y:S04]  /*1de0*/  LDL.LU R53, [R1+0x354] ;  /* 0x0003540001357983 */ /* 0x000f280000300800 */
        /* <DEDUP_REMOVED lines=8> */
[----:B------:R-:W4:Y:S01]  /*1e70*/  LDL.LU R50, [R1+0x350] ;  /* 0x0003500001327983 */ /* 0x000f220000300800 */
[----:B------:R-:W0:Y:S01]  /*1e80*/  I2F.RP R4, R8 ;  /* 0x0000000800047306 */ /* 0x000e220000209400 */
[----:B------:R-:W-:-:S02]  /*1e90*/  IABS R0, R3 ;  /* 0x0000000300007213 */ /* 0x000fc40000000000 */
[----:B------:R0:W-:Y:S05]  /*1ea0*/  STL [R1+0x4140], R3 ;  /* 0x0041400301007387 */ /* 0x0001ea0000100800 */
[----:B------:R-:W1:Y:S08]  /*1eb0*/  I2F.RP R6, R0 ;  /* 0x0000000000067306 */ /* 0x000e700000209400 */
[----:B0-----:R-:W0:Y:S08]  /*1ec0*/  MUFU.RCP R4, R4 ;  /* 0x0000000400047308 */ /* 0x001e300000001000 */
[----:B-1----:R-:W1:Y:S01]  /*1ed0*/  MUFU.RCP R6, R6 ;  /* 0x0000000600067308 */ /* 0x002e620000001000 */
[----:B0-----:R-:W-:-:S07]  /*1ee0*/  VIADD R4, R4, 0xffffffe ;  /* 0x0ffffffe04047836 */ /* 0x001fce0000000000 */
[----:B------:R-:W0:Y:S01]  /*1ef0*/  F2I.FTZ.U32.TRUNC.NTZ R5, R4 ;  /* 0x0000000400057305 */ /* 0x000e22000021f000 */
[----:B-1----:R-:W-:-:S07]  /*1f00*/  VIADD R6, R6, 0xffffffe ;  /* 0x0ffffffe06067836 */ /* 0x002fce0000000000 */
[----:B------:R-:W1:Y:S01]  /*1f10*/  F2I.FTZ.U32.TRUNC.NTZ R7, R6 ;  /* 0x0000000600077305 */ /* 0x000e62000021f000 */
[----:B0-----:R-:W-:-:S04]  /*1f20*/  IMAD.MOV R4, RZ, RZ, -R5 ;  /* 0x000000ffff047224 */ /* 0x001fc800078e0a05 */
[----:B------:R-:W-:Y:S02]  /*1f30*/  IMAD R16, R4, R8, RZ ;  /* 0x0000000804107224 */ /* 0x000fe400078e02ff */
[----:B------:R-:W-:Y:S02]  /*1f40*/  IMAD.MOV.U32 R4, RZ, RZ, RZ ;  /* 0x000000ffff047224 */ /* 0x000fe400078e00ff */
[----:B-1----:R-:W-:Y:S02]  /*1f50*/  IMAD.MOV R15, RZ, RZ, -R7 ;  /* 0x000000ffff0f7224 */ /* 0x002fe400078e0a07 */
[----:B------:R-:W-:-:S04]  /*1f60*/  IMAD.HI.U32 R16, R5, R16, R4 ;  /* 0x0000001005107227 */ /* 0x000fc800078e0004 */
[----:B------:R-:W-:Y:S01]  /*1f70*/  IMAD R15, R15, R0, RZ ;  /* 0x000000000f0f7224 */ /* 0x000fe200078e02ff */
[----:B--2---:R-:W-:Y:S02]  /*1f80*/  IABS R9, R35 ;  /* 0x0000002300097213 */ /* 0x004fe40000000000 */
[----:B---3--:R-:W-:-:S03]  /*1f90*/  IABS R10, R36 ;  /* 0x00000024000a7213 */ /* 0x008fc60000000000 */
[----:B------:R-:W-:-:S04]  /*1fa0*/  IMAD.HI.U32 R12, R16, R9, RZ ;  /* 0x00000009100c7227 */ /* 0x000fc800078e00ff */
[----:B------:R-:W-:-:S04]  /*1fb0*/  IMAD.HI.U32 R11, R16, R10, RZ ;  /* 0x0000000a100b7227 */ /* 0x000fc800078e00ff */
[----:B------:R-:W-:Y:S02]  /*1fc0*/  IMAD.MOV R12, RZ, RZ, -R12 ;  /* 0x000000ffff0c7224 */ /* 0x000fe400078e0a0c */
[----:B------:R-:W-:Y:S02]  /*1fd0*/  IMAD.MOV R11, RZ, RZ, -R11 ;  /* 0x000000ffff0b7224 */ /* 0x000fe400078e0a0b */
[----:B------:R-:W-:-:S05]  /*1fe0*/  IMAD R9, R8, R12, R9 ;  /* 0x0000000c08097224 */ /* 0x000fca00078e0209 */
[----:B------:R-:W-:Y:S02]  /*1ff0*/  ISETP.GT.U32.AND P1, PT, R8, R9, PT ;  /* 0x000000090800720c */ /* 0x000fe40003f24070 */
[----:B----4-:R-:W-:-:S11]  /*2000*/  IABS R12, R39 ;  /* 0x00000027000c7213 */ /* 0x010fd60000000000 */
[----:B------:R-:W-:Y:S02]  /*2010*/  @!P1 IMAD.IADD R9, R9, 0x1, -R8 ;  /* 0x0000000109099824 */ /* 0x000fe400078e0a08 */
[----:B------:R-:W-:-:S04]  /*2020*/  IMAD.HI.U32 R17, R16, R12, RZ ;  /* 0x0000000c10117227 */ /* 0x000fc800078e00ff */
[----:B------:R-:W-:-:S04]  /*2030*/  IMAD.MOV R17, RZ, RZ, -R17 ;  /* 0x000000ffff117224 */ /* 0x000fc800078e0a11 */
[----:B------:R-:W-:Y:S01]  /*2040*/  IMAD R12, R8, R17, R12 ;  /* 0x00000011080c7224 */ /* 0x000fe200078e020c */
[----:B------:R-:W-:Y:S02]  /*2050*/  IABS R17, R43 ;  /* 0x0000002b00117213 */ /* 0x000fe40000000000 */
[----:B------:R-:W-:-:S05]  /*2060*/  IABS R6, R33 ;  /* 0x0000002100067213 */ /* 0x000fca0000000000 */
[----:B------:R-:W-:Y:S02]  /*2070*/  IMAD.MOV.U32 R5, RZ, RZ, R6 ;  /* 0x000000ffff057224 */ /* 0x000fe400078e0006 */
[----:B------:R-:W-:Y:S02]  /*2080*/  IMAD.MOV.U32 R6, RZ, RZ, RZ ;  /* 0x000000ffff067224 */ /* 0x000fe400078e00ff */
[----:B------:R-:W-:Y:S01]  /*2090*/  IMAD.HI.U32 R14, R16, R5, RZ ;  /* 0x00000005100e7227 */ /* 0x000fe200078e00ff */
[----:B------:R-:W-:-:S03]  /*20a0*/  IABS R4, R34 ;  /* 0x0000002200047213 */ /* 0x000fc60000000000 */
[----:B------:R-:W-:Y:S02]  /*20b0*/  IMAD.MOV R14, RZ, RZ, -R14 ;  /* 0x000000ffff0e7224 */ /* 0x000fe400078e0a0e */
[----:B------:R-:W-:-:S04]  /*20c0*/  IMAD.HI.U32 R6, R7, R15, R6 ;  /* 0x0000000f07067227 */ /* 0x000fc800078e0006 */
[----:B------:R-:W-:-:S04]  /*20d0*/  IMAD.HI.U32 R13, R16, R4, RZ ;  /* 0x00000004100d7227 */ /* 0x000fc800078e00ff */
[----:B------:R-:W-:Y:S02]  /*20e0*/  IMAD.MOV R13, RZ, RZ, -R13 ;  /* 0x000000ffff0d7224 */ /* 0x000fe400078e0a0d */
[C---:B------:R-:W-:Y:S01]  /*20f0*/  IMAD R5, R8.reuse, R14, R5 ;  /* 0x0000000e08057224 */ /* 0x040fe200078e0205 */
[----:B------:R-:W-:Y:S01]  /*2100*/  IABS R14, R37 ;  /* 0x00000025000e7213 */ /* 0x000fe20000000000 */
[C---:B------:R-:W-:Y:S01]  /*2110*/  IMAD R4, R8.reuse, R13, R4 ;  /* 0x0000000d08047224 */ /* 0x040fe200078e0204 */
[----:B------:R-:W-:Y:S01]  /*2120*/  IABS R13, R38 ;  /* 0x00000026000d7213 */ /* 0x000fe20000000000 */
[----:B------:R-:W-:Y:S01]  /*2130*/  IMAD R7, R8, R11, R10 ;  /* 0x0000000b08077224 */ /* 0x000fe200078e020a */
[----:B------:R-:W-:Y:S01]  /*2140*/  IABS R11, R40 ;  /* 0x00000028000b7213 */ /* 0x000fe20000000000 */
[----:B------:R-:W-:Y:S01]  /*2150*/  IMAD.HI.U32 R19, R16, R14, RZ ;  /* 0x0000000e10137227 */ /* 0x000fe200078e00ff */
[C---:B------:R-:W-:Y:S02]  /*2160*/  ISETP.GT.U32.AND P2, PT, R8.reuse, R4, PT ;  /* 0x000000040800720c */ /* 0x040fe40003f44070 */
[----:B------:R-:W-:Y:S01]  /*2170*/  ISETP.GT.U32.AND P6, PT, R8, R5, PT ;  /* 0x000000050800720c */ /* 0x000fe20003fc4070 */
[----:B------:R-:W-:Y:S01]  /*2180*/  IMAD.HI.U32 R18, R16, R13, RZ ;  /* 0x0000000d10127227 */ /* 0x000fe200078e00ff */
[----:B------:R-:W-:-:S02]  /*2190*/  ISETP.GT.U32.AND P5, PT, R8, R7, PT ;  /* 0x000000070800720c */ /* 0x000fc40003fa4070 */
[----:B------:R-:W-:Y:S01]  /*21a0*/  IABS R10, R60 ;  /* 0x0000003c000a7213 */ /* 0x000fe20000000000 */
[----:B------:R-:W-:-:S04]  /*21b0*/  IMAD.HI.U32 R16, R16, R11, RZ ;  /* 0x0000000b10107227 */ /* 0x000fc800078e00ff */
[----:B------:R-:W-:Y:S02]  /*21c0*/  IMAD.MOV R18, RZ, RZ, -R18 ;  /* 0x000000ffff127224 */ /* 0x000fe400078e0a12 */
[----:B------:R-:W-:Y:S02]  /*21d0*/  IMAD.MOV R16, RZ, RZ, -R16 ;  /* 0x000000ffff107224 */ /* 0x000fe400078e0a10 */
[C---:B------:R-:W-:Y:S02]  /*21e0*/  IMAD R13, R8.reuse, R18, R13 ;  /* 0x00000012080d7224 */ /* 0x040fe400078e020d */
[C---:B------:R-:W-:Y:S01]  /*21f0*/  IMAD R11, R8.reuse, R16, R11 ;  /* 0x00000010080b7224 */ /* 0x040fe200078e020b */
[----:B------:R-:W-:Y:S01]  /*2200*/  IABS R16, R42 ;  /* 0x0000002a00107213 */ /* 0x000fe20000000000 */
[----:B------:R-:W-:Y:S01]  /*2210*/  IMAD.MOV R19, RZ, RZ, -R19 ;  /* 0x000000ffff137224 */ /* 0x000fe200078e0a13 */
[----:B------:R-:W-:Y:S01]  /*2220*/  ISETP.GT.U32.AND P4, PT, R8, R13, PT ;  /* 0x0000000d0800720c */ /* 0x000fe20003f84070 */
[----:B------:R-:W-:Y:S01]  /*2230*/  @!P2 IMAD.IADD R4, R4, 0x1, -R8 ;  /* 0x000000010404a824 */ /* 0x000fe200078e0a08 */
[C---:B------:R-:W-:Y:S01]  /*2240*/  ISETP.GT.U32.AND P2, PT, R8.reuse, R11, PT ;  /* 0x0000000b0800720c */ /* 0x040fe20003f44070 */
[----:B------:R-:W-:-:S02]  /*2250*/  IMAD R14, R8, R19, R14 ;  /* 0x00000013080e7224 */ /* 0x000fc400078e020e */
[--C-:B------:R-:W-:Y:S01]  /*2260*/  @!P6 IMAD.IADD R5, R5, 0x1, -R8.reuse ;  /* 0x000000010505e824 */ /* 0x100fe200078e0a08 */
[C---:B------:R-:W-:Y:S01]  /*2270*/  ISETP.GT.U32.AND P6, PT, R8.reuse, R12, PT ;  /* 0x0000000c0800720c */ /* 0x040fe20003fc4070 */
[--C-:B------:R-:W-:Y:S01]  /*2280*/  @!P5 IMAD.IADD R7, R7, 0x1, -R8.reuse ;  /* 0x000000010707d824 */ /* 0x100fe200078e0a08 */
[----:B------:R-:W-:Y:S01]  /*2290*/  ISETP.GT.U32.AND P0, PT, R8, R14, PT ;  /* 0x0000000e0800720c */ /* 0x000fe20003f04070 */
[----:B------:R-:W-:Y:S01]  /*22a0*/  IMAD.HI.U32 R15, R6, R10, RZ ;  /* 0x0000000a060f7227 */ /* 0x000fe200078e00ff */
[C---:B------:R-:W-:Y:S02]  /*22b0*/  ISETP.GT.U32.AND P5, PT, R8.reuse, R4, PT ;  /* 0x000000040800720c */ /* 0x040fe40003fa4070 */
[C---:B------:R-:W-:Y:S01]  /*22c0*/  ISETP.GT.U32.AND P1, PT, R8.reuse, R5, PT ;  /* 0x000000050800720c */ /* 0x040fe20003f24070 */
[--C-:B------:R-:W-:Y:S01]  /*22d0*/  @!P4 IMAD.IADD R13, R13, 0x1, -R8.reuse ;  /* 0x000000010d0dc824 */ /* 0x100fe200078e0a08 */
[----:B------:R-:W-:Y:S01]  /*22e0*/  ISETP.GT.U32.AND P4, PT, R8, R7, PT ;  /* 0x000000070800720c */ /* 0x000fe20003f84070 */
[----:B------:R-:W-:-:S02]  /*22f0*/  @!P2 IMAD.IADD R11, R11, 0x1, -R8 ;  /* 0x000000010b0ba824 */ /* 0x000fc400078e0a08 */
[----:B------:R-:W-:Y:S02]  /*2300*/  IMAD.MOV R15, RZ, RZ, -R15 ;  /* 0x000000ffff0f7224 */ /* 0x000fe400078e0a0f */
[--C-:B------:R-:W-:Y:S01]  /*2310*/  @!P6 IMAD.IADD R12, R12, 0x1, -R8.reuse ;  /* 0x000000010c0ce824 */ /* 0x100fe200078e0a08 */
[----:B------:R-:W-:Y:S01]  /*2320*/  ISETP.GT.U32.AND P6, PT, R8, R11, PT ;  /* 0x0000000b0800720c */ /* 0x000fe20003fc4070 */
[--C-:B------:R-:W-:Y:S01]  /*2330*/  @!P0 IMAD.IADD R14, R14, 0x1, -R8.reuse ;  /* 0x000000010e0e8824 */ /* 0x100fe200078e0a08 */
[----:B------:R-:W-:Y:S01]  /*2340*/  ISETP.GT.U32.AND P0, PT, R8, R9, PT ;  /* 0x000000090800720c */ /* 0x000fe20003f04070 */
[--C-:B------:R-:W-:Y:S01]  /*2350*/  @!P5 IMAD.IADD R4, R4, 0x1, -R8.reuse ;  /* 0x000000010404d824 */ /* 0x100fe200078e0a08 */
[C---:B------:R-:W-:Y:S01]  /*2360*/  ISETP.GT.U32.AND P5, PT, R8.reuse, R12, PT ;  /* 0x0000000c0800720c */ /* 0x040fe20003fa4070 */
[--C-:B------:R-:W-:Y:S01]  /*2370*/  @!P1 IMAD.IADD R5, R5, 0x1, -R8.reuse ;  /* 0x0000000105059824 */ /* 0x100fe200078e0a08 */
[----:B------:R-:W-:Y:S01]  /*2380*/  ISETP.GT.U32.AND P2, PT, R8, R14, PT ;  /* 0x0000000e0800720c */ /* 0x000fe20003f44070 */
[----:B------:R-:W-:Y:S01]  /*2390*/  @!P4 IMAD.IADD R7, R7, 0x1, -R8 ;  /* 0x000000010707c824 */ /* 0x000fe200078e0a08 */
[----:B------:R-:W-:Y:S01]  /*23a0*/  ISETP.GE.AND P4, PT, R34, RZ, PT ;  /* 0x000000ff2200720c */ /* 0x000fe20003f86270 */
[----:B------:R-:W-:Y:S01]  /*23b0*/  IMAD.HI.U32 R22, R6, R21, RZ ;  /* 0x0000001506167227 */ /* 0x000fe200078e00ff */
[----:B------:R-:W-:-:S03]  /*23c0*/  ISETP.GT.U32.AND P1, PT, R8, R13, PT ;  /* 0x0000000d0800720c */ /* 0x000fc60003f24070 */
[--C-:B------:R-:W-:Y:S01]  /*23d0*/  @!P6 IMAD.IADD R11, R11, 0x1, -R8.reuse ;  /* 0x000000010b0be824 */ /* 0x100fe200078e0a08 */
[----:B------:R-:W-:Y:S01]  /*23e0*/  ISETP.GE.AND P6, PT, R37, RZ, PT ;  /* 0x000000ff2500720c */ /* 0x000fe20003fc6270 */
[--C-:B------:R-:W-:Y:S01]  /*23f0*/  @!P0 IMAD.IADD R9, R9, 0x1, -R8.reuse ;  /* 0x0000000109098824 */ /* 0x100fe200078e0a08 */
[----:B------:R-:W-:Y:S01]  /*2400*/  ISETP.GE.AND P0, PT, R33, RZ, PT ;  /* 0x000000ff2100720c */ /* 0x000fe20003f06270 */
[--C-:B------:R-:W-:Y:S01]  /*2410*/  @!P5 IMAD.IADD R12, R12, 0x1, -R8.reuse ;  /* 0x000000010c0cd824 */ /* 0x100fe200078e0a08 */
[----:B------:R-:W-:Y:S01]  /*2420*/  ISETP.GE.AND P5, PT, R36, RZ, PT ;  /* 0x000000ff2400720c */ /* 0x000fe20003fa6270 */
[----:B------:R-:W-:Y:S01]  /*2430*/  @!P2 IMAD.IADD R14, R14, 0x1, -R8 ;  /* 0x000000010e0ea824 */ /* 0x000fe200078e0a08 */
[----:B------:R-:W-:Y:S01]  /*2440*/  ISETP.GE.AND P2, PT, R35, RZ, PT ;  /* 0x000000ff2300720c */ /* 0x000fe20003f46270 */
[C---:B------:R-:W-:Y:S01]  /*2450*/  IMAD R10, R0.reuse, R15, R10 ;  /* 0x0000000f000a7224 */ /* 0x040fe200078e020a */
[----:B------:R-:W-:Y:S01]  /*2460*/  IABS R15, R41 ;  /* 0x00000029000f7213 */ /* 0x000fe20000000000 */
[----:B------:R-:W-:Y:S01]  /*2470*/  IMAD.MOV R22, RZ, RZ, -R22 ;  /* 0x000000ffff167224 */ /* 0x000fe200078e0a16 */
[----:B------:R-:W-:Y:S01]  /*2480*/  IABS R35, R46 ;  /* 0x0000002e00237213 */ /* 0x000fe20000000000 */
[----:B------:R-:W-:Y:S01]  /*2490*/  @!P4 IMAD.MOV R4, RZ, RZ, -R4 ;  /* 0x000000ffff04c224 */ /* 0x000fe200078e0a04 */
[C---:B------:R-:W-:Y:S01]  /*24a0*/  ISETP.GT.U32.AND P4, PT, R0.reuse, R10, PT ;  /* 0x0000000a0000720c */ /* 0x040fe20003f84070 */
[----:B------:R-:W-:-:S02]  /*24b0*/  IMAD R21, R0, R22, R21 ;  /* 0x0000001600157224 */ /* 0x000fc400078e0215 */
[----:B------:R-:W-:-:S04]  /*24c0*/  IMAD.HI.U32 R18, R6, R15, RZ ;  /* 0x0000000f06127227 */ /* 0x000fc800078e00ff */
[----:B------:R-:W-:Y:S01]  /*24d0*/  @!P1 IMAD.IADD R13, R13, 0x1, -R8 ;  /* 0x000000010d0d9824 */ /* 0x000fe200078e0a08 */
[----:B------:R-:W-:Y:S01]  /*24e0*/  ISETP.GE.AND P1, PT, R38, RZ, PT ;  /* 0x000000ff2600720c */ /* 0x000fe20003f26270 */
[----:B------:R-:W-:Y:S01]  /*24f0*/  @!P6 IMAD.MOV R14, RZ, RZ, -R14 ;  /* 0x000000ffff0ee224 */ /* 0x000fe200078e0a0e */
[----:B------:R-:W-:Y:S01]  /*2500*/  ISETP.GT.U32.AND P6, PT, R0, R21, PT ;  /* 0x000000150000720c */ /* 0x000fe20003fc4070 */
[----:B------:R-:W-:Y:S01]  /*2510*/  IMAD.HI.U32 R19, R6, R16, RZ ;  /* 0x0000001006137227 */ /* 0x000fe200078e00ff */
[----:B------:R-:W-:-:S03]  /*2520*/  IABS R8, R45 ;  /* 0x0000002d00087213 */ /* 0x000fc60000000000 */
[----:B------:R-:W-:Y:S02]  /*2530*/  IMAD.MOV R18, RZ, RZ, -R18 ;  /* 0x000000ffff127224 */ /* 0x000fe400078e0a12 */
[----:B------:R-:W-:Y:S01]  /*2540*/  @!P0 IMAD.MOV R5, RZ, RZ, -R5 ;  /* 0x000000ffff058224 */ /* 0x000fe200078e0a05 */
[----:B------:R-:W-:Y:S01]  /*2550*/  ISETP.GE.AND P0, PT, R39, RZ, PT ;  /* 0x000000ff2700720c */ /* 0x000fe20003f06270 */
[----:B------:R-:W-:Y:S01]  /*2560*/  @!P5 IMAD.MOV R7, RZ, RZ, -R7 ;  /* 0x000000ffff07d224 */ /* 0x000fe200078e0a07 */
[----:B------:R-:W-:Y:S01]  /*2570*/  ISETP.NE.AND P5, PT, R2, RZ, PT ;  /* 0x000000ff0200720c */ /* 0x000fe20003fa5270 */
[----:B------:R-:W-:Y:S01]  /*2580*/  @!P2 IMAD.MOV R9, RZ, RZ, -R9 ;  /* 0x000000ffff09a224 */ /* 0x000fe200078e0a09 */
[----:B------:R-:W-:Y:S01]  /*2590*/  ISETP.GE.AND P2, PT, R40, RZ, PT ;  /* 0x000000ff2800720c */ /* 0x000fe20003f46270 */
[----:B------:R-:W-:Y:S01]  /*25a0*/  IMAD.MOV R19, RZ, RZ, -R19 ;  /* 0x000000ffff137224 */ /* 0x000fe200078e0a13 */
[----:B------:R-:W-:Y:S01]  /*25b0*/  LOP3.LUT R2, RZ, R2, RZ, 0x33, !PT ;  /* 0x00000002ff027212 */ /* 0x000fe200078e33ff */
[C---:B------:R-:W-:Y:S01]  /*25c0*/  IMAD R15, R0.reuse, R18, R15 ;  /* 0x00000012000f7224 */ /* 0x040fe200078e020f */
[----:B------:R-:W-:Y:S01]  /*25d0*/  IABS R18, R44 ;  /* 0x0000002c00127213 */ /* 0x000fe20000000000 */
[----:B------:R-:W-:Y:S01]  /*25e0*/  IMAD R16, R0, R19, R16 ;  /* 0x0000001300107224 */ /* 0x000fe200078e0210 */
[----:B------:R-:W-:Y:S01]  /*25f0*/  SEL R3, R2, R5, !P5 ;  /* 0x0000000502037207 */ /* 0x000fe20006800000 */
[--C-:B------:R-:W-:Y:S01]  /*2600*/  @!P4 IMAD.IADD R10, R10, 0x1, -R0.reuse ;  /* 0x000000010a0ac824 */ /* 0x100fe200078e0a00 */
[----:B------:R-:W-:Y:S01]  /*2610*/  ISETP.GT.U32.AND P4, PT, R0, R15, PT ;  /* 0x0000000f0000720c */ /* 0x000fe20003f84070 */
[----:B------:R-:W-:Y:S01]  /*2620*/  IMAD.HI.U32 R20, R6, R17, RZ ;  /* 0x0000001106147227 */ /* 0x000fe200078e00ff */
[C---:B------:R-:W-:Y:S01]  /*2630*/  SEL R5, R2.reuse, R4, !P5 ;  /* 0x0000000402057207 */ /* 0x040fe20006800000 */
[----:B------:R0:W-:Y:S01]  /*2640*/  STL [R1+0x70], R3 ;  /* 0x0000700301007387 */ /* 0x0001e20000100800 */
[----:B------:R-:W-:Y:S01]  /*2650*/  SEL R4, R2, R9, !P5 ;  /* 0x0000000902047207 */ /* 0x000fe20006800000 */
[----:B------:R-:W-:Y:S01]  /*2660*/  @!P1 IMAD.MOV R13, RZ, RZ, -R13 ;  /* 0x000000ffff0d9224 */ /* 0x000fe200078e0a0d */
[C---:B------:R-:W-:Y:S01]  /*2670*/  ISETP.GT.U32.AND P1, PT, R0.reuse, R10, PT ;  /* 0x0000000a0000720c */ /* 0x040fe20003f24070 */
[----:B------:R-:W-:Y:S01]  /*2680*/  @!P6 IMAD.IADD R21, R21, 0x1, -R0 ;  /* 0x000000011515e824 */ /* 0x000fe200078e0a00 */
[----:B------:R-:W-:Y:S01]  /*2690*/  ISETP.GT.U32.AND P6, PT, R0, R16, PT ;  /* 0x000000100000720c */ /* 0x000fe20003fc4070 */
[----:B------:R1:W-:Y:S01]  /*26a0*/  STL [R1+0x6c], R5 ;  /* 0x00006c0501007387 */ /* 0x0003e20000100800 */
[----:B------:R-:W-:-:S02]  /*26b0*/  IMAD.MOV R20, RZ, RZ, -R20 ;  /* 0x000000ffff147224 */ /* 0x000fc400078e0a14 */
[----:B------:R-:W-:Y:S01]  /*26c0*/  @!P0 IMAD.MOV R12, RZ, RZ, -R12 ;  /* 0x000000ffff0c8224 */ /* 0x000fe200078e0a0c */
[----:B0-----:R-:W-:Y:S01]  /*26d0*/  SEL R3, R2, R7, !P5 ;  /* 0x0000000702037207 */ /* 0x001fe20006800000 */
[----:B------:R0:W-:Y:S01]  /*26e0*/  STL [R1+0x68], R4 ;  /* 0x0000680401007387 */ /* 0x0001e20000100800 */
[----:B------:R-:W-:Y:S01]  /*26f0*/  @!P2 IMAD.MOV R11, RZ, RZ, -R11 ;  /* 0x000000ffff0ba224 */ /* 0x000fe200078e0a0b */
[C---:B------:R-:W-:Y:S01]  /*2700*/  ISETP.GT.U32.AND P2, PT, R0.reuse, R21, PT ;  /* 0x000000150000720c */ /* 0x040fe20003f44070 */
[----:B------:R-:W-:Y:S01]  /*2710*/  IMAD R17, R0, R20, R17 ;  /* 0x0000001400117224 */ /* 0x000fe200078e0211 */
[----:B------:R2:W-:Y:S01]  /*2720*/  STL [R1+0x64], R3 ;  /* 0x0000640301007387 */ /* 0x0005e20000100800 */
[----:B-1----:R-:W-:Y:S01]  /*2730*/  SEL R5, R2, R14, !P5 ;  /* 0x0000000e02057207 */ /* 0x002fe20006800000 */
[--C-:B------:R-:W-:Y:S01]  /*2740*/  @!P4 IMAD.IADD R15, R15, 0x1, -R0.reuse ;  /* 0x000000010f0fc824 */ /* 0x100fe200078e0a00 */
[----:B------:R-:W-:Y:S01]  /*2750*/  ISETP.GE.AND P4, PT, R42, RZ, PT ;  /* 0x000000ff2a00720c */ /* 0x000fe20003f86270 */
[--C-:B------:R-:W-:Y:S01]  /*2760*/  @!P1 IMAD.IADD R10, R10, 0x1, -R0.reuse ;  /* 0x000000010a0a9824 */ /* 0x100fe200078e0a00 */
[----:B------:R-:W-:Y:S01]  /*2770*/  ISETP.GT.U32.AND P0, PT, R0, R17, PT ;  /* 0x000000110000720c */ /* 0x000fe20003f04070 */
[----:B------:R1:W-:Y:S01]  /*2780*/  STL [R1+0x60], R5 ;  /* 0x0000600501007387 */ /* 0x0003e20000100800 */
[----:B0-----:R-:W-:Y:S01]  /*2790*/  SEL R4, R2, R13, !P5 ;  /* 0x0000000d02047207 */ /* 0x001fe20006800000 */
[----:B------:R-:W-:Y:S01]  /*27a0*/  @!P6 IMAD.IADD R16, R16, 0x1, -R0 ;  /* 0x000000011010e824 */ /* 0x000fe200078e0a00 */
[----:B------:R-:W-:-:S02]  /*27b0*/  ISETP.GT.U32.AND P6, PT, R0, R15, PT ;  /* 0x0000000f0000720c */ /* 0x000fc40003fc4070 */
[C---:B--2---:R-:W-:Y:S01]  /*27c0*/  SEL R3, R2.reuse, R12, !P5 ;  /* 0x0000000c02037207 */ /* 0x044fe20006800000 */
[----:B------:R0:W-:Y:S01]  /*27d0*/  STL [R1+0x5c], R4 ;  /* 0x00005c0401007387 */ /* 0x0001e20000100800 */
[----:B------:R-:W-:Y:S01]  /*27e0*/  SEL R2, R2, R11, !P5 ;  /* 0x0000000b02027207 */ /* 0x000fe20006800000 */
[----:B------:R-:W-:Y:S01]  /*27f0*/  @!P2 IMAD.IADD R21, R21, 0x1, -R0 ;  /* 0x000000011515a824 */ /* 0x000fe200078e0a00 */
[----:B------:R-:W-:Y:S01]  /*2800*/  ISETP.GE.AND P5, PT, R61, RZ, PT ;  /* 0x000000ff3d00720c */ /* 0x000fe20003fa6270 */
[----:B------:R2:W-:Y:S01]  /*2810*/  STL [R1+0x58], R3 ;  /* 0x0000580301007387 */ /* 0x0005e20000100800 */
[----:B-1----:R-:W-:Y:S01]  /*2820*/  IMAD.MOV.U32 R5, RZ, RZ, R10 ;  /* 0x000000ffff057224 */ /* 0x002fe200078e000a */
[----:B------:R-:W-:Y:S01]  /*2830*/  ISETP.GE.AND P1, PT, R41, RZ, PT ;  /* 0x000000ff2900720c */ /* 0x000fe20003f26270 */
[----:B------:R-:W-:Y:S01]  /*2840*/  @!P0 IMAD.IADD R17, R17, 0x1, -R0 ;  /* 0x0000000111118824 */ /* 0x000fe200078e0a00 */
[----:B------:R1:W-:Y:S01]  /*2850*/  STL [R1+0x54], R2 ;  /* 0x0000540201007387 */ /* 0x0003e20000100800 */
[----:B------:R-:W-:Y:S01]  /*2860*/  @!P3 IMAD.MOV R5, RZ, RZ, -R5 ;  /* 0x000000ffff05b224 */ /* 0x000fe200078e0a05 */
[----:B------:R-:W-:Y:S01]  /*2870*/  ISETP.GT.U32.AND P0, PT, R0, R16, PT ;  /* 0x000000100000720c */ /* 0x000fe20003f04070 */
[----:B0-----:R-:W-:Y:S01]  /*2880*/  IMAD.HI.U32 R4, R6, R18, RZ ;  /* 0x0000001206047227 */ /* 0x001fe200078e00ff */
[----:B------:R-:W-:-:S02]  /*2890*/  ISETP.GT.U32.AND P2, PT, R0, R17, PT ;  /* 0x000000110000720c */ /* 0x000fc40003f44070 */
[----:B------:R0:W-:Y:S01]  /*28a0*/  STL [R1+0x10], R5 ;  /* 0x0000100501007387 */ /* 0x0001e20000100800 */
[----:B------:R-:W-:Y:S01]  /*28b0*/  IMAD.MOV R4, RZ, RZ, -R4 ;  /* 0x000000ffff047224 */ /* 0x000fe200078e0a04 */
[----:B------:R-:W-:Y:S01]  /*28c0*/  IABS R42, R47 ;  /* 0x0000002f002a7213 */ /* 0x000fe20000000000 */
[----:B--2---:R-:W-:Y:S02]  /*28d0*/  IMAD.MOV.U32 R3, RZ, RZ, R21 ;  /* 0x000000ffff037224 */ /* 0x004fe400078e0015 */
[----:B-1----:R-:W-:-:S04]  /*28e0*/  IMAD.HI.U32 R2, R6, R8, RZ ;  /* 0x0000000806027227 */ /* 0x002fc800078e00ff */
[C---:B------:R-:W-:Y:S01]  /*28f0*/  IMAD R18, R0.reuse, R4, R18 ;  /* 0x0000000400127224 */ /* 0x040fe200078e0212 */
[----:B------:R-:W-:Y:S01]  /*2900*/  IABS R4, R48 ;  /* 0x0000003000047213 */ /* 0x000fe20000000000 */
[----:B------:R-:W-:Y:S02]  /*2910*/  IMAD.MOV R2, RZ, RZ, -R2 ;  /* 0x000000ffff027224 */ /* 0x000fe400078e0a02 */
[----:B------:R-:W-:Y:S01]  /*2920*/  @!P6 IMAD.IADD R15, R15, 0x1, -R0 ;  /* 0x000000010f0fe824 */ /* 0x000fe200078e0a00 */
[C---:B------:R-:W-:Y:S01]  /*2930*/  ISETP.GT.U32.AND P3, PT, R0.reuse, R18, PT ;  /* 0x000000120000720c */ /* 0x040fe20003f64070 */
[----:B------:R-:W-:Y:S02]  /*2940*/  IMAD R8, R0, R2, R8 ;  /* 0x0000000200087224 */ /* 0x000fe400078e0208 */
[----:B------:R-:W-:Y:S01]  /*2950*/  @!P5 IMAD.MOV R3, RZ, RZ, -R3 ;  /* 0x000000ffff03d224 */ /* 0x000fe200078e0a03 */
[----:B------:R-:W-:Y:S01]  /*2960*/  ISETP.GE.AND P5, PT, R43, RZ, PT ;  /* 0x000000ff2b00720c */ /* 0x000fe20003fa6270 */
[----:B------:R-:W-:Y:S01]  /*2970*/  IMAD.HI.U32 R2, R6, R35, RZ ;  /* 0x0000002306027227 */ /* 0x000fe200078e00ff */
[----:B------:R-:W-:-:S02]  /*2980*/  ISETP.GT.U32.AND P6, PT, R0, R8, PT ;  /* 0x000000080000720c */ /* 0x000fc40003fc4070 */
[----:B------:R1:W-:Y:S01]  /*2990*/  STL [R1+0xc], R3 ;  /* 0x00000c0301007387 */ /* 0x0003e20000100800 */
[----:B------:R-:W-:Y:S01]  /*29a0*/  @!P0 IMAD.IADD R16, R16, 0x1, -R0 ;  /* 0x0000000110108824 */ /* 0x000fe200078e0a00 */
[----:B------:R-:W-:Y:S01]  /*29b0*/  ISETP.GE.AND P0, PT, R44, RZ, PT ;  /* 0x000000ff2c00720c */ /* 0x000fe20003f06270 */
[----:B------:R-:W-:Y:S02]  /*29c0*/  IMAD.MOV R2, RZ, RZ, -R2 ;  /* 0x000000ffff027224 */ /* 0x000fe400078e0a02 */
[----:B------:R-:W-:Y:S01]  /*29d0*/  @!P3 IMAD.IADD R18, R18, 0x1, -R0 ;  /* 0x000000011212b824 */ /* 0x000fe200078e0a00 */
[----:B------:R-:W-:Y:S01]  /*29e0*/  ISETP.GE.AND P3, PT, R46, RZ, PT ;  /* 0x000000ff2e00720c */ /* 0x000fe20003f66270 */
[----:B------:R-:W-:Y:S02]  /*29f0*/  IMAD R35, R0, R2, R35 ;  /* 0x0000000200237224 */ /* 0x000fe400078e0223 */
[----:B0-----:R-:W-:Y:S02]  /*2a00*/  IMAD.MOV.U32 R5, RZ, RZ, R16 ;  /* 0x000000ffff057224 */ /* 0x001fe400078e0010 */
[----:B-1----:R-:W-:-:S02]  /*2a10*/  IMAD.MOV.U32 R3, RZ, RZ, R15 ;  /* 0x000000ffff037224 */ /* 0x002fc400078e000f */
[--C-:B------:R-:W-:Y:S02]  /*2a20*/  @!P6 IMAD.IADD R8, R8, 0x1, -R0.reuse ;  /* 0x000000010808e824 */ /* 0x100fe400078e0a00 */
[----:B------:R-:W-:Y:S01]  /*2a30*/  @!P1 IMAD.MOV R3, RZ, RZ, -R3 ;  /* 0x000000ffff039224 */ /* 0x000fe200078e0a03 */
[C---:B------:R-:W-:Y:S01]  /*2a40*/  ISETP.GT.U32.AND P1, PT, R0.reuse, R18, PT ;  /* 0x000000120000720c */ /* 0x040fe20003f24070 */
[----:B------:R-:W-:Y:S01]  /*2a50*/  @!P4 IMAD.MOV R5, RZ, RZ, -R5 ;  /* 0x000000ffff05c224 */ /* 0x000fe200078e0a05 */
[C---:B------:R-:W-:Y:S01]  /*2a60*/  ISETP.GT.U32.AND P6, PT, R0.reuse, R8, PT ;  /* 0x000000080000720c */ /* 0x040fe20003fc4070 */
[----:B------:R-:W-:Y:S01]  /*2a70*/  @!P2 IMAD.IADD R17, R17, 0x1, -R0 ;  /* 0x000000011111a824 */ /* 0x000fe200078e0a00 */
[----:B------:R-:W-:Y:S01]  /*2a80*/  ISETP.GT.U32.AND P4, PT, R0, R35, PT ;  /* 0x000000230000720c */ /* 0x000fe20003f84070 */
[----:B------:R-:W-:Y:S01]  /*2a90*/  IMAD.HI.U32 R2, R6, R42, RZ ;  /* 0x0000002a06027227 */ /* 0x000fe200078e00ff */
[----:B------:R-:W-:Y:S01]  /*2aa0*/  ISETP.GE.AND P2, PT, R45, RZ, PT ;  /* 0x000000ff2d00720c */ /* 0x000fe20003f46270 */
[----:B------:R0:W-:Y:S02]  /*2ab0*/  STL [R1+0x8], R3 ;  /* 0x0000080301007387 */ /* 0x0001e40000100800 */
[----:B------:R-:W-:-:S02]  /*2ac0*/  IMAD.MOV R2, RZ, RZ, -R2 ;  /* 0x000000ffff027224 */ /* 0x000fc400078e0a02 */
[----:B------:R1:W-:Y:S02]  /*2ad0*/  STL [R1+0x4], R5 ;  /* 0x0000040501007387 */ /* 0x0003e40000100800 */
[----:B------:R-:W-:Y:S01]  /*2ae0*/  @!P1 IMAD.IADD R18, R18, 0x1, -R0 ;  /* 0x0000000112129824 */ /* 0x000fe200078e0a00 */
[----:B------:R-:W-:Y:S01]  /*2af0*/  ISETP.GE.AND P1, PT, R48, RZ, PT ;  /* 0x000000ff3000720c */ /* 0x000fe20003f26270 */
[----:B------:R-:W-:-:S04]  /*2b00*/  IMAD.HI.U32 R48, R6, R4, RZ ;  /* 0x0000000406307227 */ /* 0x000fc800078e00ff */
[----:B------:R-:W-:Y:S02]  /*2b10*/  @!P6 IMAD.IADD R8, R8, 0x1, -R0 ;  /* 0x000000010808e824 */ /* 0x000fe400078e0a00 */
[----:B------:R-:W-:Y:S02]  /*2b20*/  IMAD.MOV R48, RZ, RZ, -R48 ;  /* 0x000000ffff307224 */ /* 0x000fe400078e0a30 */
[----:B------:R-:W-:Y:S02]  /*2b30*/  IMAD.MOV.U32 R61, RZ, RZ, R18 ;  /* 0x000000ffff3d7224 */ /* 0x000fe400078e0012 */
[----:B------:R-:W-:Y:S01]  /*2b40*/  @!P4 IMAD.IADD R35, R35, 0x1, -R0 ;  /* 0x000000012323c824 */ /* 0x000fe200078e0a00 */
[----:B------:R-:W-:Y:S01]  /*2b50*/  ISETP.GE.AND P4, PT, R49, RZ, PT ;  /* 0x000000ff3100720c */ /* 0x000fe20003f86270 */
[C---:B------:R-:W-:Y:S01]  /*2b60*/  IMAD R42, R0.reuse, R2, R42 ;  /* 0x00000002002a7224 */ /* 0x040fe200078e022a */
[----:B------:R-:W-:Y:S01]  /*2b70*/  IABS R2, R51 ;  /* 0x0000003300027213 */ /* 0x000fe20000000000 */
[----:B------:R-:W-:-:S02]  /*2b80*/  IMAD R48, R0, R48, R4 ;  /* 0x0000003000307224 */ /* 0x000fc400078e0204 */
[----:B------:R-:W-:Y:S01]  /*2b90*/  IMAD.MOV.U32 R27, RZ, RZ, R8 ;  /* 0x000000ffff1b7224 */ /* 0x000fe200078e0008 */
[C---:B------:R-:W-:Y:S01]  /*2ba0*/  ISETP.GT.U32.AND P6, PT, R0.reuse, R42, PT ;  /* 0x0000002a0000720c */ /* 0x040fe20003fc4070 */
[----:B------:R-:W-:Y:S01]  /*2bb0*/  @!P0 IMAD.MOV R61, RZ, RZ, -R61 ;  /* 0x000000ffff3d8224 */ /* 0x000fe200078e0a3d */
[C---:B------:R-:W-:Y:S01]  /*2bc0*/  ISETP.GT.U32.AND P0, PT, R0.reuse, R35, PT ;  /* 0x000000230000720c */ /* 0x040fe20003f04070 */
[----:B------:R-:W-:Y:S01]  /*2bd0*/  @!P2 IMAD.MOV R27, RZ, RZ, -R27 ;  /* 0x000000ffff1ba224 */ /* 0x000fe200078e0a1b */
[----:B------:R-:W-:Y:S01]  /*2be0*/  ISETP.GT.U32.AND P2, PT, R0, R48, PT ;  /* 0x000000300000720c */ /* 0x000fe20003f44070 */
[----:B0-----:R-:W-:Y:S02]  /*2bf0*/  IMAD.MOV.U32 R3, RZ, RZ, R17 ;  /* 0x000000ffff037224 */ /* 0x001fe400078e0011 */
[----:B------:R-:W-:-:S04]  /*2c00*/  IMAD.HI.U32 R4, R6, R2, RZ ;  /* 0x0000000206047227 */ /* 0x000fc800078e00ff */
[----:B------:R-:W-:Y:S01]  /*2c10*/  @!P5 IMAD.MOV R3, RZ, RZ, -R3 ;  /* 0x000000ffff03d224 */ /* 0x000fe200078e0a03 */
[----:B------:R-:W-:Y:S01]  /*2c20*/  ISETP.GE.AND P5, PT, R47, RZ, PT ;  /* 0x000000ff2f00720c */ /* 0x000fe20003fa6270 */
[----:B------:R-:W-:Y:S02]  /*2c30*/  IMAD.MOV.U32 R47, RZ, RZ, R52 ;  /* 0x000000ffff2f7224 */ /* 0x000fe400078e0034 */
[----:B------:R-:W-:Y:S01]  /*2c40*/  IMAD.MOV.U32 R52, RZ, RZ, R53 ;  /* 0x000000ffff347224 */ /* 0x000fe200078e0035 */
[----:B------:R-:W-:Y:S01]  /*2c50*/  STL [R1], R3 ;  /* 0x0000000301007387 */ /* 0x000fe20000100800 */
[----:B------:R-:W-:Y:S01]  /*2c60*/  @!P0 IMAD.IADD R35, R35, 0x1, -R0 ;  /* 0x0000000123238824 */ /* 0x000fe200078e0a00 */
[----:B------:R-:W-:Y:S01]  /*2c70*/  ISETP.GE.AND P0, PT, R51, RZ, PT ;  /* 0x000000ff3300720c */ /* 0x000fe20003f06270 */
[----:B------:R-:W-:Y:S01]  /*2c80*/  IMAD.MOV.U32 R53, RZ, RZ, R56 ;  /* 0x000000ffff357224 */ /* 0x000fe200078e0038 */
[----:B------:R-:W-:Y:S01]  /*2c90*/  IABS R56, R49 ;  /* 0x0000003100387213 */ /* 0x000fe20000000000 */
[----:B------:R-:W-:Y:S01]  /*2ca0*/  @!P6 IMAD.IADD R42, R42, 0x1, -R0 ;  /* 0x000000012a2ae824 */ /* 0x000fe200078e0a00 */
[----:B------:R-:W-:Y:S01]  /*2cb0*/  STL [R1+0x4120], R61 ;  /* 0x0041203d01007387 */ /* 0x000fe20000100800 */
[----:B------:R-:W-:-:S02]  /*2cc0*/  IMAD.MOV.U32 R51, RZ, RZ, R52 ;  /* 0x000000ffff337224 */ /* 0x000fc400078e0034 */
[----:B------:R-:W-:Y:S01]  /*2cd0*/  IMAD.MOV.U32 R52, RZ, RZ, R57 ;  /* 0x000000ffff347224 */ /* 0x000fe200078e0039 */
[----:B------:R-:W-:Y:S01]  /*2ce0*/  IABS R57, R54 ;  /* 0x0000003600397213 */ /* 0x000fe20000000000 */
[----:B------:R-:W-:Y:S01]  /*2cf0*/  @!P2 IMAD.IADD R48, R48, 0x1, -R0 ;  /* 0x000000013030a824 */ /* 0x000fe200078e0a00 */
[----:B------:R-:W-:Y:S01]  /*2d00*/  ISETP.GT.U32.AND P6, PT, R0, R42, PT ;  /* 0x0000002a0000720c */ /* 0x000fe20003fc4070 */
[----:B------:R-:W-:Y:S01]  /*2d10*/  IMAD.MOV R4, RZ, RZ, -R4 ;  /* 0x000000ffff047224 */ /* 0x000fe200078e0a04 */
[----:B------:R-:W-:Y:S01]  /*2d20*/  STL [R1+0x4124], R27 ;  /* 0x0041241b01007387 */ /* 0x000fe20000100800 */
[----:B-1----:R-:W-:Y:S01]  /*2d30*/  IMAD.HI.U32 R5, R6, R56, RZ ;  /* 0x0000003806057227 */ /* 0x002fe200078e00ff */
[C---:B------:R-:W-:Y:S02]  /*2d40*/  ISETP.GT.U32.AND P2, PT, R0.reuse, R48, PT ;  /* 0x000000300000720c */ /* 0x040fe40003f44070 */
[----:B------:R-:W-:Y:S01]  /*2d50*/  IABS R18, R51 ;  /* 0x0000003300127213 */ /* 0x000fe20000000000 */
[----:B------:R-:W-:-:S02]  /*2d60*/  IMAD R2, R0, R4, R2 ;  /* 0x0000000400027224 */ /* 0x000fc400078e0202 */
[----:B------:R-:W-:-:S04]  /*2d70*/  IMAD.HI.U32 R4, R6, R57, RZ ;  /* 0x0000003906047227 */ /* 0x000fc800078e00ff */
[----:B------:R-:W-:Y:S02]  /*2d80*/  IMAD.MOV R5, RZ, RZ, -R5 ;  /* 0x000000ffff057224 */ /* 0x000fe400078e0a05 */
[----:B------:R-:W-:Y:S02]  /*2d90*/  IMAD.MOV R4, RZ, RZ, -R4 ;  /* 0x000000ffff047224 */ /* 0x000fe400078e0a04 */
[C---:B------:R-:W-:Y:S02]  /*2da0*/  IMAD R56, R0.reuse, R5, R56 ;  /* 0x0000000500387224 */ /* 0x040fe400078e0238 */
[----:B------:R-:W-:Y:S02]  /*2db0*/  IMAD R57, R0, R4, R57 ;  /* 0x0000000400397224 */ /* 0x000fe400078e0239 */
[--C-:B------:R-:W-:Y:S01]  /*2dc0*/  @!P6 IMAD.IADD R42, R42, 0x1, -R0.reuse ;  /* 0x000000012a2ae824 */ /* 0x100fe200078e0a00 */
[C---:B------:R-:W-:Y:S01]  /*2dd0*/  ISETP.GT.U32.AND P6, PT, R0.reuse, R56, PT ;  /* 0x000000380000720c */ /* 0x040fe20003fc4070 */
[----:B------:R-:W-:Y:S01]  /*2de0*/  @!P3 IMAD.MOV R35, RZ, RZ, -R35 ;  /* 0x000000ffff23b224 */ /* 0x000fe200078e0a23 */
[----:B------:R-:W-:Y:S01]  /*2df0*/  ISETP.GT.U32.AND P3, PT, R0, R2, PT ;  /* 0x000000020000720c */ /* 0x000fe20003f64070 */
[----:B------:R-:W-:Y:S01]  /*2e00*/  @!P2 IMAD.IADD R48, R48, 0x1, -R0 ;  /* 0x000000013030a824 */ /* 0x000fe200078e0a00 */
[----:B------:R-:W-:Y:S01]  /*2e10*/  ISETP.GT.U32.AND P2, PT, R0, R57, PT ;  /* 0x000000390000720c */ /* 0x000fe20003f44070 */
[----:B------:R-:W-:Y:S01]  /*2e20*/  @!P5 IMAD.MOV R42, RZ, RZ, -R42 ;  /* 0x000000ffff2ad224 */ /* 0x000fe200078e0a2a */
[----:B------:R-:W-:Y:S01]  /*2e30*/  ISETP.GE.AND P5, PT, R54, RZ, PT ;  /* 0x000000ff3600720c */ /* 0x000fe20003fa6270 */
[----:B------:R-:W-:Y:S01]  /*2e40*/  IMAD.MOV.U32 R49, RZ, RZ, R50 ;  /* 0x000000ffff317224 */ /* 0x000fe200078e0032 */
[----:B------:R-:W-:Y:S01]  /*2e50*/  IABS R50, R47 ;  /* 0x0000002f00327213 */ /* 0x000fe20000000000 */
[----:B------:R-:W-:Y:S01]  /*2e60*/  @!P1 IMAD.MOV R48, RZ, RZ, -R48 ;  /* 0x000000ffff309224 */ /* 0x000fe200078e0a30 */
[----:B------:R-:W-:Y:S01]  /*2e70*/  STL [R1+0x4128], R35 ;  /* 0x0041282301007387 */ /* 0x000fe20000100800 */
[----:B------:R-:W-:Y:S01]  /*2e80*/  IMAD.MOV.U32 R54, RZ, RZ, R55 ;  /* 0x000000ffff367224 */ /* 0x000fe200078e0037 */
[----:B------:R-:W-:Y:S01]  /*2e90*/  IABS R55, R49 ;  /* 0x0000003100377213 */ /* 0x000fe20000000000 */
[--C-:B------:R-:W-:Y:S01]  /*2ea0*/  @!P6 IMAD.IADD R56, R56, 0x1, -R0.reuse ;  /* 0x000000013838e824 */ /* 0x100fe200078e0a00 */
[----:B------:R-:W-:Y:S01]  /*2eb0*/  STL [R1+0x412c], R42 ;  /* 0x00412c2a01007387 */ /* 0x000fe20000100800 */
[--C-:B------:R-:W-:Y:S01]  /*2ec0*/  @!P3 IMAD.IADD R2, R2, 0x1, -R0.reuse ;  /* 0x000000010202b824 */ /* 0x100fe200078e0a00 */
[----:B------:R-:W-:Y:S01]  /*2ed0*/  IABS R36, R54 ;  /* 0x0000003600247213 */ /* 0x000fe20000000000 */
[----:B------:R-:W-:Y:S01]  /*2ee0*/  @!P2 IMAD.IADD R57, R57, 0x1, -R0 ;  /* 0x000000013939a824 */ /* 0x000fe200078e0a00 */
[----:B------:R-:W-:Y:S01]  /*2ef0*/  ISETP.GT.U32.AND P6, PT, R0, R56, PT ;  /* 0x000000380000720c */ /* 0x000fe20003fc4070 */
[----:B------:R-:W-:Y:S01]  /*2f00*/  IMAD.HI.U32 R5, R6, R50, RZ ;  /* 0x0000003206057227 */ /* 0x000fe200078e00ff */
[C---:B------:R-:W-:Y:S01]  /*2f10*/  ISETP.GT.U32.AND P3, PT, R0.reuse, R2, PT ;  /* 0x000000020000720c */ /* 0x040fe20003f64070 */
[----:B------:R-:W-:Y:S01]  /*2f20*/  STL [R1+0x4130], R48 ;  /* 0x0041303001007387 */ /* 0x000fe20000100800 */
[----:B------:R-:W-:Y:S01]  /*2f30*/  ISETP.GT.U32.AND P2, PT, R0, R57, PT ;  /* 0x000000390000720c */ /* 0x000fe20003f44070 */
[----:B------:R-:W-:-:S02]  /*2f40*/  IMAD.MOV R5, RZ, RZ, -R5 ;  /* 0x000000ffff057224 */ /* 0x000fc400078e0a05 */
[----:B------:R-:W-:-:S04]  /*2f50*/  IMAD.HI.U32 R4, R6, R55, RZ ;  /* 0x0000003706047227 */ /* 0x000fc800078e00ff */
[----:B------:R-:W-:Y:S01]  /*2f60*/  IMAD R50, R0, R5, R50 ;  /* 0x0000000500327224 */ /* 0x000fe200078e0232 */
[----:B------:R-:W-:Y:S01]  /*2f70*/  IABS R5, R53 ;  /* 0x0000003500057213 */ /* 0x000fe20000000000 */
[--C-:B------:R-:W-:Y:S01]  /*2f80*/  @!P6 IMAD.IADD R56, R56, 0x1, -R0.reuse ;  /* 0x000000013838e824 */ /* 0x100fe200078e0a00 */
[----:B------:R-:W-:Y:S01]  /*2f90*/  IABS R13, R58 ;  /* 0x0000003a000d7213 */ /* 0x000fe20000000000 */
[--C-:B------:R-:W-:Y:S01]  /*2fa0*/  @!P3 IMAD.IADD R2, R2, 0x1, -R0.reuse ;  /* 0x000000010202b824 */ /* 0x100fe200078e0a00 */
[----:B------:R-:W-:Y:S01]  /*2fb0*/  ISETP.GT.U32.AND P1, PT, R0, R50, PT ;  /* 0x000000320000720c */ /* 0x000fe20003f24070 */
[----:B------:R-:W-:Y:S01]  /*2fc0*/  @!P2 IMAD.IADD R57, R57, 0x1, -R0 ;  /* 0x000000013939a824 */ /* 0x000fe200078e0a00 */
[----:B------:R-:W-:Y:S01]  /*2fd0*/  ISETP.GE.AND P2, PT, R53, RZ, PT ;  /* 0x000000ff3500720c */ /* 0x000fe20003f46270 */
[----:B------:R-:W-:Y:S01]  /*2fe0*/  @!P4 IMAD.MOV R56, RZ, RZ, -R56 ;  /* 0x000000ffff38c224 */ /* 0x000fe200078e0a38 */
[----:B------:R-:W-:Y:S01]  /*2ff0*/  ISETP.GE.AND P6, PT, R47, RZ, PT ;  /* 0x000000ff2f00720c */ /* 0x000fe20003fc6270 */
[----:B------:R-:W-:Y:S01]  /*3000*/  @!P0 IMAD.MOV R2, RZ, RZ, -R2 ;  /* 0x000000ffff028224 */ /* 0x000fe200078e0a02 */
[----:B------:R-:W-:Y:S01]  /*3010*/  ISETP.GE.AND P4, PT, R49, RZ, PT ;  /* 0x000000ff3100720c */ /* 0x000fe20003f86270 */
[----:B------:R-:W-:Y:S01]  /*3020*/  @!P5 IMAD.MOV R57, RZ, RZ, -R57 ;  /* 0x000000ffff39d224 */ /* 0x000fe200078e0a39 */
[----:B------:R0:W-:Y:S01]  /*3030*/  STL [R1+0x4134], R56 ;  /* 0x0041343801007387 */ /* 0x0001e20000100800 */
[----:B------:R-:W-:Y:S01]  /*3040*/  ISETP.GE.AND P5, PT, R54, RZ, PT ;  /* 0x000000ff3600720c */ /* 0x000fe20003fa6270 */
[----:B------:R-:W-:Y:S01]  /*3050*/  IMAD.MOV R4, RZ, RZ, -R4 ;  /* 0x000000ffff047224 */ /* 0x000fe200078e0a04 */
[----:B------:R-:W-:Y:S01]  /*3060*/  ISETP.GE.AND P0, PT, R51, RZ, PT ;  /* 0x000000ff3300720c */ /* 0x000fe20003f06270 */
[----:B------:R-:W-:Y:S01]  /*3070*/  STL [R1+0x4138], R2 ;  /* 0x0041380201007387 */ /* 0x000fe20000100800 */
[----:B------:R-:W-:-:S02]  /*3080*/  @!P1 IMAD.IADD R50, R50, 0x1, -R0 ;  /* 0x0000000132329824 */ /* 0x000fc400078e0a00 */
[----:B------:R-:W-:Y:S01]  /*3090*/  IMAD R55, R0, R4, R55 ;  /* 0x0000000400377224 */ /* 0x000fe200078e0237 */
[----:B------:R-:W-:Y:S01]  /*30a0*/  STL [R1+0x413c], R57 ;  /* 0x00413c3901007387 */ /* 0x000fe20000100800 */
[----:B------:R-:W-:Y:S01]  /*30b0*/  IMAD.HI.U32 R4, R6, R18, RZ ;  /* 0x0000001206047227 */ /* 0x000fe200078e00ff */
[C---:B------:R-:W-:Y:S02]  /*30c0*/  ISETP.GT.U32.AND P1, PT, R0.reuse, R50, PT ;  /* 0x000000320000720c */ /* 0x040fe40003f24070 */
[----:B------:R-:W2:Y:S01]  /*30d0*/  LDL.LU R53, [R1+0x36c] ;  /* 0x00036c0001357983 */ /* 0x000ea20000300800 */
[----:B------:R-:W-:Y:S01]  /*30e0*/  IMAD.MOV R4, RZ, RZ, -R4 ;  /* 0x000000ffff047224 */ /* 0x000fe200078e0a04 */
[----:B------:R-:W-:Y:S01]  /*30f0*/  ISETP.GT.U32.AND P3, PT, R0, R55, PT ;  /* 0x000000370000720c */ /* 0x000fe20003f64070 */
[----:B------:R-:W-:Y:S01]  /*3100*/  IMAD.HI.U32 R7, R6, R5, RZ ;  /* 0x0000000506077227 */ /* 0x000fe200078e00ff */
[----:B------:R-:W3:Y:S03]  /*3110*/  LDL.LU R54, [R1+0x370] ;  /* 0x0003700001367983 */ /* 0x000ee60000300800 */
[----:B------:R-:W-:-:S02]  /*3120*/  IMAD R18, R0, R4, R18 ;  /* 0x0000000400127224 */ /* 0x000fc400078e0212 */
[----:B------:R-:W-:Y:S02]  /*3130*/  IMAD.MOV R7, RZ, RZ, -R7 ;  /* 0x000000ffff077224 */ /* 0x000fe400078e0a07 */
[--C-:B------:R-:W-:Y:S01]  /*3140*/  @!P1 IMAD.IADD R50, R50, 0x1, -R0.reuse ;  /* 0x0000000132329824 */ /* 0x100fe200078e0a00 */
[C---:B------:R-:W-:Y:S01]  /*3150*/  ISETP.GT.U32.AND P1, PT, R0.reuse, R18, PT ;  /* 0x000000120000720c */ /* 0x040fe20003f24070 */
[----:B------:R-:W-:Y:S02]  /*3160*/  IMAD R5, R0, R7, R5 ;  /* 0x0000000700057224 */ /* 0x000fe400078e0205 */
[----:B------:R-:W-:Y:S02]  /*3170*/  @!P3 IMAD.IADD R55, R55, 0x1, -R0 ;  /* 0x000000013737b824 */ /* 0x000fe400078e0a00 */
[----:B------:R-:W-:-:S03]  /*3180*/  IMAD.HI.U32 R7, R6, R13, RZ ;  /* 0x0000000d06077227 */ /* 0x000fc600078e00ff */
[----:B------:R-:W-:-:S05]  /*3190*/  ISETP.GT.U32.AND P3, PT, R0, R55, PT ;  /* 0x000000370000720c */ /* 0x000fca0003f64070 */
[----:B------:R-:W-:-:S05]  /*31a0*/  @!P1 IMAD.IADD R18, R18, 0x1, -R0 ;  /* 0x0000000112129824 */ /* 0x000fca00078e0a00 */
[----:B------:R-:W-:Y:S01]  /*31b0*/  ISETP.GT.U32.AND P1, PT, R0, R18, PT ;  /* 0x000000120000720c */ /* 0x000fe20003f24070 */
[----:B------:R-:W-:-:S04]  /*31c0*/  IMAD.MOV R7, RZ, RZ, -R7 ;  /* 0x000000ffff077224 */ /* 0x000fc800078e0a07 */
[----:B------:R-:W-:Y:S02]  /*31d0*/  IMAD R13, R0, R7, R13 ;  /* 0x00000007000d7224 */ /* 0x000fe400078e020d */
[----:B------:R-:W-:-:S06]  /*31e0*/  @!P3 IMAD.IADD R55, R55, 0x1, -R0 ;  /* 0x000000013737b824 */ /* 0x000fcc00078e0a00 */
[----:B------:R-:W-:Y:S01]  /*31f0*/  @!P1 IMAD.IADD R18, R18, 0x1, -R0 ;  /* 0x0000000112129824 */ /* 0x000fe200078e0a00 */
[----:B------:R-:W-:Y:S01]  /*3200*/  ISETP.GT.U32.AND P1, PT, R0, R13, PT ;  /* 0x0000000d0000720c */ /* 0x000fe20003f24070 */
[----:B------:R-:W-:Y:S02]  /*3210*/  @!P6 IMAD.MOV R50, RZ, RZ, -R50 ;  /* 0x000000ffff32e224 */ /* 0x000fe400078e0a32 */
[----:B------:R-:W-:Y:S01]  /*3220*/  @!P4 IMAD.MOV R55, RZ, RZ, -R55 ;  /* 0x000000ffff37c224 */ /* 0x000fe200078e0a37 */
[----:B------:R-:W-:Y:S01]  /*3230*/  ISETP.GE.AND P3, PT, R58, RZ, PT ;  /* 0x000000ff3a00720c */ /* 0x000fe20003f66270 */
[----:B------:R-:W-:Y:S01]  /*3240*/  @!P0 IMAD.MOV R18, RZ, RZ, -R18 ;  /* 0x000000ffff128224 */ /* 0x000fe200078e0a12 */
[----:B------:R-:W-:Y:S01]  /*3250*/  STL [R1+0x4144], R50 ;  /* 0x0041443201007387 */ /* 0x000fe20000100800 */
[----:B------:R-:W-:-:S03]  /*3260*/  IABS R29, R59 ;  /* 0x0000003b001d7213 */ /* 0x000fc60000000000 */
[----:B------:R-:W4:Y:S03]  /*3270*/  LDL.LU R58, [R1+0x374] ;  /* 0x00037400013a7983 */ /* 0x000f260000300800 */
[----:B------:R-:W-:Y:S01]  /*3280*/  @!P1 IMAD.IADD R13, R13, 0x1, -R0 ;  /* 0x000000010d0d9824 */ /* 0x000fe200078e0a00 */
[----:B------:R-:W4:Y:S01]  /*3290*/  LDL.LU R51, [R1+0x378] ;  /* 0x0003780001337983 */ /* 0x000f220000300800 */
[----:B------:R-:W-:-:S03]  /*32a0*/  ISETP.GE.AND P1, PT, R59, RZ, PT ;  /* 0x000000ff3b00720c */ /* 0x000fc60003f26270 */
[----:B------:R-:W-:Y:S04]  /*32b0*/  STL [R1+0x4148], R55 ;  /* 0x0041483701007387 */ /* 0x000fe80000100800 */
[----:B------:R-:W-:Y:S04]  /*32c0*/  STL [R1+0x414c], R18 ;  /* 0x00414c1201007387 */ /* 0x000fe80000100800 */
[----:B------:R-:W4:Y:S01]  /*32d0*/  LDL.LU R59, [R1+0x37c] ;  /* 0x00037c00013b7983 */ /* 0x000f220000300800 */
[----:B------:R-:W-:Y:S01]  /*32e0*/  IMAD.HI.U32 R4, R6, R36, RZ ;  /* 0x0000002406047227 */ /* 0x000fe200078e00ff */
[----:B------:R-:W-:-:S02]  /*32f0*/  IABS R11, R52 ;  /* 0x00000034000b7213 */ /* 0x000fc40000000000 */
[----:B------:R-:W-:Y:S01]  /*3300*/  ISETP.GT.U32.AND P6, PT, R0, R5, PT ;  /* 0x000000050000720c */ /* 0x000fe20003fc4070 */
[----:B------:R-:W-:Y:S01]  /*3310*/  IMAD.MOV R4, RZ, RZ, -R4 ;  /* 0x000000ffff047224 */ /* 0x000fe200078e0a04 */
[----:B------:R-:W-:Y:S01]  /*3320*/  ISETP.GE.AND P0, PT, R52, RZ, PT ;  /* 0x000000ff3400720c */ /* 0x000fe20003f06270 */
[----:B------:R-:W4:Y:S02]  /*3330*/  LDL.LU R46, [R1+0x380] ;  /* 0x00038000012e7983 */ /* 0x000f240000300800 */
[C---:B------:R-:W-:Y:S02]  /*3340*/  IMAD R36, R0.reuse, R4, R36 ;  /* 0x0000000400247224 */ /* 0x040fe400078e0224 */
[----:B------:R-:W4:Y:S03]  /*3350*/  LDL.LU R52, [R1+0x384] ;  /* 0x0003840001347983 */ /* 0x000f260000300800 */
[----:B------:R-:W-:Y:S01]  /*3360*/  ISETP.GT.U32.AND P4, PT, R0, R36, PT ;  /* 0x000000240000720c */ /* 0x000fe20003f84070 */
[----:B------:R-:W-:-:S04]  /*3370*/  IMAD.HI.U32 R4, R6, R11, RZ ;  /* 0x0000000b06047227 */ /* 0x000fc800078e00ff */
[----:B------:R-:W-:Y:S02]  /*3380*/  IMAD.MOV R4, RZ, RZ, -R4 ;  /* 0x000000ffff047224 */ /* 0x000fe400078e0a04 */
[----:B------:R-:W-:-:S06]  /*3390*/  @!P6 IMAD.IADD R5, R5, 0x1, -R0 ;  /* 0x000000010505e824 */ /* 0x000fcc00078e0a00 */
[----:B------:R-:W-:Y:S02]  /*33a0*/  @!P4 IMAD.IADD R36, R36, 0x1, -R0 ;  /* 0x000000012424c824 */ /* 0x000fe400078e0a00 */
[----:B------:R-:W-:Y:S02]  /*33b0*/  IMAD R11, R0, R4, R11 ;  /* 0x00000004000b7224 */ /* 0x000fe400078e020b */
[----:B------:R-:W-:Y:S01]  /*33c0*/  IMAD.HI.U32 R4, R6, R29, RZ ;  /* 0x0000001d06047227 */ /* 0x000fe200078e00ff */
[C---:B------:R-:W-:Y:S02]  /*33d0*/  ISETP.GT.U32.AND P4, PT, R0.reuse, R36, PT ;  /* 0x000000240000720c */ /* 0x040fe40003f84070 */
[----:B------:R-:W-:Y:S01]  /*33e0*/  ISETP.GT.U32.AND P6, PT, R0, R5, PT ;  /* 0x000000050000720c */ /* 0x000fe20003fc4070 */
[----:B------:R-:W-:-:S04]  /*33f0*/  IMAD.MOV R8, RZ, RZ, -R4 ;  /* 0x000000ffff087224 */ /* 0x000fc800078e0a04 */
[----:B------:R-:W-:-:S06]  /*3400*/  IMAD R29, R0, R8, R29 ;  /* 0x00000008001d7224 */ /* 0x000fcc00078e021d */
[--C-:B------:R-:W-:Y:S01]  /*3410*/  @!P4 IMAD.IADD R36, R36, 0x1, -R0.reuse ;  /* 0x000000012424c824 */ /* 0x100fe200078e0a00 */
[----:B------:R-:W-:Y:S01]  /*3420*/  ISETP.GT.U32.AND P4, PT, R0, R29, PT ;  /* 0x0000001d0000720c */ /* 0x000fe20003f84070 */
[----:B------:R-:W-:-:S04]  /*3430*/  @!P6 IMAD.IADD R5, R5, 0x1, -R0 ;  /* 0x000000010505e824 */ /* 0x000fc800078e0a00 */
[----:B------:R-:W-:-:S05]  /*3440*/  @!P2 IMAD.MOV R5, RZ, RZ, -R5 ;  /* 0x000000ffff05a224 */ /* 0x000fca00078e0a05 */
[----:B------:R1:W-:Y:S03]  /*3450*/  STL [R1+0x4150], R5 ;  /* 0x0041500501007387 */ /* 0x0003e60000100800 */
[----:B------:R-:W-:Y:S01]  /*3460*/  @!P4 IMAD.IADD R29, R29, 0x1, -R0 ;  /* 0x000000011d1dc824 */ /* 0x000fe200078e0a00 */
[----:B------:R-:W-:Y:S02]  /*3470*/  ISETP.GT.U32.AND P6, PT, R0, R11, PT ;  /* 0x0000000b0000720c */ /* 0x000fe40003fc4070 */
[----:B---3--:R-:W-:Y:S02]  /*3480*/  IABS R47, R54 ;  /* 0x00000036002f7213 */ /* 0x008fe40000000000 */
[----:B------:R-:W-:Y:S02]  /*3490*/  ISETP.GE.AND P4, PT, R54, RZ, PT ;  /* 0x000000ff3600720c */ /* 0x000fe40003f86270 */
[----:B------:R-:W3:Y:S01]  /*34a0*/  LDL.LU R54, [R1+0x388] ;  /* 0x0003880001367983 */ /* 0x000ee20000300800 */
[----:B--2---:R-:W-:-:S05]  /*34b0*/  IABS R38, R53 ;  /* 0x0000003500267213 */ /* 0x004fca0000000000 */
[----:B------:R-:W-:-:S04]  /*34c0*/  IMAD.HI.U32 R4, R6, R38, RZ ;  /* 0x0000002606047227 */ /* 0x000fc800078e00ff */
[----:B------:R-:W-:-:S04]  /*34d0*/  IMAD.MOV R4, RZ, RZ, -R4 ;  /* 0x000000ffff047224 */ /* 0x000fc800078e0a04 */
[C---:B------:R-:W-:Y:S02]  /*34e0*/  IMAD R38, R0.reuse, R4, R38 ;  /* 0x0000000400267224 */ /* 0x040fe400078e0226 */
[----:B------:R-:W-:Y:S01]  /*34f0*/  @!P6 IMAD.IADD R11, R11, 0x1, -R0 ;  /* 0x000000010b0be824 */ /* 0x000fe200078e0a00 */
[C---:B------:R-:W-:Y:S01]  /*3500*/  ISETP.GT.U32.AND P6, PT, R0.reuse, R13, PT ;  /* 0x0000000d0000720c */ /* 0x040fe20003fc4070 */
[----:B------:R-:W-:Y:S01]  /*3510*/  @!P5 IMAD.MOV R36, RZ, RZ, -R36 ;  /* 0x000000ffff24d224 */ /* 0x000fe200078e0a24 */
[----:B------:R-:W-:Y:S01]  /*3520*/  ISETP.GT.U32.AND P5, PT, R0, R38, PT ;  /* 0x000000260000720c */ /* 0x000fe20003fa4070 */
[----:B------:R-:W-:-:S04]  /*3530*/  IMAD.HI.U32 R7, R6, R47, RZ ;  /* 0x0000002f06077227 */ /* 0x000fc800078e00ff */
[----:B------:R-:W-:-:S04]  /*3540*/  IMAD.MOV R7, RZ, RZ, -R7 ;  /* 0x000000ffff077224 */ /* 0x000fc800078e0a07 */
[----:B------:R-:W-:Y:S02]  /*3550*/  IMAD R47, R0, R7, R47 ;  /* 0x00000007002f7224 */ /* 0x000fe400078e022f */
[--C-:B------:R-:W-:Y:S02]  /*3560*/  @!P6 IMAD.IADD R13, R13, 0x1, -R0.reuse ;  /* 0x000000010d0de824 */ /* 0x100fe400078e0a00 */
[----:B------:R-:W-:Y:S01]  /*3570*/  @!P5 IMAD.IADD R38, R38, 0x1, -R0 ;  /* 0x000000012626d824 */ /* 0x000fe200078e0a00 */
[C---:B------:R-:W-:Y:S02]  /*3580*/  ISETP.GT.U32.AND P6, PT, R0.reuse, R47, PT ;  /* 0x0000002f0000720c */ /* 0x040fe40003fc4070 */
[----:B------:R-:W-:-:S11]  /*3590*/  ISETP.GT.U32.AND P5, PT, R0, R29, PT ;  /* 0x0000001d0000720c */ /* 0x000fd60003fa4070 */
[--C-:B------:R-:W-:Y:S01]  /*35a0*/  @!P6 IMAD.IADD R47, R47, 0x1, -R0.reuse ;  /* 0x000000012f2fe824 */ /* 0x100fe200078e0a00 */
[----:B----4-:R-:W-:Y:S01]  /*35b0*/  IABS R16, R58 ;  /* 0x0000003a00107213 */ /* 0x010fe20000000000 */
[----:B------:R-:W-:Y:S01]  /*35c0*/  @!P5 IMAD.IADD R29, R29, 0x1, -R0 ;  /* 0x000000011d1dd824 */ /* 0x000fe200078e0a00 */
[----:B------:R-:W-:Y:S02]  /*35d0*/  ISETP.GE.AND P6, PT, R58, RZ, PT ;  /* 0x000000ff3a00720c */ /* 0x000fe40003fc6270 */
[----:B------:R-:W2:Y:S01]  /*35e0*/  LDL.LU R58, [R1+0x38c] ;  /* 0x00038c00013a7983 */ /* 0x000ea20000300800 */
[----:B------:R-:W-:Y:S01]  /*35f0*/  @!P1 IMAD.MOV R29, RZ, RZ, -R29 ;  /* 0x000000ffff1d9224 */ /* 0x000fe200078e0a1d */
[----:B------:R-:W-:Y:S02]  /*3600*/  IABS R7, R51 ;  /* 0x0000003300077213 */ /* 0x000fe40000000000 */
[----:B------:R-:W-:Y:S02]  /*3610*/  IABS R28, R59 ;  /* 0x0000003b001c7213 */ /* 0x000fe40000000000 */
[----:B------:R-:W-:-:S02]  /*3620*/  ISETP.GE.AND P1, PT, R59, RZ, PT ;  /* 0x000000ff3b00720c */ /* 0x000fc40003f26270 */
[----:B------:R-:W4:Y:S01]  /*3630*/  LDL.LU R59, [R1+0x390] ;  /* 0x00039000013b7983 */ /* 0x000f220000300800 */
[----:B------:R-:W-:Y:S01]  /*3640*/  @!P3 IMAD.MOV R13, RZ, RZ, -R13 ;  /* 0x000000ffff0db224 */ /* 0x000fe200078e0a0d */
[----:B------:R-:W-:Y:S01]  /*3650*/  ISETP.GT.U32.AND P3, PT, R0, R38, PT ;  /* 0x000000260000720c */ /* 0x000fe20003f64070 */
[----:B------:R-:W-:Y:S01]  /*3660*/  IMAD.HI.U32 R4, R6, R7, RZ ;  /* 0x0000000706047227 */ /* 0x000fe200078e00ff */
[----:B------:R-:W-:Y:S01]  /*3670*/  ISETP.GT.U32.AND P2, PT, R0, R11, PT ;  /* 0x0000000b0000720c */ /* 0x000fe20003f44070 */
[----:B------:R-:W4:Y:S02]  /*3680*/  LDL.LU R49, [R1+0x394] ;  /* 0x0003940001317983 */ /* 0x000f240000300800 */
[----:B------:R-:W-:-:S04]  /*3690*/  IMAD.MOV R4, RZ, RZ, -R4 ;  /* 0x000000ffff047224 */ /* 0x000fc800078e0a04 */
[----:B------:R-:W-:-:S04]  /*36a0*/  IMAD R7, R0, R4, R7 ;  /* 0x0000000400077224 */ /* 0x000fc800078e0207 */
[--C-:B------:R-:W-:Y:S01]  /*36b0*/  @!P3 IMAD.IADD R38, R38, 0x1, -R0.reuse ;  /* 0x000000012626b824 */ /* 0x100fe200078e0a00 */
[----:B------:R-:W-:Y:S01]  /*36c0*/  ISETP.GT.U32.AND P3, PT, R0, R7, PT ;  /* 0x000000070000720c */ /* 0x000fe20003f64070 */
[----:B------:R-:W-:Y:S01]  /*36d0*/  @!P2 IMAD.IADD R11, R11, 0x1, -R0 ;  /* 0x000000010b0ba824 */ /* 0x000fe200078e0a00 */
[----:B------:R-:W-:Y:S01]  /*36e0*/  ISETP.GE.AND P2, PT, R53, RZ, PT ;  /* 0x000000ff3500720c */ /* 0x000fe20003f46270 */
[----:B------:R-:W-:-:S04]  /*36f0*/  IMAD.HI.U32 R8, R6, R16, RZ ;  /* 0x0000001006087227 */ /* 0x000fc800078e00ff */
[----:B------:R-:W-:Y:S02]  /*3700*/  IMAD.MOV R8, RZ, RZ, -R8 ;  /* 0x000000ffff087224 */ /* 0x000fe400078e0a08 */
[----:B------:R-:W-:Y:S02]  /*3710*/  @!P0 IMAD.MOV R11, RZ, RZ, -R11 ;  /* 0x000000ffff0b8224 */ /* 0x000fe400078e0a0b */
[C---:B------:R-:W-:Y:S02]  /*3720*/  IMAD R16, R0.reuse, R8, R16 ;  /* 0x0000000800107224 */ /* 0x040fe400078e0210 */
[----:B------:R-:W-:Y:S01]  /*3730*/  @!P3 IMAD.IADD R7, R7, 0x1, -R0 ;  /* 0x000000010707b824 */ /* 0x000fe200078e0a00 */
[C---:B------:R-:W-:Y:S01]  /*3740*/  ISETP.GT.U32.AND P0, PT, R0.reuse, R47, PT ;  /* 0x0000002f0000720c */ /* 0x040fe20003f04070 */
[----:B------:R-:W-:Y:S01]  /*3750*/  @!P2 IMAD.MOV R38, RZ, RZ, -R38 ;  /* 0x000000ffff26a224 */ /* 0x000fe200078e0a26 */
[C---:B------:R-:W-:Y:S02]  /*3760*/  ISETP.GT.U32.AND P5, PT, R0.reuse, R16, PT ;  /* 0x000000100000720c */ /* 0x040fe40003fa4070 */
[----:B------:R-:W-:-:S02]  /*3770*/  ISETP.GT.U32.AND P2, PT, R0, R7, PT ;  /* 0x000000070000720c */ /* 0x000fc40003f44070 */
[----:B------:R-:W-:Y:S02]  /*3780*/  IABS R19, R52 ;  /* 0x0000003400137213 */ /* 0x000fe40000000000 */
[----:B------:R-:W-:-:S05]  /*3790*/  IABS R53, R46 ;  /* 0x0000002e00357213 */ /* 0x000fca0000000000 */
[--C-:B------:R-:W-:Y:S01]  /*37a0*/  @!P0 IMAD.IADD R47, R47, 0x1, -R0.reuse ;  /* 0x000000012f2f8824 */ /* 0x100fe200078e0a00 */
[----:B------:R-:W-:Y:S01]  /*37b0*/  ISETP.GE.AND P0, PT, R51, RZ, PT ;  /* 0x000000ff3300720c */ /* 0x000fe20003f06270 */
[--C-:B------:R-:W-:Y:S01]  /*37c0*/  @!P5 IMAD.IADD R16, R16, 0x1, -R0.reuse ;  /* 0x000000011010d824 */ /* 0x100fe200078e0a00 */
[----:B------:R-:W4:Y:S01]  /*37d0*/  LDL.LU R51, [R1+0x398] ;  /* 0x0003980001337983 */ /* 0x000f220000300800 */
[----:B------:R-:W-:Y:S01]  /*37e0*/  @!P2 IMAD.IADD R7, R7, 0x1, -R0 ;  /* 0x000000010707a824 */ /* 0x000fe200078e0a00 */
[----:B------:R-:W-:Y:S02]  /*37f0*/  ISETP.GE.AND P2, PT, R52, RZ, PT ;  /* 0x000000ff3400720c */ /* 0x000fe40003f46270 */
[----:B------:R-:W4:Y:S01]  /*3800*/  LDL.LU R52, [R1+0x39c] ;  /* 0x00039c0001347983 */ /* 0x000f220000300800 */
[----:B------:R-:W-:Y:S01]  /*3810*/  ISETP.GT.U32.AND P3, PT, R0, R16, PT ;  /* 0x000000100000720c */ /* 0x000fe20003f64070 */
[----:B------:R-:W-:-:S04]  /*3820*/  IMAD.HI.U32 R8, R6, R53, RZ ;  /* 0x0000003506087227 */ /* 0x000fc800078e00ff */
[----:B------:R-:W-:-:S04]  /*3830*/  IMAD.MOV R8, RZ, RZ, -R8 ;  /* 0x000000ffff087224 */ /* 0x000fc800078e0a08 */
[----:B------:R-:W-:-:S04]  /*3840*/  IMAD R53, R0, R8, R53 ;  /* 0x0000000800357224 */ /* 0x000fc800078e0235 */
[----:B------:R-:W-:Y:S01]  /*3850*/  @!P3 IMAD.IADD R16, R16, 0x1, -R0 ;  /* 0x000000011010b824 */ /* 0x000fe200078e0a00 */
[----:B------:R-:W-:Y:S01]  /*3860*/  ISETP.GT.U32.AND P3, PT, R0, R53, PT ;  /* 0x000000350000720c */ /* 0x000fe20003f64070 */
[----:B------:R-:W-:-:S04]  /*3870*/  IMAD.HI.U32 R4, R6, R28, RZ ;  /* 0x0000001c06047227 */ /* 0x000fc800078e00ff */
[----:B------:R-:W-:-:S04]  /*3880*/  IMAD.MOV R4, RZ, RZ, -R4 ;  /* 0x000000ffff047224 */ /* 0x000fc800078e0a04 */
[----:B------:R-:W-:-:S04]  /*3890*/  IMAD R28, R0, R4, R28 ;  /* 0x00000004001c7224 */ /* 0x000fc800078e021c */
[----:B------:R-:W-:Y:S01]  /*38a0*/  @!P3 IMAD.IADD R53, R53, 0x1, -R0 ;  /* 0x000000013535b824 */ /* 0x000fe200078e0a00 */
[----:B---3--:R-:W-:Y:S02]  /*38b0*/  IABS R4, R54 ;  /* 0x0000003600047213 */ /* 0x008fe40000000000 */
[----:B------:R-:W-:Y:S02]  /*38c0*/  ISETP.GE.AND P3, PT, R54, RZ, PT ;  /* 0x000000ff3600720c */ /* 0x000fe40003f66270 */
[----:B------:R-:W3:Y:S01]  /*38d0*/  LDL.LU R54, [R1+0x3a0] ;  /* 0x0003a00001367983 */ /* 0x000ee20000300800 */
[----:B------:R-:W-:-:S04]  /*38e0*/  IMAD.HI.U32 R9, R6, R19, RZ ;  /* 0x0000001306097227 */ /* 0x000fc800078e00ff */
[----:B------:R-:W-:Y:S01]  /*38f0*/  IMAD.MOV R9, RZ, RZ, -R9 ;  /* 0x000000ffff097224 */ /* 0x000fe200078e0a09 */
[----:B------:R-:W-:-:S03]  /*3900*/  ISETP.GT.U32.AND P5, PT, R0, R28, PT ;  /* 0x0000001c0000720c */ /* 0x000fc60003fa4070 */
[----:B------:R-:W-:Y:S02]  /*3910*/  IMAD R19, R0, R9, R19 ;  /* 0x0000000900137224 */ /* 0x000fe400078e0213 */
[----:B------:R-:W-:-:S03]  /*3920*/  @!P6 IMAD.MOV R16, RZ, RZ, -R16 ;  /* 0x000000ffff10e224 */ /* 0x000fc600078e0a10 */
[----:B------:R-:W-:-:S05]  /*3930*/  ISETP.GT.U32.AND P6, PT, R0, R19, PT ;  /* 0x000000130000720c */ /* 0x000fca0003fc4070 */
[----:B------:R-:W-:Y:S02]  /*3940*/  @!P5 IMAD.IADD R28, R28, 0x1, -R0 ;  /* 0x000000011c1cd824 */ /* 0x000fe400078e0a00 */
[----:B------:R-:W-:-:S03]  /*3950*/  IMAD.HI.U32 R9, R6, R4, RZ ;  /* 0x0000000406097227 */ /* 0x000fc600078e00ff */
[----:B------:R-:W-:-:S03]  /*3960*/  ISETP.GT.U32.AND P5, PT, R0, R28, PT ;  /* 0x0000001c0000720c */ /* 0x000fc60003fa4070 */
[----:B------:R-:W-:Y:S01]  /*3970*/  @!P6 IMAD.IADD R19, R19, 0x1, -R0 ;  /* 0x000000011313e824 */ /* 0x000fe200078e0a00 */
[----:B------:R-:W-:Y:S01]  /*3980*/  ISETP.GT.U32.AND P6, PT, R0, R53, PT ;  /* 0x000000350000720c */ /* 0x000fe20003fc4070 */
[----:B------:R-:W-:Y:S01]  /*3990*/  @!P4 IMAD.MOV R47, RZ, RZ, -R47 ;  /* 0x000000ffff2fc224 */ /* 0x000fe200078e0a2f */
[----:B------:R-:W-:Y:S01]  /*39a0*/  ISETP.GE.AND P4, PT, R46, RZ, PT ;  /* 0x000000ff2e00720c */ /* 0x000fe20003f86270 */
[----:B------:R-:W-:-:S04]  /*39b0*/  IMAD.MOV R9, RZ, RZ, -R9 ;  /* 0x000000ffff097224 */ /* 0x000fc800078e0a09 */
[----:B------:R-:W-:Y:S02]  /*39c0*/  IMAD R4, R0, R9, R4 ;  /* 0x0000000900047224 */ /* 0x000fe400078e0204 */
[----:B------:R-:W-:-:S04]  /*39d0*/  @!P5 IMAD.IADD R28, R28, 0x1, -R0 ;  /* 0x000000011c1cd824 */ /* 0x000fc800078e0a00 */
[----:B------:R-:W-:Y:S01]  /*39e0*/  @!P6 IMAD.IADD R53, R53, 0x1, -R0 ;  /* 0x000000013535e824 */ /* 0x000fe200078e0a00 */
[----:B------:R-:W-:Y:S02]  /*39f0*/  ISETP.GT.U32.AND P5, PT, R0, R4, PT ;  /* 0x000000040000720c */ /* 0x000fe40003fa4070 */
[----:B--2---:R-:W-:Y:S02]  /*3a00*/  IABS R8, R58 ;  /* 0x0000003a00087213 */ /* 0x004fe40000000000 */
[----:B------:R-:W-:Y:S02]  /*3a10*/  ISETP.GE.AND P6, PT, R58, RZ, PT ;  /* 0x000000ff3a00720c */ /* 0x000fe40003fc6270 */
[----:B------:R-:W2:Y:S01]  /*3a20*/  LDL.LU R58, [R1+0x3a4] ;  /* 0x0003a400013a7983 */ /* 0x000ea20000300800 */
[----:B------:R-:W-:Y:S01]  /*3a30*/  @!P4 IMAD.MOV R53, RZ, RZ, -R53 ;  /* 0x000000ffff35c224 */ /* 0x000fe200078e0a35 */
[----:B----4-:R-:W-:Y:S02]  /*3a40*/  IABS R26, R59 ;  /* 0x0000003b001a7213 */ /* 0x010fe40000000000 */
[----:B------:R-:W-:-:S02]  /*3a50*/  ISETP.GE.AND P4, PT, R59, RZ, PT ;  /* 0x000000ff3b00720c */ /* 0x000fc40003f86270 */
[----:B------:R-:W4:Y:S01]  /*3a60*/  LDL.LU R59, [R1+0x3a8] ;  /* 0x0003a800013b7983 */ /* 0x000f220000300800 */
[----:B------:R-:W-:Y:S01]  /*3a70*/  @!P5 IMAD.IADD R4, R4, 0x1, -R0 ;  /* 0x000000010404d824 */ /* 0x000fe200078e0a00 */
[----:B------:R-:W-:Y:S01]  /*3a80*/  ISETP.GT.U32.AND P5, PT, R0, R19, PT ;  /* 0x000000130000720c */ /* 0x000fe20003fa4070 */
[----:B------:R-:W-:Y:S01]  /*3a90*/  IMAD.HI.U32 R10, R6, R26, RZ ;  /* 0x0000001a060a7227 */ /* 0x000fe200078e00ff */
[----:B------:R-:W-:Y:S01]  /*3aa0*/  IABS R34, R49 ;  /* 0x0000003100227213 */ /* 0x000fe20000000000 */
[----:B------:R-:W4:Y:S02]  /*3ab0*/  LDL.LU R45, [R1+0x3ac] ;  /* 0x0003ac00012d7983 */ /* 0x000f240000300800 */
[----:B------:R-:W-:-:S04]  /*3ac0*/  IMAD.MOV R10, RZ, RZ, -R10 ;  /* 0x000000ffff0a7224 */ /* 0x000fc800078e0a0a */
[----:B------:R-:W-:-:S04]  /*3ad0*/  IMAD R26, R0, R10, R26 ;  /* 0x0000000a001a7224 */ /* 0x000fc800078e021a */
[----:B------:R-:W-:Y:S01]  /*3ae0*/  @!P5 IMAD.IADD R19, R19, 0x1, -R0 ;  /* 0x000000011313d824 */ /* 0x000fe200078e0a00 */
[C---:B------:R-:W-:Y:S01]  /*3af0*/  ISETP.GT.U32.AND P5, PT, R0.reuse, R26, PT ;  /* 0x0000001a0000720c */ /* 0x040fe20003fa4070 */
[----:B------:R-:W-:Y:S02]  /*3b00*/  @!P0 IMAD.MOV R7, RZ, RZ, -R7 ;  /* 0x000000ffff078224 */ /* 0x000fe400078e0a07 */
[----:B------:R-:W-:Y:S01]  /*3b10*/  @!P2 IMAD.MOV R19, RZ, RZ, -R19 ;  /* 0x000000ffff13a224 */ /* 0x000fe200078e0a13 */
[----:B------:R-:W-:Y:S01]  /*3b20*/  ISETP.GT.U32.AND P0, PT, R0, R4, PT ;  /* 0x000000040000720c */ /* 0x000fe20003f04070 */
[----:B------:R-:W-:-:S08]  /*3b30*/  IMAD.HI.U32 R9, R6, R34, RZ ;  /* 0x0000002206097227 */ /* 0x000fd000078e00ff */
[----:B------:R-:W-:-:S05]  /*3b40*/  @!P5 IMAD.IADD R26, R26, 0x1, -R0 ;  /* 0x000000011a1ad824 */ /* 0x000fca00078e0a00 */
[----:B------:R-:W-:Y:S01]  /*3b50*/  ISETP.GT.U32.AND P2, PT, R0, R26, PT ;  /* 0x0000001a0000720c */ /* 0x000fe20003f44070 */
[----:B------:R-:W-:-:S04]  /*3b60*/  IMAD.MOV R9, RZ, RZ, -R9 ;  /* 0x000000ffff097224 */ /* 0x000fc800078e0a09 */
[----:B------:R-:W-:Y:S01]  /*3b70*/  IMAD R34, R0, R9, R34 ;  /* 0x0000000900227224 */ /* 0x000fe200078e0222 */
[----:B------:R-:W-:Y:S01]  /*3b80*/  ISETP.GE.AND P5, PT, R49, RZ, PT ;  /* 0x000000ff3100720c */ /* 0x000fe20003fa6270 */
[----:B------:R-:W-:-:S03]  /*3b90*/  @!P0 IMAD.IADD R4, R4, 0x1, -R0 ;  /* 0x0000000104048824 */ /* 0x000fc600078e0a00 */
[----:B------:R-:W-:Y:S02]  /*3ba0*/  ISETP.GT.U32.AND P0, PT, R0, R34, PT ;  /* 0x000000220000720c */ /* 0x000fe40003f04070 */
[----:B------:R-:W-:Y:S01]  /*3bb0*/  IABS R10, R52 ;  /* 0x00000034000a7213 */ /* 0x000fe20000000000 */
[--C-:B------:R-:W-:Y:S01]  /*3bc0*/  @!P2 IMAD.IADD R26, R26, 0x1, -R0.reuse ;  /* 0x000000011a1aa824 */ /* 0x100fe200078e0a00 */
[----:B------:R-:W-:Y:S02]  /*3bd0*/  ISETP.GE.AND P2, PT, R52, RZ, PT ;  /* 0x000000ff3400720c */ /* 0x000fe40003f46270 */
[----:B------:R-:W4:Y:S04]  /*3be0*/  LDL.LU R52, [R1+0x3b0] ;  /* 0x0003b00001347983 */ /* 0x000f280000300800 */
[----:B------:R-:W4:Y:S03]  /*3bf0*/  LDL.LU R49, [R1+0x3b4] ;  /* 0x0003b40001317983 */ /* 0x000f260000300800 */
[----:B------:R-:W-:-:S05]  /*3c00*/  @!P0 IMAD.IADD R34, R34, 0x1, -R0 ;  /* 0x0000000122228824 */ /* 0x000fca00078e0a00 */
[----:B------:R-:W-:-:S13]  /*3c10*/  ISETP.GT.U32.AND P0, PT, R0, R34, PT ;  /* 0x000000220000720c */ /* 0x000fda0003f04070 */
[----:B------:R-:W-:Y:S02]  /*3c20*/  @!P0 IMAD.IADD R34, R34, 0x1, -R0 ;  /* 0x0000000122228824 */ /* 0x000fe400078e0a00 */
[----:B------:R-:W-:-:S04]  /*3c30*/  IMAD.HI.U32 R20, R6, R8, RZ ;  /* 0x0000000806147227 */ /* 0x000fc800078e00ff */
[----:B------:R-:W-:-:S04]  /*3c40*/  IMAD.MOV R20, RZ, RZ, -R20 ;  /* 0x000000ffff147224 */ /* 0x000fc800078e0a14 */
[----:B------:R-:W-:Y:S02]  /*3c50*/  IMAD R20, R0, R20, R8 ;  /* 0x0000001400147224 */ /* 0x000fe400078e0208 */
[----:B------:R-:W-:Y:S01]  /*3c60*/  @!P1 IMAD.MOV R28, RZ, RZ, -R28 ;  /* 0x000000ffff1c9224 */ /* 0x000fe200078e0a1c */
[----:B---3--:R-:W-:Y:S02]  /*3c70*/  IABS R46, R54 ;  /* 0x00000036002e7213 */ /* 0x008fe40000000000 */
[----:B------:R-:W-:Y:S02]  /*3c80*/  ISETP.GE.AND P0, PT, R54, RZ, PT ;  /* 0x000000ff3600720c */ /* 0x000fe40003f06270 */
[----:B------:R-:W3:Y:S01]  /*3c90*/  LDL.LU R54, [R1+0x3b8] ;  /* 0x0003b80001367983 */ /* 0x000ee20000300800 */
[----:B------:R-:W-:Y:S02]  /*3ca0*/  ISETP.GT.U32.AND P1, PT, R0, R20, PT ;  /* 0x000000140000720c */ /* 0x000fe40003f24070 */
[----:B------:R-:W-:Y:S01]  /*3cb0*/  IABS R8, R51 ;  /* 0x0000003300087213 */ /* 0x000fe20000000000 */
[----:B------:R-:W-:-:S04]  /*3cc0*/  IMAD.MOV.U32 R9, RZ, RZ, R10 ;  /* 0x000000ffff097224 */ /* 0x000fc800078e000a */
[----:B------:R-:W-:-:S06]  /*3cd0*/  IMAD.HI.U32 R10, R6, R8, RZ ;  /* 0x00000008060a7227 */ /* 0x000fcc00078e00ff */
[----:B------:R-:W-:-:S05]  /*3ce0*/  @!P1 IMAD.IADD R20, R20, 0x1, -R0 ;  /* 0x0000000114149824 */ /* 0x000fca00078e0a00 */
[----:B------:R-:W-:Y:S01]  /*3cf0*/  ISETP.GT.U32.AND P1, PT, R0, R20, PT ;  /* 0x000000140000720c */ /* 0x000fe20003f24070 */
[----:B------:R-:W-:-:S04]  /*3d00*/  IMAD.MOV R10, RZ, RZ, -R10 ;  /* 0x000000ffff0a7224 */ /* 0x000fc800078e0a0a */
[----:B------:R-:W-:-:S08]  /*3d10*/  IMAD R8, R0, R10, R8 ;  /* 0x0000000a00087224 */ /* 0x000fd000078e0208 */
[----:B------:R-:W-:Y:S01]  /*3d20*/  @!P1 IMAD.IADD R20, R20, 0x1, -R0 ;  /* 0x0000000114149824 */ /* 0x000fe200078e0a00 */
[----:B------:R-:W-:-:S13]  /*3d30*/  ISETP.GT.U32.AND P1, PT, R0, R8, PT ;  /* 0x000000080000720c */ /* 0x000fda0003f24070 */
[----:B------:R-:W-:-:S05]  /*3d40*/  @!P1 IMAD.IADD R8, R8, 0x1, -R0 ;  /* 0x0000000108089824 */ /* 0x000fca00078e0a00 */
[----:B------:R-:W-:Y:S01]  /*3d50*/  ISETP.GT.U32.AND P1, PT, R0, R8, PT ;  /* 0x000000080000720c */ /* 0x000fe20003f24070 */
[----:B------:R-:W-:Y:S01]  /*3d60*/  @!P5 IMAD.MOV R34, RZ, RZ, -R34 ;  /* 0x000000ffff22d224 */ /* 0x000fe200078e0a22 */
[----:B--2---:R-:W-:Y:S02]  /*3d70*/  IABS R10, R58 ;  /* 0x0000003a000a7213 */ /* 0x004fe40000000000 */
[----:B------:R-:W-:Y:S02]  /*3d80*/  ISETP.GE.AND P5, PT, R58, RZ, PT ;  /* 0x000000ff3a00720c */ /* 0x000fe40003fa6270 */
[----:B------:R-:W2:Y:S01]  /*3d90*/  LDL.LU R58, [R1+0x3bc] ;  /* 0x0003bc00013a7983 */ /* 0x000ea20000300800 */
[----:B------:R-:W-:Y:S01]  /*3da0*/  IMAD.MOV.U32 R44, RZ, RZ, R4 ;  /* 0x000000ffff2c7224 */ /* 0x000fe200078e0004 */
[----:B----4-:R-:W-:-:S05]  /*3db0*/  IABS R22, R59 ;  /* 0x0000003b00167213 */ /* 0x010fca0000000000 */
[----:B------:R-:W-:Y:S01]  /*3dc0*/  @!P1 IMAD.IADD R8, R8, 0x1, -R0 ;  /* 0x0000000108089824 */ /* 0x000fe200078e0a00 */
[----:B------:R-:W-:Y:S02]  /*3dd0*/  ISETP.GE.AND P1, PT, R59, RZ, PT ;  /* 0x000000ff3b00720c */ /* 0x000fe40003f26270 */
[----:B------:R-:W4:Y:S01]  /*3de0*/  LDL.LU R59, [R1+0x3c0] ;  /* 0x0003c000013b7983 */ /* 0x000f220000300800 */
[----:B------:R-:W-:-:S03]  /*3df0*/  IMAD.HI.U32 R4, R6, R46, RZ ;  /* 0x0000002e06047227 */ /* 0x000fc600078e00ff */
[----:B------:R-:W4:Y:S01]  /*3e00*/  LDL.LU R32, [R1+0x3c4] ;  /* 0x0003c40001207983 */ /* 0x000f220000300800 */
[----:B------:R-:W-:-:S03]  /*3e10*/  IMAD.HI.U32 R12, R6, R9, RZ ;  /* 0x00000009060c7227 */ /* 0x000fc600078e00ff */
[----:B------:R-:W4:Y:S01]  /*3e20*/  LDL.LU R33, [R1+0x3c8] ;  /* 0x0003c80001217983 */ /* 0x000f220000300800 */
[----:B------:R-:W-:Y:S02]  /*3e30*/  IMAD.MOV R4, RZ, RZ, -R4 ;  /* 0x000000ffff047224 */ /* 0x000fe400078e0a04 */
[----:B------:R-:W-:Y:S01]  /*3e40*/  IMAD.MOV R12, RZ, RZ, -R12 ;  /* 0x000000ffff0c7224 */ /* 0x000fe200078e0a0c */
[----:B------:R-:W4:Y:S01]  /*3e50*/  LDL.LU R43, [R1+0x3cc] ;  /* 0x0003cc00012b7983 */ /* 0x000f220000300800 */
[----:B------:R-:W-:Y:S01]  /*3e60*/  @!P3 IMAD.MOV R44, RZ, RZ, -R44 ;  /* 0x000000ffff2cb224 */ /* 0x000fe200078e0a2c */
[----:B------:R-:W-:Y:S01]  /*3e70*/  ISETP.GE.AND P3, PT, R51, RZ, PT ;  /* 0x000000ff3300720c */ /* 0x000fe20003f66270 */
[C---:B------:R-:W-:Y:S02]  /*3e80*/  IMAD R46, R0.reuse, R4, R46 ;  /* 0x00000004002e7224 */ /* 0x040fe400078e022e */
[----:B------:R-:W-:Y:S02]  /*3e90*/  IMAD R9, R0, R12, R9 ;  /* 0x0000000c00097224 */ /* 0x000fe400078e0209 */
[----:B------:R-:W-:-:S04]  /*3ea0*/  IMAD.HI.U32 R4, R6, R10, RZ ;  /* 0x0000000a06047227 */ /* 0x000fc800078e00ff */
[----:B------:R-:W-:-:S04]  /*3eb0*/  IMAD.HI.U32 R12, R6, R22, RZ ;  /* 0x00000016060c7227 */ /* 0x000fc800078e00ff */
[----:B------:R-:W-:Y:S02]  /*3ec0*/  IMAD.MOV R4, RZ, RZ, -R4 ;  /* 0x000000ffff047224 */ /* 0x000fe400078e0a04 */
[----:B------:R-:W-:Y:S02]  /*3ed0*/  IMAD.MOV R12, RZ, RZ, -R12 ;  /* 0x000000ffff0c7224 */ /* 0x000fe400078e0a0c */
[C---:B------:R-:W-:Y:S02]  /*3ee0*/  IMAD R10, R0.reuse, R4, R10 ;  /* 0x00000004000a7224 */ /* 0x040fe400078e020a */
[C---:B------:R-:W-:Y:S02]  /*3ef0*/  IMAD R22, R0.reuse, R12, R22 ;  /* 0x0000000c00167224 */ /* 0x040fe400078e0216 */
[----:B------:R-:W-:Y:S02]  /*3f00*/  IMAD.MOV.U32 R4, RZ, RZ, R8 ;  /* 0x000000ffff047224 */ /* 0x000fe400078e0008 */
[----:B------:R-:W-:Y:S01]  /*3f10*/  @!P6 IMAD.MOV R20, RZ, RZ, -R20 ;  /* 0x000000ffff14e224 */ /* 0x000fe200078e0a14 */
[C---:B------:R-:W-:Y:S01]  /*3f20*/  ISETP.GT.U32.AND P6, PT, R0.reuse, R9, PT ;  /* 0x000000090000720c */ /* 0x040fe20003fc4070 */
[----:B------:R-:W-:Y:S01]  /*3f30*/  @!P3 IMAD.MOV R4, RZ, RZ, -R4 ;  /* 0x000000ffff04b224 */ /* 0x000fe200078e0a04 */
[----:B------:R-:W-:-:S11]  /*3f40*/  ISETP.GT.U32.AND P3, PT, R0, R22, PT ;  /* 0x000000160000720c */ /* 0x000fd60003f64070 */
[--C-:B------:R-:W-:Y:S02]  /*3f50*/  @!P6 IMAD.IADD R9, R9, 0x1, -R0.reuse ;  /* 0x000000010909e824 */ /* 0x100fe400078e0a00 */
[----:B------:R-:W-:-:S03]  /*3f60*/  @!P3 IMAD.IADD R22, R22, 0x1, -R0 ;  /* 0x000000011616b824 */ /* 0x000fc600078e0a00 */
[C---:B------:R-:W-:Y:S02]  /*3f70*/  ISETP.GT.U32.AND P6, PT, R0.reuse, R9, PT ;  /* 0x000000090000720c */ /* 0x040fe40003fc4070 */
[C---:B------:R-:W-:Y:S01]  /*3f80*/  ISETP.GT.U32.AND P3, PT, R0.reuse, R22, PT ;  /* 0x000000160000720c */ /* 0x040fe20003f64070 */
[----:B------:R-:W-:Y:S01]  /*3f90*/  @!P4 IMAD.MOV R26, RZ, RZ, -R26 ;  /* 0x000000ffff1ac224 */ /* 0x000fe200078e0a1a */
[----:B------:R-:W-:Y:S02]  /*3fa0*/  ISETP.GT.U32.AND P4, PT, R0, R46, PT ;  /* 0x0000002e0000720c */ /* 0x000fe40003f84070 */
[----:B------:R-:W-:Y:S02]  /*3fb0*/  IABS R21, R49 ;  /* 0x0000003100157213 */ /* 0x000fe40000000000 */
[----:B------:R-:W-:-:S05]  /*3fc0*/  IABS R37, R45 ;  /* 0x0000002d00257213 */ /* 0x000fca0000000000 */
[--C-:B------:R-:W-:Y:S02]  /*3fd0*/  @!P6 IMAD.IADD R9, R9, 0x1, -R0.reuse ;  /* 0x000000010909e824 */ /* 0x100fe400078e0a00 */
[--C-:B------:R-:W-:Y:S01]  /*3fe0*/  @!P3 IMAD.IADD R22, R22, 0x1, -R0.reuse ;  /* 0x000000011616b824 */ /* 0x100fe200078e0a00 */
[----:B------:R-:W-:Y:S01]  /*3ff0*/  ISETP.GE.AND P3, PT, R49, RZ, PT ;  /* 0x000000ff3100720c */ /* 0x000fe20003f66270 */
[----:B------:R-:W-:Y:S01]  /*4000*/  @!P2 IMAD.MOV R9, RZ, RZ, -R9 ;  /* 0x000000ffff09a224 */ /* 0x000fe200078e0a09 */
[----:B------:R-:W-:Y:S01]  /*4010*/  ISETP.GE.AND P2, PT, R45, RZ, PT ;  /* 0x000000ff2d00720c */ /* 0x000fe20003f46270 */
[----:B------:R-:W4:Y:S04]  /*4020*/  LDL.LU R49, [R1+0x3d0] ;  /* 0x0003d00001317983 */ /* 0x000f280000300800 */
[----:B------:R-:W4:Y:S01]  /*4030*/  LDL.LU R45, [R1+0x3d4] ;  /* 0x0003d400012d7983 */ /* 0x000f220000300800 */
[----:B------:R-:W-:-:S05]  /*4040*/  @!P4 IMAD.IADD R46, R46, 0x1, -R0 ;  /* 0x000000012e2ec824 */ /* 0x000fca00078e0a00 */
[----:B------:R-:W-:Y:S01]  /*4050*/  ISETP.GT.U32.AND P4, PT, R0, R46, PT ;  /* 0x0000002e0000720c */ /* 0x000fe20003f84070 */
[----:B------:R-:W-:Y:S01]  /*4060*/  @!P1 IMAD.MOV R22, RZ, RZ, -R22 ;  /* 0x000000ffff169224 */ /* 0x000fe200078e0a16 */
[----:B------:R-:W-:-:S11]  /*4070*/  IABS R51, R52 ;  /* 0x0000003400337213 */ /* 0x000fd60000000000 */
[----:B------:R-:W-:Y:S01]  /*4080*/  @!P4 IMAD.IADD R46, R46, 0x1, -R0 ;  /* 0x000000012e2ec824 */ /* 0x000fe200078e0a00 */
[----:B------:R-:W-:Y:S02]  /*4090*/  ISETP.GE.AND P4, PT, R52, RZ, PT ;  /* 0x000000ff3400720c */ /* 0x000fe40003f86270 */
[----:B---3--:R-:W-:Y:S02]  /*40a0*/  IABS R52, R54 ;  /* 0x0000003600347213 */ /* 0x008fe40000000000 */
[----:B------:R-:W-:Y:S02]  /*40b0*/  ISETP.GE.AND P1, PT, R54, RZ, PT ;  /* 0x000000ff3600720c */ /* 0x000fe40003f26270 */
[----:B------:R-:W3:Y:S01]  /*40c0*/  LDL.LU R54, [R1+0x3d8] ;  /* 0x0003d80001367983 */ /* 0x000ee20000300800 */
[----:B------:R-:W-:Y:S01]  /*40d0*/  ISETP.GT.U32.AND P6, PT, R0, R10, PT ;  /* 0x0000000a0000720c */ /* 0x000fe20003fc4070 */
[----:B------:R-:W-:-:S04]  /*40e0*/  IMAD.HI.U32 R14, R6, R37, RZ ;  /* 0x00000025060e7227 */ /* 0x000fc800078e00ff */
[----:B------:R-:W-:Y:S02]  /*40f0*/  IMAD.MOV R14, RZ, RZ, -R14 ;  /* 0x000000ffff0e7224 */ /* 0x000fe400078e0a0e */
[----:B------:R-:W-:-:S06]  /*4100*/  IMAD.HI.U32 R12, R6, R51, RZ ;  /* 0x00000033060c7227 */ /* 0x000fcc00078e00ff */
[----:B------:R-:W-:Y:S02]  /*4110*/  @!P6 IMAD.IADD R10, R10, 0x1, -R0 ;  /* 0x000000010a0ae824 */ /* 0x000fe400078e0a00 */
[----:B------:R-:W-:-:S03]  /*4120*/  IMAD R37, R0, R14, R37 ;  /* 0x0000000e00257224 */ /* 0x000fc600078e0225 */
[C---:B------:R-:W-:Y:S01]  /*4130*/  ISETP.GT.U32.AND P6, PT, R0.reuse, R10, PT ;  /* 0x0000000a0000720c */ /* 0x040fe20003fc4070 */
[----:B------:R-:W-:Y:S01]  /*4140*/  @!P0 IMAD.MOV R46, RZ, RZ, -R46 ;  /* 0x000000ffff2e8224 */ /* 0x000fe200078e0a2e */
[----:B------:R-:W-:Y:S01]  /*4150*/  ISETP.GT.U32.AND P0, PT, R0, R37, PT ;  /* 0x000000250000720c */ /* 0x000fe20003f04070 */
[----:B------:R-:W-:-:S04]  /*4160*/  IMAD.MOV R12, RZ, RZ, -R12 ;  /* 0x000000ffff0c7224 */ /* 0x000fc800078e0a0c */
[----:B------:R-:W-:Y:S02]  /*4170*/  IMAD R51, R0, R12, R51 ;  /* 0x0000000c00337224 */ /* 0x000fe400078e0233 */
[----:B------:R-:W-:-:S04]  /*4180*/  IMAD.HI.U32 R8, R6, R21, RZ ;  /* 0x0000001506087227 */ /* 0x000fc800078e00ff */
[--C-:B------:R-:W-:Y:S01]  /*4190*/  @!P6 IMAD.IADD R10, R10, 0x1, -R0.reuse ;  /* 0x000000010a0ae824 */ /* 0x100fe200078e0a00 */
[----:B------:R-:W-:Y:S01]  /*41a0*/  ISETP.GT.U32.AND P6, PT, R0, R51, PT ;  /* 0x000000330000720c */ /* 0x000fe20003fc4070 */
[----:B------:R-:W-:Y:S02]  /*41b0*/  @!P0 IMAD.IADD R37, R37, 0x1, -R0 ;  /* 0x0000000125258824 */ /* 0x000fe400078e0a00 */
[----:B------:R-:W-:-:S03]  /*41c0*/  IMAD.MOV R8, RZ, RZ, -R8 ;  /* 0x000000ffff087224 */ /* 0x000fc600078e0a08 */
[C---:B------:R-:W-:Y:S01]  /*41d0*/  ISETP.GT.U32.AND P0, PT, R0.reuse, R37, PT ;  /* 0x000000250000720c */ /* 0x040fe20003f04070 */
[----:B------:R-:W-:Y:S02]  /*41e0*/  IMAD R21, R0, R8, R21 ;  /* 0x0000000800157224 */ /* 0x000fe400078e0215 */
[----:B------:R-:W-:-:S04]  /*41f0*/  IMAD.HI.U32 R8, R6, R52, RZ ;  /* 0x0000003406087227 */ /* 0x000fc800078e00ff */
[----:B------:R-:W-:Y:S01]  /*4200*/  @!P5 IMAD.MOV R10, RZ, RZ, -R10 ;  /* 0x000000ffff0ad224 */ /* 0x000fe200078e0a0a */
[----:B------:R-:W-:Y:S01]  /*4210*/  ISETP.GT.U32.AND P5, PT, R0, R21, PT ;  /* 0x000000150000720c */ /* 0x000fe20003fa4070 */
[----:B------:R-:W-:Y:S02]  /*4220*/  @!P6 IMAD.IADD R51, R51, 0x1, -R0 ;  /* 0x000000013333e824 */ /* 0x000fe400078e0a00 */
[----:B------:R-:W-:Y:S01]  /*4230*/  IMAD.MOV R8, RZ, RZ, -R8 ;  /* 0x000000ffff087224 */ /* 0x000fe200078e0a08 */
[----:B--2---:R-:W-:-:S03]  /*4240*/  IABS R41, R58 ;  /* 0x0000003a00297213 */ /* 0x004fc60000000000 */
[C---:B------:R-:W-:Y:S01]  /*4250*/  IMAD R52, R0.reuse, R8, R52 ;  /* 0x0000000800347224 */ /* 0x040fe200078e0234 */
[----:B------:R-:W-:Y:S01]  /*4260*/  ISETP.GT.U32.AND P6, PT, R0, R51, PT ;  /* 0x000000330000720c */ /* 0x000fe20003fc4070 */
[----:B------:R-:W-:Y:S02]  /*4270*/  @!P0 IMAD.IADD R37, R37, 0x1, -R0 ;  /* 0x0000000125258824 */ /* 0x000fe400078e0a00 */
[----:B------:R-:W-:Y:S01]  /*4280*/  IMAD.HI.U32 R12, R6, R41, RZ ;  /* 0x00000029060c7227 */ /* 0x000fe200078e00ff */
[----:B------:R-:W-:Y:S02]  /*4290*/  ISETP.GT.U32.AND P0, PT, R0, R52, PT ;  /* 0x000000340000720c */ /* 0x000fe40003f04070 */
[----:B----4-:R-:W-:Y:S01]  /*42a0*/  IABS R23, R59 ;  /* 0x0000003b00177213 */ /* 0x010fe20000000000 */
[----:B------:R-:W-:-:S04]  /*42b0*/  IMAD.MOV R12, RZ, RZ, -R12 ;  /* 0x000000ffff0c7224 */ /* 0x000fc800078e0a0c */
[----:B------:R-:W-:-:S04]  /*42c0*/  IMAD.HI.U32 R8, R6, R23, RZ ;  /* 0x0000001706087227 */ /* 0x000fc800078e00ff */
[----:B------:R-:W-:Y:S02]  /*42d0*/  @!P5 IMAD.IADD R21, R21, 0x1, -R0 ;  /* 0x000000011515d824 */ /* 0x000fe400078e0a00 */
[C---:B------:R-:W-:Y:S02]  /*42e0*/  IMAD R41, R0.reuse, R12, R41 ;  /* 0x0000000c00297224 */ /* 0x040fe400078e0229 */
[----:B------:R-:W-:Y:S01]  /*42f0*/  IMAD.MOV R8, RZ, RZ, -R8 ;  /* 0x000000ffff087224 */ /* 0x000fe200078e0a08 */
[C---:B------:R-:W-:Y:S01]  /*4300*/  ISETP.GT.U32.AND P5, PT, R0.reuse, R21, PT ;  /* 0x000000150000720c */ /* 0x040fe20003fa4070 */
[--C-:B------:R-:W-:Y:S01]  /*4310*/  @!P6 IMAD.IADD R51, R51, 0x1, -R0.reuse ;  /* 0x000000013333e824 */ /* 0x100fe200078e0a00 */
[C---:B------:R-:W-:Y:S01]  /*4320*/  ISETP.GT.U32.AND P6, PT, R0.reuse, R41, PT ;  /* 0x000000290000720c */ /* 0x040fe20003fc4070 */
[----:B------:R-:W-:Y:S02]  /*4330*/  IMAD R23, R0, R8, R23 ;  /* 0x0000000800177224 */ /* 0x000fe400078e0217 */
[----:B------:R-:W-:Y:S01]  /*4340*/  @!P0 IMAD.IADD R52, R52, 0x1, -R0 ;  /* 0x0000000134348824 */ /* 0x000fe200078e0a00 */
[----:B------:R-:W-:-:S02]  /*4350*/  IABS R17, R33 ;  /* 0x0000002100117213 */ /* 0x000fc40000000000 */
[----:B------:R-:W-:-:S03]  /*4360*/  ISETP.GT.U32.AND P0, PT, R0, R23, PT ;  /* 0x000000170000720c */ /* 0x000fc60003f04070 */
[----:B------:R-:W-:-:S04]  /*4370*/  IMAD.HI.U32 R8, R6, R17, RZ ;  /* 0x0000001106087227 */ /* 0x000fc800078e00ff */
[--C-:B------:R-:W-:Y:S01]  /*4380*/  @!P5 IMAD.IADD R21, R21, 0x1, -R0.reuse ;  /* 0x000000011515d824 */ /* 0x100fe200078e0a00 */
[----:B------:R-:W-:Y:S01]  /*4390*/  ISETP.GE.AND P5, PT, R58, RZ, PT ;  /* 0x000000ff3a00720c */ /* 0x000fe20003fa6270 */
[----:B------:R-:W-:Y:S01]  /*43a0*/  @!P6 IMAD.IADD R41, R41, 0x1, -R0 ;  /* 0x000000012929e824 */ /* 0x000fe200078e0a00 */
[----:B------:R-:W-:Y:S01]  /*43b0*/  IABS R58, R43 ;  /* 0x0000002b003a7213 */ /* 0x000fe20000000000 */
[----:B------:R-:W-:Y:S02]  /*43c0*/  IMAD.MOV R8, RZ, RZ, -R8 ;  /* 0x000000ffff087224 */ /* 0x000fe400078e0a08 */
[----:B------:R-:W-:Y:S01]  /*43d0*/  @!P0 IMAD.IADD R23, R23, 0x1, -R0 ;  /* 0x0000000117178824 */ /* 0x000fe200078e0a00 */
[C---:B------:R-:W-:Y:S01]  /*43e0*/  ISETP.GT.U32.AND P0, PT, R0.reuse, R52, PT ;  /* 0x000000340000720c */ /* 0x040fe20003f04070 */
[----:B------:R-:W-:Y:S01]  /*43f0*/  @!P2 IMAD.MOV R37, RZ, RZ, -R37 ;  /* 0x000000ffff25a224 */ /* 0x000fe200078e0a25 */
[C---:B------:R-:W-:Y:S01]  /*4400*/  ISETP.GT.U32.AND P2, PT, R0.reuse, R41, PT ;  /* 0x000000290000720c */ /* 0x040fe20003f44070 */
[----:B------:R-:W-:-:S02]  /*4410*/  IMAD R17, R0, R8, R17 ;  /* 0x0000000800117224 */ /* 0x000fc400078e0211 */
[----:B------:R-:W-:Y:S01]  /*4420*/  IMAD.HI.U32 R8, R6, R58, RZ ;  /* 0x0000003a06087227 */ /* 0x000fe200078e00ff */
[----:B------:R-:W-:-:S03]  /*4430*/  IABS R31, R32 ;  /* 0x00000020001f7213 */ /* 0x000fc60000000000 */
[----:B------:R-:W-:Y:S02]  /*4440*/  IMAD.MOV R8, RZ, RZ, -R8 ;  /* 0x000000ffff087224 */ /* 0x000fe400078e0a08 */
[----:B------:R-:W-:-:S04]  /*4450*/  IMAD.HI.U32 R12, R6, R31, RZ ;  /* 0x0000001f060c7227 */ /* 0x000fc800078e00ff */
[----:B------:R-:W-:Y:S01]  /*4460*/  IMAD R58, R0, R8, R58 ;  /* 0x00000008003a7224 */ /* 0x000fe200078e023a */
[----:B------:R-:W-:Y:S01]  /*4470*/  ISETP.GE.AND P6, PT, R59, RZ, PT ;  /* 0x000000ff3b00720c */ /* 0x000fe20003fc6270 */
[--C-:B------:R-:W-:Y:S01]  /*4480*/  @!P0 IMAD.IADD R52, R52, 0x1, -R0.reuse ;  /* 0x0000000134348824 */ /* 0x100fe200078e0a00 */
[----:B------:R-:W2:Y:S01]  /*4490*/  LDL.LU R59, [R1+0x3dc] ;  /* 0x0003dc00013b7983 */ /* 0x000ea20000300800 */
[----:B------:R-:W-:Y:S01]  /*44a0*/  @!P2 IMAD.IADD R41, R41, 0x1, -R0 ;  /* 0x000000012929a824 */ /* 0x000fe200078e0a00 */
[C---:B------:R-:W-:Y:S01]  /*44b0*/  ISETP.GT.U32.AND P0, PT, R0.reuse, R17, PT ;  /* 0x000000110000720c */ /* 0x040fe20003f04070 */
[----:B------:R-:W-:Y:S01]  /*44c0*/  IMAD.MOV R12, RZ, RZ, -R12 ;  /* 0x000000ffff0c7224 */ /* 0x000fe200078e0a0c */
[C---:B------:R-:W-:Y:S01]  /*44d0*/  ISETP.GT.U32.AND P2, PT, R0.reuse, R58, PT ;  /* 0x0000003a0000720c */ /* 0x040fe20003f44070 */
[----:B------:R-:W4:Y:S02]  /*44e0*/  LDL.LU R24, [R1+0x3e0] ;  /* 0x0003e00001187983 */ /* 0x000f240000300800 */
[----:B------:R-:W-:-:S02]  /*44f0*/  IMAD R31, R0, R12, R31 ;  /* 0x0000000c001f7224 */ /* 0x000fc400078e021f */
[----:B------:R-:W-:Y:S01]  /*4500*/  @!P4 IMAD.MOV R51, RZ, RZ, -R51 ;  /* 0x000000ffff33c224 */ /* 0x000fe200078e0a33 */
[C---:B------:R-:W-:Y:S01]  /*4510*/  ISETP.GT.U32.AND P4, PT, R0.reuse, R23, PT ;  /* 0x000000170000720c */ /* 0x040fe20003f84070 */
[----:B------:R-:W-:Y:S01]  /*4520*/  @!P3 IMAD.MOV R21, RZ, RZ, -R21 ;  /* 0x000000ffff15b224 */ /* 0x000fe200078e0a15 */
[----:B------:R-:W-:-:S03]  /*4530*/  ISETP.GT.U32.AND P3, PT, R0, R31, PT ;  /* 0x0000001f0000720c */ /* 0x000fc60003f64070 */
[--C-:B------:R-:W-:Y:S02]  /*4540*/  @!P0 IMAD.IADD R17, R17, 0x1, -R0.reuse ;  /* 0x0000000111118824 */ /* 0x100fe400078e0a00 */
[----:B------:R-:W-:Y:S02]  /*4550*/  @!P2 IMAD.IADD R58, R58, 0x1, -R0 ;  /* 0x000000013a3aa824 */ /* 0x000fe400078e0a00 */
[----:B------:R-:W-:Y:S01]  /*4560*/  @!P1 IMAD.MOV R52, RZ, RZ, -R52 ;  /* 0x000000ffff349224 */ /* 0x000fe200078e0a34 */
[C---:B------:R-:W-:Y:S02]  /*4570*/  ISETP.GT.U32.AND P1, PT, R0.reuse, R17, PT ;  /* 0x000000110000720c */ /* 0x040fe40003f24070 */
[----:B------:R-:W-:Y:S02]  /*4580*/  IABS R40, R45 ;  /* 0x0000002d00287213 */ /* 0x000fe40000000000 */
[----:B------:R-:W-:Y:S01]  /*4590*/  ISETP.GT.U32.AND P2, PT, R0, R58, PT ;  /* 0x0000003a0000720c */ /* 0x000fe20003f44070 */
[----:B------:R-:W-:-:S02]  /*45a0*/  @!P4 IMAD.IADD R23, R23, 0x1, -R0 ;  /* 0x000000011717c824 */ /* 0x000fc400078e0a00 */
[----:B------:R-:W-:Y:S01]  /*45b0*/  IMAD.HI.U32 R8, R6, R40, RZ ;  /* 0x0000002806087227 */ /* 0x000fe200078e00ff */
[----:B------:R-:W-:Y:S02]  /*45c0*/  ISETP.GE.AND P4, PT, R32, RZ, PT ;  /* 0x000000ff2000720c */ /* 0x000fe40003f86270 */
[----:B------:R-:W2:Y:S01]  /*45d0*/  LDL.LU R32, [R1+0x3e4] ;  /* 0x0003e40001207983 */ /* 0x000ea20000300800 */
[----:B------:R-:W-:Y:S01]  /*45e0*/  @!P3 IMAD.IADD R31, R31, 0x1, -R0 ;  /* 0x000000011f1fb824 */ /* 0x000fe200078e0a00 */
[----:B------:R-:W-:Y:S01]  /*45f0*/  ISETP.GE.AND P3, PT, R33, RZ, PT ;  /* 0x000000ff2100720c */ /* 0x000fe20003f66270 */
[----:B------:R-:W-:Y:S01]  /*4600*/  IMAD.MOV R8, RZ, RZ, -R8 ;  /* 0x000000ffff087224 */ /* 0x000fe200078e0a08 */
[----:B------:R-:W2:Y:S03]  /*4610*/  LDL.LU R33, [R1+0x3e8] ;  /* 0x0003e80001217983 */ /* 0x000ea60000300800 */
[----:B------:R-:W-:-:S02]  /*4620*/  IMAD R40, R0, R8, R40 ;  /* 0x0000000800287224 */ /* 0x000fc400078e0228 */
[--C-:B------:R-:W-:Y:S02]  /*4630*/  @!P1 IMAD.IADD R17, R17, 0x1, -R0.reuse ;  /* 0x0000000111119824 */ /* 0x100fe400078e0a00 */
[--C-:B------:R-:W-:Y:S01]  /*4640*/  @!P2 IMAD.IADD R58, R58, 0x1, -R0.reuse ;  /* 0x000000013a3aa824 */ /* 0x100fe200078e0a00 */
[----:B------:R-:W-:Y:S02]  /*4650*/  ISETP.GT.U32.AND P1, PT, R0, R40, PT ;  /* 0x000000280000720c */ /* 0x000fe40003f24070 */
[----:B------:R-:W-:Y:S02]  /*4660*/  ISETP.GE.AND P2, PT, R45, RZ, PT ;  /* 0x000000ff2d00720c */ /* 0x000fe40003f46270 */
[----:B------:R-:W2:Y:S09]  /*4670*/  LDL.LU R45, [R1+0x3ec] ;  /* 0x0003ec00012d7983 */ /* 0x000eb20000300800 */
[----:B------:R-:W-:Y:S01]  /*4680*/  @!P1 IMAD.IADD R40, R40, 0x1, -R0 ;  /* 0x0000000128289824 */ /* 0x000fe200078e0a00 */
[----:B---3--:R-:W-:-:S02]  /*4690*/  IABS R25, R54 ;  /* 0x0000003600197213 */ /* 0x008fc40000000000 */
[----:B------:R-:W-:Y:S02]  /*46a0*/  ISETP.GE.AND P1, PT, R54, RZ, PT ;  /* 0x000000ff3600720c */ /* 0x000fe40003f26270 */
[----:B------:R-:W3:Y:S04]  /*46b0*/  LDL.LU R54, [R1+0x3f0] ;  /* 0x0003f00001367983 */ /* 0x000ee80000300800 */
[----:B0-----:R-:W3:Y:S04]  /*46c0*/  LDL.LU R56, [R1+0x3f4] ;  /* 0x0003f40001387983 */ /* 0x001ee80000300800 */
[----:B------:R-:W3:Y:S04]  /*46d0*/  LDL.LU R48, [R1+0x3f8] ;  /* 0x0003f80001307983 */ /* 0x000ee80000300800 */
[----:B------:R-:W3:Y:S04]  /*46e0*/  LDL.LU R42, [R1+0x3fc] ;  /* 0x0003fc00012a7983 */ /* 0x000ee80000300800 */
[----:B------:R-:W3:Y:S04]  /*46f0*/  LDL.LU R35, [R1+0x400] ;  /* 0x0004000001237983 */ /* 0x000ee80000300800 */
[----:B------:R-:W3:Y:S04]  /*4700*/  LDL.LU R27, [R1+0x404] ;  /* 0x00040400011b7983 */ /* 0x000ee80000300800 */
[----:B------:R-:W3:Y:S04]  /*4710*/  LDL.LU R3, [R1+0x408] ;  /* 0x0004080001037983 */ /* 0x000ee80000300800 */
[----:B------:R-:W3:Y:S04]  /*4720*/  LDL.LU R61, [R1+0x40c] ;  /* 0x00040c00013d7983 */ /* 0x000ee80000300800 */
[----:B-1----:R-:W3:Y:S04]  /*4730*/  LDL.LU R5, [R1+0x410] ;  /* 0x0004100001057983 */ /* 0x002ee80000300800 */
[----:B------:R-:W3:Y:S01]  /*4740*/  LDL R2, [R1+0x15b8] ;  /* 0x0015b80001027983 */ /* 0x000ee20000100800 */
[----:B------:R-:W-:-:S05]  /*4750*/  IABS R39, R49 ;  /* 0x0000003100277213 */ /* 0x000fca0000000000 */
[----:B------:R-:W-:-:S04]  /*4760*/  IMAD.HI.U32 R12, R6, R39, RZ ;  /* 0x00000027060c7227 */ /* 0x000fc800078e00ff */
[----:B------:R-:W-:-:S04]  /*4770*/  IMAD.MOV R12, RZ, RZ, -R12 ;  /* 0x000000ffff0c7224 */ /* 0x000fc800078e0a0c */
[C---:B------:R-:W-:Y:S01]  /*4780*/  IMAD R39, R0.reuse, R12, R39 ;  /* 0x0000000c00277224 */ /* 0x040fe200078e0227 */
[----:B------:R-:W-:Y:S01]  /*4790*/  ISETP.GT.U32.AND P0, PT, R0, R31, PT ;  /* 0x0000001f0000720c */ /* 0x000fe20003f04070 */
[----:B------:R-:W-:-:S03]  /*47a0*/  @!P6 IMAD.MOV R23, RZ, RZ, -R23 ;  /* 0x000000ffff17e224 */ /* 0x000fc600078e0a17 */
[----:B------:R-:W-:-:S09]  /*47b0*/  ISETP.GT.U32.AND P6, PT, R0, R39, PT ;  /* 0x000000270000720c */ /* 0x000fd20003fc4070 */
[----:B------:R-:W-:-:S04]  /*47c0*/  @!P0 IMAD.IADD R31, R31, 0x1, -R0 ;  /* 0x000000011f1f8824 */ /* 0x000fc800078e0a00 */
[----:B------:R-:W-:Y:S02]  /*47d0*/  @!P6 IMAD.IADD R39, R39, 0x1, -R0 ;  /* 0x000000012727e824 */ /* 0x000fe400078e0a00 */
[----:B------:R-:W-:-:S03]  /*47e0*/  @!P4 IMAD.MOV R31, RZ, RZ, -R31 ;  /* 0x000000ffff1fc224 */ /* 0x000fc600078e0a1f */
[----:B------:R-:W-:Y:S01]  /*47f0*/  ISETP.GT.U32.AND P4, PT, R0, R39, PT ;  /* 0x000000270000720c */ /* 0x000fe20003f84070 */
[----:B------:R-:W-:Y:S01]  /*4800*/  IMAD.HI.U32 R8, R6, R25, RZ ;  /* 0x0000001906087227 */ /* 0x000fe200078e00ff */
[----:B------:R-:W-:-:S03]  /*4810*/  ISETP.GE.AND P0, PT, R49, RZ, PT ;  /* 0x000000ff3100720c */ /* 0x000fc60003f06270 */
[----:B------:R-:W-:-:S04]  /*4820*/  IMAD.MOV R8, RZ, RZ, -R8 ;  /* 0x000000ffff087224 */ /* 0x000fc800078e0a08 */
[----:B------:R-:W-:-:S04]  /*4830*/  IMAD R25, R0, R8, R25 ;  /* 0x0000000800197224 */ /* 0x000fc800078e0219 */
[----:B------:R-:W-:Y:S02]  /*4840*/  @!P4 IMAD.IADD R39, R39, 0x1, -R0 ;  /* 0x000000012727c824 */ /* 0x000fe400078e0a00 */
[----:B------:R-:W-:Y:S01]  /*4850*/  @!P5 IMAD.MOV R41, RZ, RZ, -R41 ;  /* 0x000000ffff29d224 */ /* 0x000fe200078e0a29 */
[----:B------:R-:W-:Y:S02]  /*4860*/  ISETP.GE.AND P5, PT, R43, RZ, PT ;  /* 0x000000ff2b00720c */ /* 0x000fe40003fa6270 */
[----:B------:R-:W-:Y:S02]  /*4870*/  ISETP.GT.U32.AND P6, PT, R0, R25, PT ;  /* 0x000000190000720c */ /* 0x000fe40003fc4070 */
[----:B----4-:R-:W-:-:S05]  /*4880*/  IABS R30, R24 ;  /* 0x00000018001e7213 */ /* 0x010fca0000000000 */
[----:B------:R-:W-:-:S04]  /*4890*/  IMAD.HI.U32 R15, R6, R30, RZ ;  /* 0x0000001e060f7227 */ /* 0x000fc800078e00ff */
[----:B------:R-:W-:Y:S01]  /*48a0*/  IMAD.MOV R15, RZ, RZ, -R15 ;  /* 0x000000ffff0f7224 */ /* 0x000fe200078e0a0f */
[----:B--2---:R-:W-:-:S03]  /*48b0*/  IABS R49, R59 ;  /* 0x0000003b00317213 */ /* 0x004fc60000000000 */
[----:B------:R-:W-:Y:S02]  /*48c0*/  IMAD R30, R0, R15, R30 ;  /* 0x0000000f001e7224 */ /* 0x000fe400078e021e */
[----:B------:R-:W-:-:S03]  /*48d0*/  IMAD.HI.U32 R8, R6, R49, RZ ;  /* 0x0000003106087227 */ /* 0x000fc600078e00ff */
[----:B------:R-:W-:Y:S01]  /*48e0*/  ISETP.GT.U32.AND P4, PT, R0, R30, PT ;  /* 0x0000001e0000720c */ /* 0x000fe20003f84070 */
[----:B------:R-:W-:-:S04]  /*48f0*/  IMAD.MOV R8, RZ, RZ, -R8 ;  /* 0x000000ffff087224 */ /* 0x000fc800078e0a08 */
[----:B------:R-:W-:Y:S02]  /*4900*/  IMAD R49, R0, R8, R49 ;  /* 0x0000000800317224 */ /* 0x000fe400078e0231 */
[----:B------:R-:W-:Y:S01]  /*4910*/  @!P3 IMAD.MOV R17, RZ, RZ, -R17 ;  /* 0x000000ffff11b224 */ /* 0x000fe200078e0a11 */
[----:B------:R-:W-:-:S05]  /*4920*/  IABS R43, R33 ;  /* 0x00000021002b7213 */ /* 0x000fca0000000000 */
[----:B------:R-:W-:Y:S01]  /*4930*/  @!P4 IMAD.IADD R30, R30, 0x1, -R0 ;  /* 0x000000011e1ec824 */ /* 0x000fe200078e0a00 */
[----:B------:R-:W-:Y:S01]  /*4940*/  ISETP.GT.U32.AND P3, PT, R0, R40, PT ;  /* 0x000000280000720c */ /* 0x000fe20003f64070 */
[----:B------:R-:W-:-:S04]  /*4950*/  IMAD.HI.U32 R8, R6, R43, RZ ;  /* 0x0000002b06087227 */ /* 0x000fc800078e00ff */
[----:B------:R-:W-:Y:S01]  /*4960*/  IMAD.MOV R8, RZ, RZ, -R8 ;  /* 0x000000ffff087224 */ /* 0x000fe200078e0a08 */
[----:B------:R-:W-:Y:S01]  /*4970*/  IABS R15, R45 ;  /* 0x0000002d000f7213 */ /* 0x000fe20000000000 */
[----:B------:R-:W-:Y:S01]  /*4980*/  @!P0 IMAD.MOV R39, RZ, RZ, -R39 ;  /* 0x000000ffff278224 */ /* 0x000fe200078e0a27 */
[C---:B------:R-:W-:Y:S01]  /*4990*/  ISETP.GT.U32.AND P0, PT, R0.reuse, R30, PT ;  /* 0x0000001e0000720c */ /* 0x040fe20003f04070 */
[----:B------:R-:W-:Y:S02]  /*49a0*/  IMAD R43, R0, R8, R43 ;  /* 0x00000008002b7224 */ /* 0x000fe400078e022b */
[----:B------:R-:W-:Y:S01]  /*49b0*/  IMAD.HI.U32 R8, R6, R15, RZ ;  /* 0x0000000f06087227 */ /* 0x000fe200078e00ff */
[----:B------:R-:W-:-:S03]  /*49c0*/  IABS R14, R32 ;  /* 0x00000020000e7213 */ /* 0x000fc60000000000 */
[----:B------:R-:W-:Y:S02]  /*49d0*/  @!P6 IMAD.IADD R25, R25, 0x1, -R0 ;  /* 0x000000011919e824 */ /* 0x000fe400078e0a00 */
[----:B------:R-:W-:Y:S02]  /*49e0*/  IMAD.MOV R8, RZ, RZ, -R8 ;  /* 0x000000ffff087224 */ /* 0x000fe400078e0a08 */
[----:B------:R-:W-:Y:S01]  /*49f0*/  @!P5 IMAD.MOV R58, RZ, RZ, -R58 ;  /* 0x000000ffff3ad224 */ /* 0x000fe200078e0a3a */
[----:B------:R-:W-:Y:S01]  /*4a00*/  ISETP.GT.U32.AND P6, PT, R0, R25, PT ;  /* 0x000000190000720c */ /* 0x000fe20003fc4070 */
[----:B------:R-:W-:Y:S01]  /*4a10*/  @!P3 IMAD.IADD R40, R40, 0x1, -R0 ;  /* 0x000000012828b824 */ /* 0x000fe200078e0a00 */
[C---:B------:R-:W-:Y:S01]  /*4a20*/  ISETP.GT.U32.AND P5, PT, R0.reuse, R49, PT ;  /* 0x000000310000720c */ /* 0x040fe20003fa4070 */
[----:B------:R-:W-:Y:S01]  /*4a30*/  IMAD R15, R0, R8, R15 ;  /* 0x00000008000f7224 */ /* 0x000fe200078e020f */
[----:B------:R-:W-:Y:S01]  /*4a40*/  ISETP.GE.AND P3, PT, R59, RZ, PT ;  /* 0x000000ff3b00720c */ /* 0x000fe20003f66270 */
[----:B------:R-:W-:Y:S01]  /*4a50*/  IMAD.HI.U32 R12, R6, R14, RZ ;  /* 0x0000000e060c7227 */ /* 0x000fe200078e00ff */
[----:B------:R-:W-:-:S03]  /*4a60*/  ISETP.GE.AND P4, PT, R24, RZ, PT ;  /* 0x000000ff1800720c */ /* 0x000fc60003f86270 */
[----:B------:R-:W-:Y:S01]  /*4a70*/  @!P0 IMAD.IADD R30, R30, 0x1, -R0 ;  /* 0x000000011e1e8824 */ /* 0x000fe200078e0a00 */
[----:B------:R-:W-:Y:S01]  /*4a80*/  ISETP.GT.U32.AND P0, PT, R0, R15, PT ;  /* 0x0000000f0000720c */ /* 0x000fe20003f04070 */
[----:B------:R-:W-:-:S04]  /*4a90*/  IMAD.MOV R12, RZ, RZ, -R12 ;  /* 0x000000ffff0c7224 */ /* 0x000fc800078e0a0c */
[C---:B------:R-:W-:Y:S02]  /*4aa0*/  IMAD R14, R0.reuse, R12, R14 ;  /* 0x0000000c000e7224 */ /* 0x040fe400078e020e */
[--C-:B------:R-:W-:Y:S02]  /*4ab0*/  @!P6 IMAD.IADD R25, R25, 0x1, -R0.reuse ;  /* 0x000000011919e824 */ /* 0x100fe400078e0a00 */
[--C-:B------:R-:W-:Y:S01]  /*4ac0*/  @!P5 IMAD.IADD R49, R49, 0x1, -R0.reuse ;  /* 0x000000013131d824 */ /* 0x100fe200078e0a00 */
[C---:B------:R-:W-:Y:S02]  /*4ad0*/  ISETP.GT.U32.AND P6, PT, R0.reuse, R14, PT ;  /* 0x0000000e0000720c */ /* 0x040fe40003fc4070 */
[----:B------:R-:W-:Y:S01]  /*4ae0*/  ISETP.GT.U32.AND P5, PT, R0, R43, PT ;  /* 0x0000002b0000720c */ /* 0x000fe20003fa4070 */
[----:B------:R-:W-:Y:S02]  /*4af0*/  @!P0 IMAD.IADD R15, R15, 0x1, -R0 ;  /* 0x000000010f0f8824 */ /* 0x000fe400078e0a00 */
[----:B------:R-:W-:-:S08]  /*4b00*/  @!P2 IMAD.MOV R40, RZ, RZ, -R40 ;  /* 0x000000ffff28a224 */ /* 0x000fd000078e0a28 */
[--C-:B------:R-:W-:Y:S01]  /*4b10*/  @!P6 IMAD.IADD R14, R14, 0x1, -R0.reuse ;  /* 0x000000010e0ee824 */ /* 0x100fe200078e0a00 */
[----:B------:R-:W-:Y:S01]  /*4b20*/  ISETP.GT.U32.AND P6, PT, R0, R49, PT ;  /* 0x000000310000720c */ /* 0x000fe20003fc4070 */
[----:B------:R-:W-:-:S05]  /*4b30*/  @!P5 IMAD.IADD R43, R43, 0x1, -R0 ;  /* 0x000000012b2bd824 */ /* 0x000fca00078e0a00 */
[C---:B------:R-:W-:Y:S02]  /*4b40*/  ISETP.GT.U32.AND P5, PT, R0.reuse, R43, PT ;  /* 0x0000002b0000720c */ /* 0x040fe40003fa4070 */
[----:B------:R-:W-:Y:S01]  /*4b50*/  ISETP.GT.U32.AND P2, PT, R0, R14, PT ;  /* 0x0000000e0000720c */ /* 0x000fe20003f44070 */
[----:B------:R-:W-:Y:S01]  /*4b60*/  @!P1 IMAD.MOV R25, RZ, RZ, -R25 ;  /* 0x000000ffff199224 */ /* 0x000fe200078e0a19 */
[----:B------:R-:W-:-:S03]  /*4b70*/  ISETP.GE.AND P1, PT, R32, RZ, PT ;  /* 0x000000ff2000720c */ /* 0x000fc60003f26270 */
[----:B------:R-:W-:Y:S01]  /*4b80*/  @!P6 IMAD.IADD R49, R49, 0x1, -R0 ;  /* 0x000000013131e824 */ /* 0x000fe200078e0a00 */
[----:B------:R-:W-:-:S05]  /*4b90*/  ISETP.GE.AND P6, PT, R33, RZ, PT ;  /* 0x000000ff2100720c */ /* 0x000fca0003fc6270 */
[--C-:B------:R-:W-:Y:S02]  /*4ba0*/  @!P5 IMAD.IADD R43, R43, 0x1, -R0.reuse ;  /* 0x000000012b2bd824 */ /* 0x100fe400078e0a00 */
[----:B------:R-:W-:Y:S01]  /*4bb0*/  @!P2 IMAD.IADD R14, R14, 0x1, -R0 ;  /* 0x000000010e0ea824 */ /* 0x000fe200078e0a00 */
[----:B------:R-:W-:Y:S01]  /*4bc0*/  ISETP.GE.AND P2, PT, R45, RZ, PT ;  /* 0x000000ff2d00720c */ /* 0x000fe20003f46270 */
[----:B------:R-:W-:Y:S02]  /*4bd0*/  @!P3 IMAD.MOV R49, RZ, RZ, -R49 ;  /* 0x000000ffff31b224 */ /* 0x000fe400078e0a31 */
[----:B------:R-:W-:Y:S02]  /*4be0*/  @!P4 IMAD.MOV R30, RZ, RZ, -R30 ;  /* 0x000000ffff1ec224 */ /* 0x000fe400078e0a1e */
[----:B------:R-:W-:Y:S01]  /*4bf0*/  @!P1 IMAD.MOV R14, RZ, RZ, -R14 ;  /* 0x000000ffff0e9224 */ /* 0x000fe200078e0a0e */
[----:B---3--:R-:W-:-:S05]  /*4c00*/  IABS R59, R54 ;  /* 0x00000036003b7213 */ /* 0x008fca0000000000 */
[----:B------:R-:W-:-:S04]  /*4c10*/  IMAD.HI.U32 R24, R6, R59, RZ ;  /* 0x0000003b06187227 */ /* 0x000fc800078e00ff */
[----:B------:R-:W-:Y:S01]  /*4c20*/  IMAD.MOV R24, RZ, RZ, -R24 ;  /* 0x000000ffff187224 */ /* 0x000fe200078e0a18 */
[----:B------:R-:W-:-:S03]  /*4c30*/  IABS R12, R56 ;  /* 0x00000038000c7213 */ /* 0x000fc60000000000 */
[----:B------:R-:W-:Y:S02]  /*4c40*/  IMAD R59, R0, R24, R59 ;  /* 0x00000018003b7224 */ /* 0x000fe400078e023b */
[----:B------:R-:W-:-:S03]  /*4c50*/  IMAD.HI.U32 R8, R6, R12, RZ ;  /* 0x0000000c06087227 */ /* 0x000fc600078e00ff */
[----:B------:R-:W-:Y:S01]  /*4c60*/  ISETP.GT.U32.AND P0, PT, R0, R59, PT ;  /* 0x0000003b0000720c */ /* 0x000fe20003f04070 */
[----:B------:R-:W-:-:S04]  /*4c70*/  IMAD.MOV R8, RZ, RZ, -R8 ;  /* 0x000000ffff087224 */ /* 0x000fc800078e0a08 */
[----:B------:R-:W-:Y:S01]  /*4c80*/  IMAD R12, R0, R8, R12 ;  /* 0x00000008000c7224 */ /* 0x000fe200078e020c */
[----:B------:R-:W-:-:S07]  /*4c90*/  IABS R8, R48 ;  /* 0x0000003000087213 */ /* 0x000fce0000000000 */
[----:B------:R-:W-:Y:S01]  /*4ca0*/  @!P0 IMAD.IADD R59, R59, 0x1, -R0 ;  /* 0x000000013b3b8824 */ /* 0x000fe200078e0a00 */
[----:B------:R-:W-:Y:S01]  /*4cb0*/  ISETP.GT.U32.AND P0, PT, R0, R12, PT ;  /* 0x0000000c0000720c */ /* 0x000fe20003f04070 */
[----:B------:R-:W-:Y:S01]  /*4cc0*/  IMAD.HI.U32 R33, R6, R8, RZ ;  /* 0x0000000806217227 */ /* 0x000fe200078e00ff */
[----:B------:R-:W-:Y:S02]  /*4cd0*/  IABS R32, R35 ;  /* 0x0000002300207213 */ /* 0x000fe40000000000 */
[----:B------:R-:W-:Y:S01]  /*4ce0*/  ISETP.GE.AND P5, PT, R54, RZ, PT ;  /* 0x000000ff3600720c */ /* 0x000fe20003fa6270 */
[----:B------:R-:W-:Y:S01]  /*4cf0*/  IMAD.MOV R33, RZ, RZ, -R33 ;  /* 0x000000ffff217224 */ /* 0x000fe200078e0a21 */
[----:B------:R-:W-:Y:S01]  /*4d00*/  IABS R60, R42 ;  /* 0x0000002a003c7213 */ /* 0x000fe20000000000 */
[----:B------:R-:W-:Y:S01]  /*4d10*/  IMAD.HI.U32 R55, R6, R32, RZ ;  /* 0x0000002006377227 */ /* 0x000fe200078e00ff */
[----:B------:R-:W-:-:S05]  /*4d20*/  IABS R54, R27 ;  /* 0x0000001b00367213 */ /* 0x000fca0000000000 */
[----:B------:R-:W-:Y:S01]  /*4d30*/  @!P0 IMAD.IADD R12, R12, 0x1, -R0 ;  /* 0x000000010c0c8824 */ /* 0x000fe200078e0a00 */
[----:B------:R-:W-:Y:S01]  /*4d40*/  ISETP.GT.U32.AND P0, PT, R0, R15, PT ;  /* 0x0000000f0000720c */ /* 0x000fe20003f04070 */
[----:B------:R-:W-:Y:S01]  /*4d50*/  IMAD.HI.U32 R45, R6, R60, RZ ;  /* 0x0000003c062d7227 */ /* 0x000fe200078e00ff */
[----:B------:R-:W-:Y:S02]  /*4d60*/  IABS R24, R3 ;  /* 0x0000000300187213 */ /* 0x000fe40000000000 */
[C---:B------:R-:W-:Y:S01]  /*4d70*/  ISETP.GT.U32.AND P3, PT, R0.reuse, R59, PT ;  /* 0x0000003b0000720c */ /* 0x040fe20003f64070 */
[----:B------:R-:W-:Y:S02]  /*4d80*/  IMAD R8, R0, R33, R8 ;  /* 0x0000002100087224 */ /* 0x000fe400078e0208 */
[----:B------:R-:W-:Y:S01]  /*4d90*/  IMAD.HI.U32 R50, R6, R54, RZ ;  /* 0x0000003606327227 */ /* 0x000fe200078e00ff */
[----:B------:R-:W-:-:S03]  /*4da0*/  ISETP.GT.U32.AND P4, PT, R0, R12, PT ;  /* 0x0000000c0000720c */ /* 0x000fc60003f84070 */
[----:B------:R-:W-:Y:S02]  /*4db0*/  IMAD.MOV R33, RZ, RZ, -R55 ;  /* 0x000000ffff217224 */ /* 0x000fe400078e0a37 */
[----:B------:R-:W-:-:S04]  /*4dc0*/  IMAD.HI.U32 R18, R6, R24, RZ ;  /* 0x0000001806127227 */ /* 0x000fc800078e00ff */
[----:B------:R-:W-:Y:S02]  /*4dd0*/  IMAD.MOV R45, RZ, RZ, -R45 ;  /* 0x000000ffff2d7224 */ /* 0x000fe400078e0a2d */
[----:B------:R-:W-:Y:S02]  /*4de0*/  IMAD.MOV R50, RZ, RZ, -R50 ;  /* 0x000000ffff327224 */ /* 0x000fe400078e0a32 */
[C---:B------:R-:W-:Y:S01]  /*4df0*/  IMAD R32, R0.reuse, R33, R32 ;  /* 0x0000002100207224 */ /* 0x040fe200078e0220 */
[C---:B------:R-:W-:Y:S01]  /*4e00*/  ISETP.GT.U32.AND P1, PT, R0.reuse, R8, PT ;  /* 0x000000080000720c */ /* 0x040fe20003f24070 */
[----:B------:R-:W-:Y:S02]  /*4e10*/  IMAD.MOV R18, RZ, RZ, -R18 ;  /* 0x000000ffff127224 */ /* 0x000fe400078e0a12 */
[C---:B------:R-:W-:Y:S02]  /*4e20*/  IMAD R60, R0.reuse, R45, R60 ;  /* 0x0000002d003c7224 */ /* 0x040fe400078e023c */
[----:B------:R-:W-:-:S02]  /*4e30*/  IMAD R54, R0, R50, R54 ;  /* 0x0000003200367224 */ /* 0x000fc400078e0236 */
[----:B------:R-:W-:Y:S01]  /*4e40*/  @!P0 IMAD.IADD R15, R15, 0x1, -R0 ;  /* 0x000000010f0f8824 */ /* 0x000fe200078e0a00 */
[C---:B------:R-:W-:Y:S01]  /*4e50*/  ISETP.GT.U32.AND P0, PT, R0.reuse, R32, PT ;  /* 0x000000200000720c */ /* 0x040fe20003f04070 */
[C---:B------:R-:W-:Y:S02]  /*4e60*/  IMAD R24, R0.reuse, R18, R24 ;  /* 0x0000001200187224 */ /* 0x040fe400078e0218 */
[----:B------:R-:W-:Y:S01]  /*4e70*/  @!P6 IMAD.MOV R43, RZ, RZ, -R43 ;  /* 0x000000ffff2be224 */ /* 0x000fe200078e0a2b */
[C---:B------:R-:W-:Y:S01]  /*4e80*/  ISETP.GT.U32.AND P6, PT, R0.reuse, R60, PT ;  /* 0x0000003c0000720c */ /* 0x040fe20003fc4070 */
[--C-:B------:R-:W-:Y:S01]  /*4e90*/  @!P3 IMAD.IADD R59, R59, 0x1, -R0.reuse ;  /* 0x000000013b3bb824 */ /* 0x100fe200078e0a00 */
[----:B------:R-:W-:Y:S01]  /*4ea0*/  ISETP.GT.U32.AND P3, PT, R0, R54, PT ;  /* 0x000000360000720c */ /* 0x000fe20003f64070 */
[--C-:B------:R-:W-:Y:S01]  /*4eb0*/  @!P4 IMAD.IADD R12, R12, 0x1, -R0.reuse ;  /* 0x000000010c0cc824 */ /* 0x100fe200078e0a00 */
[----:B------:R-:W-:Y:S02]  /*4ec0*/  IABS R45, R61 ;  /* 0x0000003d002d7213 */ /* 0x000fe40000000000 */
[----:B------:R-:W-:Y:S01]  /*4ed0*/  ISETP.GT.U32.AND P4, PT, R0, R24, PT ;  /* 0x000000180000720c */ /* 0x000fe20003f84070 */
[----:B------:R-:W-:-:S02]  /*4ee0*/  @!P1 IMAD.IADD R8, R8, 0x1, -R0 ;  /* 0x0000000108089824 */ /* 0x000fc400078e0a00 */
[----:B------:R-:W-:Y:S01]  /*4ef0*/  IMAD.HI.U32 R50, R6, R45, RZ ;  /* 0x0000002d06327227 */ /* 0x000fe200078e00ff */
[----:B------:R-:W-:-:S03]  /*4f00*/  IABS R33, R5 ;  /* 0x0000000500217213 */ /* 0x000fc60000000000 */
[----:B------:R-:W-:Y:S02]  /*4f10*/  @!P0 IMAD.IADD R32, R32, 0x1, -R0 ;  /* 0x0000000120208824 */ /* 0x000fe400078e0a00 */
[----:B------:R-:W-:Y:S01]  /*4f20*/  IMAD.MOV R50, RZ, RZ, -R50 ;  /* 0x000000ffff327224 */ /* 0x000fe200078e0a32 */
[----:B------:R-:W0:Y:S01]  /*4f30*/  S2R R57, SR_TID.X ;  /* 0x0000000000397919 */ /* 0x000e220000002100 */
[--C-:B------:R-:W-:Y:S01]  /*4f40*/  @!P6 IMAD.IADD R60, R60, 0x1, -R0.reuse ;  /* 0x000000013c3ce824 */ /* 0x100fe200078e0a00 */
[----:B------:R-:W-:Y:S01]  /*4f50*/  ISETP.GT.U32.AND P6, PT, R0, R8, PT ;  /* 0x000000080000720c */ /* 0x000fe20003fc4070 */
[----:B------:R-:W-:Y:S01]  /*4f60*/  @!P3 IMAD.IADD R54, R54, 0x1, -R0 ;  /* 0x000000013636b824 */ /* 0x000fe200078e0a00 */
[C---:B------:R-:W-:Y:S01]  /*4f70*/  ISETP.GT.U32.AND P3, PT, R0.reuse, R32, PT ;  /* 0x000000200000720c */ /* 0x040fe20003f64070 */
[----:B------:R-:W-:Y:S02]  /*4f80*/  IMAD R45, R0, R50, R45 ;  /* 0x00000032002d7224 */ /* 0x000fe400078e022d */
[----:B------:R-:W-:Y:S01]  /*4f90*/  IMAD.HI.U32 R50, R6, R33, RZ ;  /* 0x0000002106327227 */ /* 0x000fe200078e00ff */
[----:B------:R-:W-:-:S03]  /*4fa0*/  IABS R18, R2 ;  /* 0x0000000200127213 */ /* 0x000fc60000000000 */
[----:B------:R-:W-:Y:S02]  /*4fb0*/  @!P4 IMAD.IADD R24, R24, 0x1, -R0 ;  /* 0x000000011818c824 */ /* 0x000fe400078e0a00 */
[----:B------:R-:W-:Y:S02]  /*4fc0*/  IMAD.MOV R50, RZ, RZ, -R50 ;  /* 0x000000ffff327224 */ /* 0x000fe400078e0a32 */
[----:B------:R-:W-:Y:S01]  /*4fd0*/  IMAD.HI.U32 R6, R6, R18, RZ ;  /* 0x0000001206067227 */ /* 0x000fe200078e00ff */
[----:B------:R-:W-:-:S03]  /*4fe0*/  ISETP.GT.U32.AND P4, PT, R0, R24, PT ;  /* 0x000000180000720c */ /* 0x000fc60003f84070 */
[----:B------:R-:W-:Y:S02]  /*4ff0*/  IMAD R33, R0, R50, R33 ;  /* 0x0000003200217224 */ /* 0x000fe400078e0221 */
[----:B------:R-:W-:Y:S01]  /*5000*/  @!P6 IMAD.IADD R8, R8, 0x1, -R0 ;  /* 0x000000010808e824 */ /* 0x000fe200078e0a00 */
[----:B------:R-:W-:Y:S01]  /*5010*/  ISETP.GT.U32.AND P6, PT, R0, R45, PT ;  /* 0x0000002d0000720c */ /* 0x000fe20003fc4070 */
[----:B------:R-:W-:Y:S02]  /*5020*/  IMAD.MOV R6, RZ, RZ, -R6 ;  /* 0x000000ffff067224 */ /* 0x000fe400078e0a06 */
[----:B------:R-:W-:Y:S01]  /*5030*/  @!P3 IMAD.IADD R32, R32, 0x1, -R0 ;  /* 0x000000012020b824 */ /* 0x000fe200078e0a00 */
[C---:B------:R-:W-:Y:S01]  /*5040*/  ISETP.GT.U32.AND P3, PT, R0.reuse, R33, PT ;  /* 0x000000210000720c */ /* 0x040fe20003f64070 */
[----:B------:R-:W-:Y:S01]  /*5050*/  IMAD R6, R0, R6, R18 ;  /* 0x0000000600067224 */ /* 0x000fe200078e0212 */
[----:B------:R-:W-:Y:S01]  /*5060*/  ISETP.GE.AND P1, PT, R56, RZ, PT ;  /* 0x000000ff3800720c */ /* 0x000fe20003f26270 */
[----:B------:R-:W-:Y:S01]  /*5070*/  @!P4 IMAD.IADD R24, R24, 0x1, -R0 ;  /* 0x000000011818c824 */ /* 0x000fe200078e0a00 */
[C---:B------:R-:W-:Y:S01]  /*5080*/  ISETP.GT.U32.AND P0, PT, R0.reuse, R60, PT ;  /* 0x0000003c0000720c */ /* 0x040fe20003f04070 */
[----:B------:R-:W-:Y:S01]  /*5090*/  @!P2 IMAD.MOV R15, RZ, RZ, -R15 ;  /* 0x000000ffff0fa224 */ /* 0x000fe200078e0a0f */
[----:B------:R-:W-:-:S03]  /*50a0*/  ISETP.GT.U32.AND P4, PT, R0, R6, PT ;  /* 0x000000060000720c */ /* 0x000fc60003f84070 */
[----:B------:R-:W-:Y:S01]  /*50b0*/  @!P6 IMAD.IADD R45, R45, 0x1, -R0 ;  /* 0x000000012d2de824 */ /* 0x000fe200078e0a00 */
[----:B------:R-:W-:-:S03]  /*50c0*/  ISETP.GT.U32.AND P2, PT, R0, R54, PT ;  /* 0x000000360000720c */ /* 0x000fc60003f44070 */
[----:B------:R-:W-:Y:S01]  /*50d0*/  @!P3 IMAD.IADD R33, R33, 0x1, -R0 ;  /* 0x000000012121b824 */ /* 0x000fe200078e0a00 */
[----:B------:R-:W1:Y:S01]  /*50e0*/  LDC R56, c[0x0][0x3ac] ;  /* 0x0000eb00ff387b82 */ /* 0x000e620000000800 */
[----:B------:R-:W-:Y:S01]  /*50f0*/  @!P1 IMAD.MOV R12, RZ, RZ, -R12 ;  /* 0x000000ffff0c9224 */ /* 0x000fe200078e0a0c */
[----:B------:R-:W-:Y:S02]  /*5100*/  ISETP.GE.AND P1, PT, R27, RZ, PT ;  /* 0x000000ff1b00720c */ /* 0x000fe40003f26270 */
[C---:B------:R-:W-:Y:S02]  /*5110*/  ISETP.GT.U32.AND P6, PT, R0.reuse, R45, PT ;  /* 0x0000002d0000720c */ /* 0x040fe40003fc4070 */
[----:B0-----:R-:W-:Y:S02]  /*5120*/  LOP3.LUT R27, R57, 0x7, RZ, 0xc0, !PT ;  /* 0x00000007391b7812 */ /* 0x001fe400078ec0ff */
[----:B------:R-:W-:Y:S01]  /*5130*/  ISETP.GT.U32.AND P3, PT, R0, R33, PT ;  /* 0x000000210000720c */ /* 0x000fe20003f64070 */
[----:B------:R-:W-:Y:S01]  /*5140*/  @!P4 IMAD.IADD R6, R6, 0x1, -R0 ;  /* 0x000000010606c824 */ /* 0x000fe200078e0a00 */
[----:B------:R-:W-:Y:S01]  /*5150*/  ISETP.GE.AND P4, PT, R3, RZ, PT ;  /* 0x000000ff0300720c */ /* 0x000fe20003f86270 */
[----:B------:R-:W-:-:S02]  /*5160*/  IMAD.SHL.U32 R18, R57, 0x2, RZ ;  /* 0x0000000239127824 */ /* 0x000fc400078e00ff */
[C---:B------:R-:W-:Y:S02]  /*5170*/  IMAD R3, R27.reuse, 0x210, RZ ;  /* 0x000002101b037824 */ /* 0x040fe400078e02ff */
[----:B------:R-:W-:Y:S02]  /*5180*/  IMAD R55, R27, 0x110, RZ ;  /* 0x000001101b377824 */ /* 0x000fe400078e02ff */
[----:B------:R-:W-:Y:S01]  /*5190*/  @!P0 IMAD.IADD R60, R60, 0x1, -R0 ;  /* 0x000000013c3c8824 */ /* 0x000fe200078e0a00 */
[----:B------:R-:W-:Y:S01]  /*51a0*/  ISETP.GE.AND P0, PT, R48, RZ, PT ;  /* 0x000000ff3000720c */ /* 0x000fe20003f06270 */
[----:B------:R-:W-:Y:S01]  /*51b0*/  IMAD.SHL.U32 R50, R57, 0x100, RZ ;  /* 0x0000010039327824 */ /* 0x000fe200078e00ff */
[----:B------:R-:W-:Y:S01]  /*51c0*/  LOP3.LUT R3, R3, 0x10, R18, 0x78, !PT ;  /* 0x0000001003037812 */ /* 0x000fe200078e7812 */
[--C-:B------:R-:W-:Y:S01]  /*51d0*/  @!P2 IMAD.IADD R54, R54, 0x1, -R0.reuse ;  /* 0x000000013636a824 */ /* 0x100fe200078e0a00 */
[----:B------:R-:W-:Y:S01]  /*51e0*/  ISETP.GE.AND P2, PT, R42, RZ, PT ;  /* 0x000000ff2a00720c */ /* 0x000fe20003f46270 */
[----:B------:R-:W-:Y:S01]  /*51f0*/  @!P5 IMAD.MOV R59, RZ, RZ, -R59 ;  /* 0x000000ffff3bd224 */ /* 0x000fe200078e0a3b */
[----:B------:R-:W2:Y:S01]  /*5200*/  LDL.LU R48, [R1+0x10] ;  /* 0x0000100001307983 */ /* 0x000ea20000300800 */
[----:B------:R-:W-:Y:S01]  /*5210*/  ISETP.GE.AND P5, PT, R35, RZ, PT ;  /* 0x000000ff2300720c */ /* 0x000fe20003fa6270 */
[----:B------:R-:W-:Y:S01]  /*5220*/  @!P6 IMAD.IADD R45, R45, 0x1, -R0 ;  /* 0x000000012d2de824 */ /* 0x000fe200078e0a00 */
[----:B------:R-:W-:Y:S01]  /*5230*/  LOP3.LUT R55, R55, 0x30, R18, 0x78, !PT ;  /* 0x0000003037377812 */ /* 0x000fe200078e7812 */
[----:B------:R-:W3:Y:S01]  /*5240*/  LDL.LU R42, [R1+0xc] ;  /* 0x00000c00012a7983 */ /* 0x000ee20000300800 */
[----:B------:R-:W-:Y:S01]  /*5250*/  ISETP.GE.AND P6, PT, R61, RZ, PT ;  /* 0x000000ff3d00720c */ /* 0x000fe20003fc6270 */
[----:B------:R-:W-:Y:S01]  /*5260*/  @!P3 IMAD.IADD R33, R33, 0x1, -R0 ;  /* 0x000000012121b824 */ /* 0x000fe200078e0a00 */
[----:B------:R-:W-:Y:S01]  /*5270*/  LOP3.LUT R3, R3, 0x1000, R50, 0xf8, !PT ;  /* 0x0000100003037812 */ /* 0x000fe200078ef832 */
[----:B------:R-:W4:Y:S01]  /*5280*/  LDL.LU R35, [R1+0x8] ;  /* 0x0000080001237983 */ /* 0x000f220000300800 */
[----:B------:R-:W-:-:S03]  /*5290*/  ISETP.GE.AND P3, PT, R5, RZ, PT ;  /* 0x000000ff0500720c */ /* 0x000fc60003f66270 */
[----:B------:R-:W2:Y:S04]  /*52a0*/  LDL.LU R27, [R1+0x4] ;  /* 0x00000400011b7983 */ /* 0x000ea80000300800 */
[----:B------:R-:W2:Y:S04]  /*52b0*/  LDL.LU R61, [R1] ;  /* 0x00000000013d7983 */ /* 0x000ea80000300800 */
[----:B------:R-:W2:Y:S04]  /*52c0*/  LDL.LU R5, [R1+0x4150] ;  /* 0x0041500001057983 */ /* 0x000ea80000300800 */
[----:B------:R-:W2:Y:S04]  /*52d0*/  LDL.LU R18, [R1+0x414c] ;  /* 0x00414c0001127983 */ /* 0x000ea80000300800 */
[----:B------:R-:W2:Y:S04]  /*52e0*/  LDL.LU R55, [R1+0x4148] ;  /* 0x0041480001377983 */ /* 0x000ea80000300800 */
[----:B------:R-:W2:Y:S04]  /*52f0*/  LDL.LU R50, [R1+0x4144] ;  /* 0x0041440001327983 */ /* 0x000ea80000300800 */
[----:B------:R-:W2:Y:S01]  /*5300*/  LDL.LU R3, [R1+0x4140] ;  /* 0x0041400001037983 */ /* 0x000ea20000300800 */
[----:B------:R-:W-:Y:S01]  /*5310*/  @!P0 IMAD.MOV R8, RZ, RZ, -R8 ;  /* 0x000000ffff088224 */ /* 0x000fe200078e0a08 */
[----:B------:R-:W-:-:S02]  /*5320*/  ISETP.GT.U32.AND P0, PT, R0, R6, PT ;  /* 0x000000060000720c */ /* 0x000fc40003f04070 */
[----:B------:R-:W-:-:S05]  /*5330*/  LOP3.LUT R57, R57, 0x1f, RZ, 0xc0, !PT ;  /* 0x0000001f39397812 */ /* 0x000fca00078ec0ff */
[----:B-1----:R-:W-:-:S06]  /*5340*/  IMAD R57, R57, R56, RZ ;  /* 0x0000003839397224 */ /* 0x002fcc00078e02ff */
[----:B------:R-:W-:Y:S02]  /*5350*/  @!P0 IMAD.IADD R6, R6, 0x1, -R0 ;  /* 0x0000000106068824 */ /* 0x000fe400078e0a00 */
[C---:B------:R-:W-:Y:S02]  /*5360*/  IMAD R0, R56.reuse, 0x20, R57 ;  /* 0x0000002038007824 */ /* 0x040fe400078e0239 */
[----:B------:R-:W-:Y:S01]  /*5370*/  @!P2 IMAD.MOV R60, RZ, RZ, -R60 ;  /* 0x000000ffff3ca224 */ /* 0x000fe200078e0a3c */
[----:B------:R-:W4:Y:S01]  /*5380*/  LDL.LU R57, [R1+0x413c] ;  /* 0x00413c0001397983 */ /* 0x000f220000300800 */
[----:B------:R-:W-:Y:S01]  /*5390*/  IMAD R56, R56, 0x20, R0 ;  /* 0x0000002038387824 */ /* 0x000fe200078e0200 */
[----:B------:R-:W-:Y:S02]  /*53a0*/  ISETP.GE.AND P2, PT, R2, RZ, PT ;  /* 0x000000ff0200720c */ /* 0x000fe40003f46270 */
[----:B------:R-:W4:Y:S04]  /*53b0*/  LDL.LU R2, [R1+0x4138] ;  /* 0x0041380001027983 */ /* 0x000f280000300800 */
[----:B------:R-:W4:Y:S01]  /*53c0*/  LDL.LU R56, [R1+0x4134] ;  /* 0x0041340001387983 */ /* 0x000f220000300800 */
[----:B--2---:R-:W-:-:S02]  /*53d0*/  ISETP.NE.AND P0, PT, R3, RZ, PT ;  /* 0x000000ff0300720c */ /* 0x004fc40003f05270 */
[----:B------:R-:W-:-:S04]  /*53e0*/  LOP3.LUT R3, RZ, R3, RZ, 0x33, !PT ;  /* 0x00000003ff037212 */ /* 0x000fc800078e33ff */
[C---:B------:R-:W-:Y:S02]  /*53f0*/  SEL R48, R3.reuse, R48, !P0 ;  /* 0x0000003003307207 */ /* 0x040fe40004000000 */
[C---:B---3--:R-:W-:Y:S02]  /*5400*/  SEL R42, R3.reuse, R42, !P0 ;  /* 0x0000002a032a7207 */ /* 0x048fe40004000000 */
[C---:B----4-:R-:W-:Y:S01]  /*5410*/  SEL R35, R3.reuse, R35, !P0 ;  /* 0x0000002303237207 */ /* 0x050fe20004000000 */
[----:B------:R0:W-:Y:S01]  /*5420*/  STL [R1+0x4c], R48 ;  /* 0x00004c3001007387 */ /* 0x0001e20000100800 */
[C---:B------:R-:W-:Y:S02]  /*5430*/  SEL R27, R3.reuse, R27, !P0 ;  /* 0x0000001b031b7207 */ /* 0x040fe40004000000 */
[C---:B------:R-:W-:Y:S01]  /*5440*/  SEL R61, R3.reuse, R61, !P0 ;  /* 0x0000003d033d7207 */ /* 0x040fe20004000000 */
[----:B0-----:R-:W2:Y:S04]  /*5450*/  LDL.LU R48, [R1+0x4130] ;  /* 0x0041300001307983 */ /* 0x001ea80000300800 */
[----:B------:R0:W-:Y:S04]  /*5460*/  STL [R1+0x48], R42 ;  /* 0x0000482a01007387 */ /* 0x0001e80000100800 */
[----:B0-----:R-:W3:Y:S04]  /*5470*/  LDL.LU R42, [R1+0x412c] ;  /* 0x00412c00012a7983 */ /* 0x001ee80000300800 */
[----:B------:R0:W-:Y:S04]  /*5480*/  STL [R1+0x44], R35 ;  /* 0x0000442301007387 */ /* 0x0001e80000100800 */
[----:B0-----:R-:W4:Y:S04]  /*5490*/  LDL.LU R35, [R1+0x4128] ;  /* 0x0041280001237983 */ /* 0x001f280000300800 */
[----:B------:R0:W-:Y:S04]  /*54a0*/  STL [R1+0x40], R27 ;  /* 0x0000401b01007387 */ /* 0x0001e80000100800 */
[----:B0-----:R-:W2:Y:S04]  /*54b0*/  LDL.LU R27, [R1+0x4124] ;  /* 0x00412400011b7983 */ /* 0x001ea80000300800 */
[----:B------:R0:W-:Y:S04]  /*54c0*/  STL [R1+0x3c], R61 ;  /* 0x00003c3d01007387 */ /* 0x0001e80000100800 */
[----:B0-----:R-:W2:Y:S01]  /*54d0*/  LDL.LU R61, [R1+0x4120] ;  /* 0x00412000013d7983 */ /* 0x001ea20000300800 */
[----:B----4-:R-:W-:-:S02]  /*54e0*/  SEL R35, R3, R35, !P0 ;  /* 0x0000002303237207 */ /* 0x010fc40004000000 */
[----:B--2---:R-:W-:-:S05]  /*54f0*/  SEL R61, R3, R61, !P0 ;  /* 0x0000003d033d7207 */ /* 0x004fca0004000000 */
[----:B------:R0:W-:Y:S02]  /*5500*/  STL [R1+0x38], R61 ;  /* 0x0000383d01007387 */ /* 0x0001e40000100800 */
[C---:B0-----:R-:W-:Y:S02]  /*5510*/  SEL R61, R3.reuse, R27, !P0 ;  /* 0x0000001b033d7207 */ /* 0x041fe40004000000 */
[C---:B---3--:R-:W-:Y:S02]  /*5520*/  SEL R27, R3.reuse, R42, !P0 ;  /* 0x0000002a031b7207 */ /* 0x048fe40004000000 */
[C---:B------:R-:W-:Y:S01]  /*5530*/  SEL R42, R3.reuse, R48, !P0 ;  /* 0x00000030032a7207 */ /* 0x040fe20004000000 */
[----:B------:R-:W-:Y:S04]  /*5540*/  STL [R1+0x34], R61 ;  /* 0x0000343d01007387 */ /* 0x000fe80000100800 */
[----:B------:R0:W-:Y:S04]  /*5550*/  STL [R1+0x30], R35 ;  /* 0x0000302301007387 */ /* 0x0001e80000100800 */
[----:B------:R1:W-:Y:S01]  /*5560*/  STL [R1+0x2c], R27 ;  /* 0x00002c1b01007387 */ /* 0x0003e20000100800 */
[----:B0-----:R-:W-:-:S03]  /*5570*/  SEL R35, R3, R56, !P0 ;  /* 0x0000003803237207 */ /* 0x001fc60004000000 */
[----:B------:R-:W-:Y:S01]  /*5580*/  STL [R1+0x28], R42 ;  /* 0x0000282a01007387 */ /* 0x000fe20000100800 */
[C---:B-1----:R-:W-:Y:S02]  /*5590*/  SEL R27, R3.reuse, R2, !P0 ;  /* 0x00000002031b7207 */ /* 0x042fe40004000000 */
[C---:B------:R-:W-:Y:S01]  /*55a0*/  SEL R2, R3.reuse, R57, !P0 ;  /* 0x0000003903027207 */ /* 0x040fe20004000000 */
[----:B------:R0:W-:Y:S04]  /*55b0*/  STL [R1+0x24], R35 ;  /* 0x0000242301007387 */ /* 0x0001e80000100800 */
[----:B------:R1:W-:Y:S04]  /*55c0*/  STL [R1+0x20], R27 ;  /* 0x0000201b01007387 */ /* 0x0003e80000100800 */
[----:B------:R2:W-:Y:S01]  /*55d0*/  STL [R1+0x1c], R2 ;  /* 0x00001c0201007387 */ /* 0x0005e20000100800 */
[----:B0-----:R-:W-:-:S02]  /*55e0*/  SEL R35, R3, R50, !P0 ;  /* 0x0000003203237207 */ /* 0x001fc40004000000 */
[----:B-1----:R-:W-:-:S03]  /*55f0*/  SEL R27, R3, R55, !P0 ;  /* 0x00000037031b7207 */ /* 0x002fc60004000000 */
[----:B------:R-:W-:Y:S01]  /*5600*/  STL [R1+0x18], R35 ;  /* 0x0000182301007387 */ /* 0x000fe20000100800 */
[C---:B--2---:R-:W-:Y:S02]  /*5610*/  SEL R2, R3.reuse, R18, !P0 ;  /* 0x0000001203027207 */ /* 0x044fe40004000000 */
[C---:B------:R-:W-:Y:S01]  /*5620*/  SEL R18, R3.reuse, R5, !P0 ;  /* 0x0000000503127207 */ /* 0x040fe20004000000 */
[----:B------:R0:W-:Y:S01]  /*5630*/  STL [R1+0x10], R27 ;  /* 0x0000101b01007387 */ /* 0x0001e20000100800 */
[----:B------:R-:W-:-:S03]  /*5640*/  SEL R5, R3, R36, !P0 ;  /* 0x0000002403057207 */ /* 0x000fc60004000000 */
[----:B------:R1:W-:Y:S01]  /*5650*/  STL [R1+0xc], R2 ;  /* 0x00000c0201007387 */ /* 0x0003e20000100800 */
[----:B------:R-:W-:-:S03]  /*5660*/  SEL R61, R3, R11, !P0 ;  /* 0x0000000b033d7207 */ /* 0x000fc60004000000 */
[----:B------:R2:W-:Y:S01]  /*5670*/  STL [R1+0x8], R18 ;  /* 0x0000081201007387 */ /* 0x0005e20000100800 */
[----:B------:R-:W-:-:S03]  /*5680*/  SEL R57, R3, R29, !P0 ;  /* 0x0000001d03397207 */ /* 0x000fc60004000000 */
[----:B0-----:R-:W3:Y:S01]  /*5690*/  LDL.LU R27, [R1+0x6c] ;  /* 0x00006c00011b7983 */ /* 0x001ee20000300800 */
[----:B-1----:R-:W-:-:S03]  /*56a0*/  SEL R2, R3, R13, !P0 ;  /* 0x0000000d03027207 */ /* 0x002fc60004000000 */
[----:B------:R-:W-:Y:S01]  /*56b0*/  STL [R1+0x4], R5 ;  /* 0x0000040501007387 */ /* 0x000fe20000100800 */
[----:B------:R-:W-:-:S03]  /*56c0*/  SEL R56, R3, R38, !P0 ;  /* 0x0000002603387207 */ /* 0x000fc60004000000 */
[----:B------:R-:W4:Y:S04]  /*56d0*/  LDL.LU R13, [R1+0x64] ;  /* 0x00006400010d7983 */ /* 0x000f280000300800 */
[----:B------:R0:W-:Y:S01]  /*56e0*/  STL [R1], R2 ;  /* 0x0000000201007387 */ /* 0x0001e20000100800 */
[----:B------:R-:W-:-:S03]  /*56f0*/  SEL R55, R3, R47, !P0 ;  /* 0x0000002f03377207 */ /* 0x000fc60004000000 */
[----:B--2---:R-:W2:Y:S04]  /*5700*/  LDL.LU R18, [R1+0x60] ;  /* 0x0000600001127983 */ /* 0x004ea80000300800 */
[----:B------:R1:W-:Y:S01]  /*5710*/  STL [R1+0x40d0], R61 ;  /* 0x0040d03d01007387 */ /* 0x0003e20000100800 */
[----:B0-----:R-:W0:Y:S03]  /*5720*/  LDC R2, c[0x0][0x3ac] ;  /* 0x0000eb00ff027b82 */ /* 0x001e260000000800 */
[----:B-1----:R-:W2:Y:S04]  /*5730*/  LDL.LU R61, [R1+0x54] ;  /* 0x00005400013d7983 */ /* 0x002ea80000300800 */
[----:B------:R-:W3:Y:S04]  /*5740*/  LDL.LU R29, [R1+0x70] ;  /* 0x00007000011d7983 */ /* 0x000ee80000300800 */
[----:B------:R1:W-:Y:S04]  /*5750*/  STL [R1+0x40d4], R57 ;  /* 0x0040d43901007387 */ /* 0x0003e80000100800 */
[----:B-1----:R-:W3:Y:S04]  /*5760*/  LDL.LU R57, [R1+0x58] ;  /* 0x0000580001397983 */ /* 0x002ee80000300800 */
[----:B------:R1:W-:Y:S04]  /*5770*/  STL [R1+0x40d8], R56 ;  /* 0x0040d83801007387 */ /* 0x0003e80000100800 */
[----:B-1----:R-:W4:Y:S04]  /*5780*/  LDL.LU R56, [R1+0x5c] ;  /* 0x00005c0001387983 */ /* 0x002f280000300800 */
[----:B------:R1:W-:Y:S04]  /*5790*/  STL [R1+0x40dc], R55 ;  /* 0x0040dc3701007387 */ /* 0x0003e80000100800 */
[----:B-1----:R-:W4:Y:S01]  /*57a0*/  LDL.LU R55, [R1+0x68] ;  /* 0x0000680001377983 */ /* 0x002f220000300800 */
[----:B------:R-:W1:Y:S01]  /*57b0*/  S2R R11, SR_TID.X ;  /* 0x00000000000b7919 */ /* 0x000e620000002100 */
[----:B------:R-:W-:-:S02]  /*57c0*/  SEL R50, R3, R16, !P0 ;  /* 0x0000001003327207 */ /* 0x000fc40004000000 */
[----:B------:R-:W-:Y:S01]  /*57d0*/  SEL R48, R3, R7, !P0 ;  /* 0x0000000703307207 */ /* 0x000fe20004000000 */
[----:B------:R-:W-:Y:S02]  /*57e0*/  @!P5 IMAD.MOV R32, RZ, RZ, -R32 ;  /* 0x000000ffff20d224 */ /* 0x000fe400078e0a20 */
[----:B------:R0:W-:Y:S01]  /*57f0*/  STL [R1+0x40e0], R50 ;  /* 0x0040e03201007387 */ /* 0x0001e20000100800 */
[----:B------:R-:W-:Y:S02]  /*5800*/  @!P1 IMAD.MOV R54, RZ, RZ, -R54 ;  /* 0x000000ffff369224 */ /* 0x000fe400078e0a36 */
[----:B------:R-:W-:Y:S01]  /*5810*/  @!P4 IMAD.MOV R24, RZ, RZ, -R24 ;  /* 0x000000ffff18c224 */ /* 0x000fe200078e0a18 */
[----:B------:R1:W-:Y:S01]  /*5820*/  STL [R1+0x40e4], R48 ;  /* 0x0040e43001007387 */ /* 0x0003e20000100800 */
[----:B------:R-:W-:Y:S02]  /*5830*/  @!P6 IMAD.MOV R45, RZ, RZ, -R45 ;  /* 0x000000ffff2de224 */ /* 0x000fe400078e0a2d */
[----:B------:R-:W-:-:S02]  /*5840*/  @!P3 IMAD.MOV R33, RZ, RZ, -R33 ;  /* 0x000000ffff21b224 */ /* 0x000fc400078e0a21 */
[----:B------:R-:W-:Y:S01]  /*5850*/  @!P2 IMAD.MOV R6, RZ, RZ, -R6 ;  /* 0x000000ffff06a224 */ /* 0x000fe200078e0a06 */
[C---:B------:R-:W-:Y:S01]  /*5860*/  SEL R47, R3.reuse, R28, !P0 ;  /* 0x0000001c032f7207 */ /* 0x040fe20004000000 */
[C---:B0-----:R-:W-:Y:S01]  /*5870*/  IMAD R50, R2.reuse, 0x20, R0 ;  /* 0x0000002002327824 */ /* 0x041fe200078e0200 */
[C---:B------:R-:W-:Y:S02]  /*5880*/  SEL R35, R3.reuse, R34, !P0 ;  /* 0x0000002203237207 */ /* 0x040fe40004000000 */
[C---:B------:R-:W-:Y:S01]  /*5890*/  SEL R34, R3.reuse, R4, !P0 ;  /* 0x0000000403227207 */ /* 0x040fe20004000000 */
[----:B------:R-:W-:Y:S01]  /*58a0*/  IMAD R7, R2, 0x20, R50 ;  /* 0x0000002002077824 */ /* 0x000fe200078e0232 */
[C---:B------:R-:W-:Y:S02]  /*58b0*/  SEL R36, R3.reuse, R26, !P0 ;  /* 0x0000001a03247207 */ /* 0x040fe40004000000 */
[----:B------:R-:W-:Y:S02]  /*58c0*/  SEL R28, R3, R9, !P0 ;  /* 0x00000009031c7207 */ /* 0x000fe40004000000 */
[----:B-1----:R-:W-:-:S02]  /*58d0*/  LOP3.LUT R11, R11, 0x1f, RZ, 0xc0, !PT ;  /* 0x0000001f0b0b7812 */ /* 0x002fc400078ec0ff */
[----:B------:R-:W-:-:S03]  /*58e0*/  SEL R37, R3, R37, !P0 ;  /* 0x0000002503257207 */ /* 0x000fc60004000000 */
[----:B------:R-:W-:Y:S01]  /*58f0*/  IMAD R48, R11, R2, RZ ;  /* 0x000000020b307224 */ /* 0x000fe200078e02ff */
[C---:B------:R-:W-:Y:S02]  /*5900*/  SEL R53, R3.reuse, R53, !P0 ;  /* 0x0000003503357207 */ /* 0x040fe40004000000 */
[C---:B------:R-:W-:Y:S02]  /*5910*/  SEL R42, R3.reuse, R19, !P0 ;  /* 0x00000013032a7207 */ /* 0x040fe40004000000 */
[C---:B------:R-:W-:Y:S02]  /*5920*/  SEL R44, R3.reuse, R44, !P0 ;  /* 0x0000002c032c7207 */ /* 0x040fe40004000000 */
[C---:B------:R-:W-:Y:S02]  /*5930*/  SEL R38, R3.reuse, R20, !P0 ;  /* 0x0000001403267207 */ /* 0x040fe40004000000 */
[C---:B------:R-:W-:Y:S02]  /*5940*/  SEL R46, R3.reuse, R46, !P0 ;  /* 0x0000002e032e7207 */ /* 0x040fe40004000000 */
[----:B------:R-:W-:-:S02]  /*5950*/  SEL R10, R3, R10, !P0 ;  /* 0x0000000a030a7207 */ /* 0x000fc40004000000 */
        /* <DEDUP_REMOVED lines=26> */
[----:B------:R-:W-:Y:S01]  /*5b00*/  SEL R11, R3, R6, !P0 ;  /* 0x00000006030b7207 */ /* 0x000fe20004000000 */
[----:B------:R0:W-:Y:S01]  /*5b10*/  STL [R1+0x40e8], R47 ;  /* 0x0040e82f01007387 */ /* 0x0001e20000100800 */
[----:B------:R-:W-:Y:S02]  /*5b20*/  LEA R2, P0, R48, UR14, 0x1 ;  /* 0x0000000e30027c11 */ /* 0x000fe4000f8008ff */
[----:B------:R-:W-:Y:S01]  /*5b30*/  LEA R30, P1, R0, UR14, 0x1 ;  /* 0x0000000e001e7c11 */ /* 0x000fe2000f8208ff */
[----:B------:R-:W-:Y:S01]  /*5b40*/  STL.64 [R1+0x40f0], R34 ;  /* 0x0040f02201007387 */ /* 0x000fe20000100a00 */
[----:B------:R-:W-:-:S02]  /*5b50*/  LEA R16, P2, R50, UR14, 0x1 ;  /* 0x0000000e32107c11 */ /* 0x000fc4000f8408ff */
[----:B------:R-:W-:Y:S01]  /*5b60*/  LEA.HI.X.SX32 R3, R48, UR15, 0x1, P0 ;  /* 0x0000000f30037c11 */ /* 0x000fe200080f0eff */
[----:B------:R-:W-:Y:S01]  /*5b70*/  STL.64 [R1+0x40f8], R36 ;  /* 0x0040f82401007387 */ /* 0x000fe20000100a00 */
[----:B------:R-:W-:-:S03]  /*5b80*/  LEA.HI.X.SX32 R31, R0, UR15, 0x1, P1 ;  /* 0x0000000f001f7c11 */ /* 0x000fc600088f0eff */
[----:B------:R-:W-:Y:S01]  /*5b90*/  STL.64 [R1+0x4100], R52 ;  /* 0x0041003401007387 */ /* 0x000fe20000100a00 */
[----:B------:R-:W-:-:S03]  /*5ba0*/  LEA.HI.X.SX32 R17, R50, UR15, 0x1, P2 ;  /* 0x0000000f32117c11 */ /* 0x000fc600090f0eff */
[----:B------:R-:W-:Y:S04]  /*5bb0*/  STL.64 [R1+0x4108], R22 ;  /* 0x0041081601007387 */ /* 0x000fe80000100a00 */
[----:B------:R-:W-:Y:S04]  /*5bc0*/  STL.64 [R1+0x4110], R4 ;  /* 0x0041100401007387 */ /* 0x000fe80000100a00 */
[----:B------:R-:W-:Y:S04]  /*5bd0*/  STL.64 [R1+0x4118], R38 ;  /* 0x0041182601007387 */ /* 0x000fe80000100a00 */
[----:B------:R-:W-:Y:S04]  /*5be0*/  STL [R1+0x4084], R2 ;  /* 0x0040840201007387 */ /* 0x000fe80000100800 */
[----:B------:R-:W-:Y:S04]  /*5bf0*/  STL [R1+0x4080], R3 ;  /* 0x0040800301007387 */ /* 0x000fe80000100800 */
[----:B------:R-:W-:Y:S04]  /*5c00*/  STL [R1+0x408c], R30 ;  /* 0x00408c1e01007387 */ /* 0x000fe80000100800 */
[----:B------:R-:W-:Y:S04]  /*5c10*/  STL [R1+0x4088], R31 ;  /* 0x0040881f01007387 */ /* 0x000fe80000100800 */
[----:B------:R-:W-:Y:S04]  /*5c20*/  STL [R1+0x40ac], R16 ;  /* 0x0040ac1001007387 */ /* 0x000fe80000100800 */
[----:B------:R1:W-:Y:S04]  /*5c30*/  STL [R1+0x40a8], R17 ;  /* 0x0040a81101007387 */ /* 0x0003e80000100800 */
[----:B0-----:R-:W4:Y:S04]  /*5c40*/  LDL.LU R47, [R1+0x48] ;  /* 0x00004800012f7983 */ /* 0x001f280000300800 */
[----:B------:R-:W4:Y:S04]  /*5c50*/  LDL.LU R48, [R1+0x44] ;  /* 0x0000440001307983 */ /* 0x000f280000300800 */
[----:B------:R-:W4:Y:S01]  /*5c60*/  LDL.LU R50, [R1+0x40] ;  /* 0x0000400001327983 */ /* 0x000f220000300800 */
[----:B--2---:R-:W-:-:S02]  /*5c70*/  IMAD R26, R61, UR6, RZ ;  /* 0x000000063d1a7c24 */ /* 0x004fc4000f8e02ff */
[----:B---3--:R-:W-:Y:S02]  /*5c80*/  IMAD R20, R57, UR6, RZ ;  /* 0x0000000639147c24 */ /* 0x008fe4000f8e02ff */
[----:B----4-:R-:W-:Y:S02]  /*5c90*/  IMAD R19, R56, UR6, RZ ;  /* 0x0000000638137c24 */ /* 0x010fe4000f8e02ff */
[----:B------:R-:W-:Y:S02]  /*5ca0*/  IMAD R0, R55, UR6, RZ ;  /* 0x0000000637007c24 */ /* 0x000fe4000f8e02ff */
[----:B------:R-:W2:Y:S04]  /*5cb0*/  LDL.LU R55, [R1+0x3c] ;  /* 0x00003c0001377983 */ /* 0x000ea80000300800 */
[----:B------:R-:W3:Y:S04]  /*5cc0*/  LDL.LU R56, [R1+0x38] ;  /* 0x0000380001387983 */ /* 0x000ee80000300800 */
[----:B------:R-:W4:Y:S04]  /*5cd0*/  LDL.LU R57, [R1+0x34] ;  /* 0x0000340001397983 */ /* 0x000f280000300800 */
[----:B------:R-:W4:Y:S01]  /*5ce0*/  LDL.LU R61, [R1+0x30] ;  /* 0x00003000013d7983 */ /* 0x000f220000300800 */
[----:B------:R-:W-:Y:S01]  /*5cf0*/  IMAD R27, R27, UR6, RZ ;  /* 0x000000061b1b7c24 */ /* 0x000fe2000f8e02ff */
[----:B------:R-:W-:Y:S01]  /*5d00*/  LEA R6, P3, R7, UR14, 0x1 ;  /* 0x0000000e07067c11 */ /* 0x000fe2000f8608ff */
[----:B------:R-:W-:Y:S01]  /*5d10*/  IMAD R29, R29, UR6, RZ ;  /* 0x000000061d1d7c24 */ /* 0x000fe2000f8e02ff */
[----:B-1----:R-:W4:Y:S01]  /*5d20*/  LDL.LU R17, [R1+0xc] ;  /* 0x00000c0001117983 */ /* 0x002f220000300800 */
[----:B------:R-:W-:Y:S01]  /*5d30*/  IMAD R13, R13, UR6, RZ ;  /* 0x000000060d0d7c24 */ /* 0x000fe2000f8e02ff */
[----:B------:R-:W-:-:S02]  /*5d40*/  LEA R34, P5, R27, UR12, 0x1 ;  /* 0x0000000c1b227c11 */ /* 0x000fc4000f8a08ff */
[----:B------:R-:W-:Y:S01]  /*5d50*/  LEA.HI.X.SX32 R7, R7, UR15, 0x1, P3 ;  /* 0x0000000f07077c11 */ /* 0x000fe200098f0eff */
[----:B------:R-:W-:Y:S01]  /*5d60*/  IMAD R18, R18, UR6, RZ ;  /* 0x0000000612127c24 */ /* 0x000fe2000f8e02ff */
[----:B------:R-:W-:Y:S01]  /*5d70*/  LEA R2, P4, R29, UR12, 0x1 ;  /* 0x0000000c1d027c11 */ /* 0x000fe2000f8808ff */
[----:B------:R-:W4:Y:S01]  /*5d80*/  LDL.LU R16, [R1+0x8] ;  /* 0x0000080001107983 */ /* 0x000f220000300800 */
[C---:B------:R-:W-:Y:S02]  /*5d90*/  LEA R38, P3, R0.reuse, UR12, 0x1 ;  /* 0x0000000c00267c11 */ /* 0x040fe4000f8608ff */
[----:B------:R-:W-:Y:S01]  /*5da0*/  LEA.HI.X.SX32 R35, R27, UR13, 0x1, P5 ;  /* 0x0000000d1b237c11 */ /* 0x000fe2000a8f0eff */
[----:B------:R-:W4:Y:S01]  /*5db0*/  LDL.LU R31, [R1+0x4] ;  /* 0x00000400011f7983 */ /* 0x000f220000300800 */
[----:B------:R-:W-:Y:S02]  /*5dc0*/  LEA R4, P2, R13, UR12, 0x1 ;  /* 0x0000000c0d047c11 */ /* 0x000fe4000f8408ff */
[----:B------:R-:W-:Y:S01]  /*5dd0*/  LEA.HI.X.SX32 R3, R29, UR13, 0x1, P4 ;  /* 0x0000000d1d037c11 */ /* 0x000fe2000a0f0eff */
[----:B------:R-:W4:Y:S01]  /*5de0*/  LDL.LU R30, [R1] ;  /* 0x00000000011e7983 */ /* 0x000f220000300800 */
[----:B------:R-:W-:-:S02]  /*5df0*/  LEA.HI.X.SX32 R39, R0, UR13, 0x1, P3 ;  /* 0x0000000d00277c11 */ /* 0x000fc400098f0eff */
[----:B------:R-:W-:Y:S01]  /*5e00*/  LEA R22, P1, R18, UR12, 0x1 ;  /* 0x0000000c12167c11 */ /* 0x000fe2000f8208ff */
[----:B------:R-:W4:Y:S01]  /*5e10*/  LDL.LU R29, [R1+0x18] ;  /* 0x00001800011d7983 */ /* 0x000f220000300800 */
[----:B------:R-:W-:-:S03]  /*5e20*/  LEA.HI.X.SX32 R5, R13, UR13, 0x1, P2 ;  /* 0x0000000d0d057c11 */ /* 0x000fc600090f0eff */
[----:B------:R-:W4:Y:S01]  /*5e30*/  LDL.LU R27, [R1+0x10] ;  /* 0x00001000011b7983 */ /* 0x000f220000300800 */
[----:B------:R-:W-:-:S03]  /*5e40*/  LEA R52, P0, R19, UR12, 0x1 ;  /* 0x0000000c13347c11 */ /* 0x000fc6000f8008ff */
[----:B------:R0:W-:Y:S01]  /*5e50*/  STL.64 [R1+0xd38], R34 ;  /* 0x000d382201007387 */ /* 0x0001e20000100a00 */
[----:B------:R-:W-:-:S03]  /*5e60*/  LEA.HI.X.SX32 R23, R18, UR13, 0x1, P1 ;  /* 0x0000000d12177c11 */ /* 0x000fc600088f0eff */
[----:B------:R-:W-:Y:S01]  /*5e70*/  STL.64 [R1+0xd40], R2 ;  /* 0x000d400201007387 */ /* 0x000fe20000100a00 */
[----:B------:R-:W-:-:S03]  /*5e80*/  LEA R36, P4, R20, UR12, 0x1 ;  /* 0x0000000c14247c11 */ /* 0x000fc6000f8808ff */
[----:B------:R1:W-:Y:S01]  /*5e90*/  STL.64 [R1+0xd30], R38 ;  /* 0x000d302601007387 */ /* 0x0003e20000100a00 */
[----:B------:R-:W-:Y:S02]  /*5ea0*/  LEA.HI.X.SX32 R53, R19, UR13, 0x1, P0 ;  /* 0x0000000d13357c11 */ /* 0x000fe400080f0eff */
[----:B------:R-:W-:Y:S02]  /*5eb0*/  LEA.HI.X.SX32 R37, R20, UR13, 0x1, P4 ;  /* 0x0000000d14257c11 */ /* 0x000fe4000a0f0eff */
[C---:B0-----:R-:W-:Y:S01]  /*5ec0*/  LEA R34, P5, R26.reuse, UR12, 0x1 ;  /* 0x0000000c1a227c11 */ /* 0x041fe2000f8a08ff */
[----:B-1----:R-:W4:Y:S04]  /*5ed0*/  LDL.LU.64 R38, [R1+0x4118] ;  /* 0x0041180001267983 */ /* 0x002f280000300a00 */
[----:B------:R-:W4:Y:S04]  /*5ee0*/  LDL.LU R0, [R1+0x4c] ;  /* 0x00004c0001007983 */ /* 0x000f280000300800 */
[----:B------:R0:W-:Y:S01]  /*5ef0*/  STL.64 [R1+0xd28], R4 ;  /* 0x000d280401007387 */ /* 0x0001e20000100a00 */
[----:B------:R-:W-:-:S03]  /*5f00*/  LEA.HI.X.SX32 R35, R26, UR13, 0x1, P5 ;  /* 0x0000000d1a237c11 */ /* 0x000fc6000a8f0eff */
[----:B0-----:R-:W4:Y:S04]  /*5f10*/  LDL.LU.64 R4, [R1+0x4110] ;  /* 0x0041100001047983 */ /* 0x001f280000300a00 */
[----:B------:R-:W4:Y:S04]  /*5f20*/  LDL.LU R13, [R1+0x1c] ;  /* 0x00001c00010d7983 */ /* 0x000f280000300800 */
[----:B------:R0:W-:Y:S04]  /*5f30*/  STL.64 [R1+0xd20], R22 ;  /* 0x000d201601007387 */ /* 0x0001e80000100a00 */
        /* <DEDUP_REMOVED lines=8> */
[----:B------:R0:W-:Y:S01]  /*5fc0*/  STL.64 [R1+0x858], R34 ;  /* 0x0008582201007387 */ /* 0x0001e20000100a00 */
[----:B------:R-:W-:-:S02]  /*5fd0*/  IMAD R47, R47, UR7, RZ ;  /* 0x000000072f2f7c24 */ /* 0x000fc4000f8e02ff */
[----:B------:R-:W-:Y:S01]  /*5fe0*/  IMAD R48, R48, UR7, RZ ;  /* 0x0000000730307c24 */ /* 0x000fe2000f8e02ff */
[----:B0-----:R-:W4:Y:S04]  /*5ff0*/  LDL.LU.64 R34, [R1+0x40f0] ;  /* 0x0040f00001227983 */ /* 0x001f280000300a00 */
[----:B------:R-:W4:Y:S01]  /*6000*/  LDL.LU R26, [R1+0x2c] ;  /* 0x00002c00011a7983 */ /* 0x000f220000300800 */
[----:B------:R-:W-:-:S03]  /*6010*/  IMAD R50, R50, UR7, RZ ;  /* 0x0000000732327c24 */ /* 0x000fc6000f8e02ff */
[----:B------:R0:W-:Y:S04]  /*6020*/  STL [R1+0x14], R47 ;  /* 0x0000142f01007387 */ /* 0x0001e80000100800 */
[----:B0-----:R-:W4:Y:S04]  /*6030*/  LDL.LU R47, [R1+0x40e8] ;  /* 0x0040e800012f7983 */ /* 0x001f280000300800 */
[----:B------:R0:W-:Y:S04]  /*6040*/  STL [R1+0x44], R48 ;  /* 0x0000443001007387 */ /* 0x0001e80000100800 */
[----:B0-----:R-:W4:Y:S04]  /*6050*/  LDL.LU R48, [R1+0x40e4] ;  /* 0x0040e40001307983 */ /* 0x001f280000300800 */
[----:B------:R0:W-:Y:S04]  /*6060*/  STL [R1+0x40], R50 ;  /* 0x0000403201007387 */ /* 0x0001e80000100800 */
[----:B0-----:R-:W4:Y:S01]  /*6070*/  LDL.LU R50, [R1+0x40e0] ;  /* 0x0040e00001327983 */ /* 0x001f220000300800 */
[----:B--2---:R-:W-:-:S02]  /*6080*/  IMAD R55, R55, UR7, RZ ;  /* 0x0000000737377c24 */ /* 0x004fc4000f8e02ff */
[----:B---3--:R-:W-:-:S03]  /*6090*/  IMAD R56, R56, UR7, RZ ;  /* 0x0000000738387c24 */ /* 0x008fc6000f8e02ff */
[----:B------:R0:W-:Y:S01]  /*60a0*/  STL [R1+0x3c], R55 ;  /* 0x00003c3701007387 */ /* 0x0001e20000100800 */
[----:B----4-:R-:W-:Y:S02]  /*60b0*/  IMAD R57, R57, UR7, RZ ;  /* 0x0000000739397c24 */ /* 0x010fe4000f8e02ff */
[----:B------:R-:W-:Y:S01]  /*60c0*/  IMAD R61, R61, UR7, RZ ;  /* 0x000000073d3d7c24 */ /* 0x000fe2000f8e02ff */
[----:B0-----:R-:W2:Y:S04]  /*60d0*/  LDL.LU R55, [R1+0x40dc] ;  /* 0x0040dc0001377983 */ /* 0x001ea80000300800 */
[----:B------:R0:W-:Y:S04]  /*60e0*/  STL [R1+0x38], R56 ;  /* 0x0000383801007387 */ /* 0x0001e80000100800 */
[----:B0-----:R-:W3:Y:S04]  /*60f0*/  LDL.LU R56, [R1+0x40d8] ;  /* 0x0040d80001387983 */ /* 0x001ee80000300800 */
[----:B------:R0:W-:Y:S04]  /*6100*/  STL [R1+0x34], R57 ;  /* 0x0000343901007387 */ /* 0x0001e80000100800 */
[----:B0-----:R-:W4:Y:S04]  /*6110*/  LDL.LU R57, [R1+0x40d4] ;  /* 0x0040d40001397983 */ /* 0x001f280000300800 */
[----:B------:R0:W-:Y:S04]  /*6120*/  STL [R1+0x30], R61 ;  /* 0x0000303d01007387 */ /* 0x0001e80000100800 */
[----:B0-----:R-:W3:Y:S01]  /*6130*/  LDL.LU R61, [R1+0x40d0] ;  /* 0x0040d000013d7983 */ /* 0x001ee20000300800 */
[----:B------:R-:W-:-:S02]  /*6140*/  IMAD R29, R29, UR7, RZ ;  /* 0x000000071d1d7c24 */ /* 0x000fc4000f8e02ff */
[----:B------:R-:W-:Y:S02]  /*6150*/  IMAD R27, R27, UR7, RZ ;  /* 0x000000071b1b7c24 */ /* 0x000fe4000f8e02ff */
[----:B------:R-:W-:Y:S02]  /*6160*/  IMAD R13, R13, UR7, RZ ;  /* 0x000000070d0d7c24 */ /* 0x000fe4000f8e02ff */
[----:B------:R-:W-:Y:S02]  /*6170*/  IMAD R18, R18, UR7, RZ ;  /* 0x0000000712127c24 */ /* 0x000fe4000f8e02ff */
[----:B------:R-:W-:Y:S02]  /*6180*/  IMAD R19, R19, UR7, RZ ;  /* 0x0000000713137c24 */ /* 0x000fe4000f8e02ff */
[----:B------:R-:W-:Y:S02]  /*6190*/  IMAD R20, R20, UR7, RZ ;  /* 0x0000000714147c24 */ /* 0x000fe4000f8e02ff */
[----:B------:R-:W-:-:S05]  /*61a0*/  IMAD R26, R26, UR7, RZ ;  /* 0x000000071a1a7c24 */ /* 0x000fca000f8e02ff */
[----:B------:R0:W-:Y:S04]  /*61b0*/  STL [R1+0x2c], R26 ;  /* 0x00002c1a01007387 */ /* 0x0001e80000100800 */
[----:B------:R1:W-:Y:S04]  /*61c0*/  STL [R1+0x28], R20 ;  /* 0x0000281401007387 */ /* 0x0003e80000100800 */
[----:B------:R-:W-:Y:S04]  /*61d0*/  STL [R1+0x24], R19 ;  /* 0x0000241301007387 */ /* 0x000fe80000100800 */
[----:B------:R-:W-:Y:S01]  /*61e0*/  STL [R1+0x20], R18 ;  /* 0x0000201201007387 */ /* 0x000fe20000100800 */
[----:B0-----:R-:W-:-:S03]  /*61f0*/  IMAD R26, R17, UR7, RZ ;  /* 0x00000007111a7c24 */ /* 0x001fc6000f8e02ff */
[----:B------:R0:W-:Y:S01]  /*6200*/  STL [R1+0x1c], R13 ;  /* 0x00001c0d01007387 */ /* 0x0001e20000100800 */
[----:B-1----:R-:W-:Y:S02]  /*6210*/  IMAD R20, R16, UR7, RZ ;  /* 0x0000000710147c24 */ /* 0x002fe4000f8e02ff */
[----:B------:R-:W-:Y:S01]  /*6220*/  IMAD R16, R30, UR7, RZ ;  /* 0x000000071e107c24 */ /* 0x000fe2000f8e02ff */
[----:B------:R-:W-:Y:S01]  /*6230*/  STL [R1+0x18], R29 ;  /* 0x0000181d01007387 */ /* 0x000fe20000100800 */
[----:B0-----:R-:W-:-:S03]  /*6240*/  IMAD R13, R31, UR7, RZ ;  /* 0x000000071f0d7c24 */ /* 0x001fc6000f8e02ff */
[----:B------:R-:W-:Y:S04]  /*6250*/  STL [R1+0x10], R27 ;  /* 0x0000101b01007387 */ /* 0x000fe80000100800 */
[----:B------:R-:W-:Y:S01]  /*6260*/  STL [R1+0x4], R13 ;  /* 0x0000040d01007387 */ /* 0x000fe20000100800 */
[----:B------:R-:W-:-:S03]  /*6270*/  IMAD R18, R35, UR7, RZ ;  /* 0x0000000723127c24 */ /* 0x000fc6000f8e02ff */
[----:B------:R-:W-:Y:S01]  /*6280*/  STL [R1+0x48], R26 ;  /* 0x0000481a01007387 */ /* 0x000fe20000100800 */
[----:B------:R-:W-:-:S03]  /*6290*/  IMAD R17, R34, UR7, RZ ;  /* 0x0000000722117c24 */ /* 0x000fc6000f8e02ff */
[----:B------:R2:W-:Y:S04]  /*62a0*/  STL [R1], R16 ;  /* 0x0000001001007387 */ /* 0x0005e80000100800 */
[----:B------:R-:W-:Y:S01]  /*62b0*/  STL [R1+0x4c], R20 ;  /* 0x00004c1401007387 */ /* 0x000fe20000100800 */
[----:B------:R-:W-:Y:S02]  /*62c0*/  IMAD R34, R4, UR7, RZ ;  /* 0x0000000704227c24 */ /* 0x000fe4000f8e02ff */
[----:B------:R-:W-:Y:S02]  /*62d0*/  IMAD R35, R5, UR7, RZ ;  /* 0x0000000705237c24 */ /* 0x000fe4000f8e02ff */
[----:B------:R-:W-:Y:S02]  /*62e0*/  IMAD R14, R14, UR7, RZ ;  /* 0x000000070e0e7c24 */ /* 0x000fe4000f8e02ff */
[----:B------:R-:W-:-:S02]  /*62f0*/  IMAD R30, R12, UR7, RZ ;  /* 0x000000070c1e7c24 */ /* 0x000fc4000f8e02ff */
[----:B------:R-:W-:Y:S02]  /*6300*/  IMAD R31, R8, UR7, RZ ;  /* 0x00000007081f7c24 */ /* 0x000fe4000f8e02ff */
[----:B------:R-:W-:Y:S02]  /*6310*/  IMAD.MOV.U32 R19, RZ, RZ, R3 ;  /* 0x000000ffff137224 */ /* 0x000fe400078e0003 */
[----:B------:R-:W-:Y:S02]  /*6320*/  IMAD R3, R32, UR7, RZ ;  /* 0x0000000720037c24 */ /* 0x000fe4000f8e02ff */
[----:B------:R-:W-:Y:S02]  /*6330*/  IMAD R54, R54, UR7, RZ ;  /* 0x0000000736367c24 */ /* 0x000fe4000f8e02ff */
[----:B--2---:R-:W-:Y:S02]  /*6340*/  IMAD R16, R55, UR7, RZ ;  /* 0x0000000737107c24 */ /* 0x004fe4000f8e02ff */
[----:B---3--:R-:W-:-:S05]  /*6350*/  IMAD R13, R61, UR7, RZ ;  /* 0x000000073d0d7c24 */ /* 0x008fca000f8e02ff */
[----:B------:R-:W-:Y:S04]  /*6360*/  STL [R1+0x3ac], R13 ;  /* 0x0003ac0d01007387 */ /* 0x000fe80000100800 */
[----:B------:R0:W-:Y:S04]  /*6370*/  STL [R1+0x3bc], R16 ;  /* 0x0003bc1001007387 */ /* 0x0001e80000100800 */
[----:B------:R-:W-:Y:S04]  /*6380*/  STL [R1+0x3e4], R18 ;  /* 0x0003e41201007387 */ /* 0x000fe80000100800 */
[----:B------:R1:W-:Y:S01]  /*6390*/  STL [R1+0x3ec], R17 ;  /* 0x0003ec1101007387 */ /* 0x0003e20000100800 */
[----:B0-----:R-:W-:-:S02]  /*63a0*/  IMAD R16, R28, UR7, RZ ;  /* 0x000000071c107c24 */ /* 0x001fc4000f8e02ff */
[----:B-1----:R-:W-:Y:S02]  /*63b0*/  IMAD R17, R10, UR7, RZ ;  /* 0x000000070a117c24 */ /* 0x002fe4000f8e02ff */
[----:B------:R-:W-:Y:S01]  /*63c0*/  IMAD R10, R22, UR7, RZ ;  /* 0x00000007160a7c24 */ /* 0x000fe2000f8e02ff */
[----:B------:R0:W-:Y:S04]  /*63d0*/  STL [R1+0x3f4], R16 ;  /* 0x0003f41001007387 */ /* 0x0001e80000100800 */
[----:B------:R1:W-:Y:S04]  /*63e0*/  STL [R1+0x400], R17 ;  /* 0x0004001101007387 */ /* 0x0003e80000100800 */
[----:B------:R2:W-:Y:S01]  /*63f0*/  STL [R1+0x408], R10 ;  /* 0x0004080a01007387 */ /* 0x0005e20000100800 */
[----:B0-----:R-:W-:-:S02]  /*6400*/  IMAD R16, R37, UR7, RZ ;  /* 0x0000000725107c24 */ /* 0x001fc4000f8e02ff */
[----:B-1----:R-:W-:-:S03]  /*6410*/  IMAD R17, R52, UR7, RZ ;  /* 0x0000000734117c24 */ /* 0x002fc6000f8e02ff */
[----:B------:R0:W-:Y:S01]  /*6420*/  STL [R1+0x410], R16 ;  /* 0x0004101001007387 */ /* 0x0001e20000100800 */
[----:B--2---:R-:W-:-:S03]  /*6430*/  IMAD R10, R21, UR7, RZ ;  /* 0x00000007150a7c24 */ /* 0x004fc6000f8e02ff */
[----:B------:R-:W2:Y:S04]  /*6440*/  LDL R55, [R1+0x4] ;  /* 0x0000040001377983 */ /* 0x000ea80000100800 */
[----:B------:R-:W3:Y:S01]  /*6450*/  LDL R61, [R1] ;  /* 0x00000000013d7983 */ /* 0x000ee20000100800 */
[----:B0-----:R-:W-:-:S03]  /*6460*/  IMAD R16, R41, UR7, RZ ;  /* 0x0000000729107c24 */ /* 0x001fc6000f8e02ff */
[----:B------:R0:W-:Y:S04]  /*6470*/  STL [R1+0x41c], R10 ;  /* 0x00041c0a01007387 */ /* 0x0001e80000100800 */
[----:B------:R-:W2:Y:S04]  /*6480*/  LDL R21, [R1+0x24] ;  /* 0x0000240001157983 */ /* 0x000ea80000100800 */
[----:B------:R-:W2:Y:S01]  /*6490*/  LDL R22, [R1+0x20] ;  /* 0x0000200001167983 */ /* 0x000ea20000100800 */
[----:B0-----:R-:W-:-:S03]  /*64a0*/  IMAD R10, R23, UR7, RZ ;  /* 0x00000007170a7c24 */ /* 0x001fc6000f8e02ff */
[----:B------:R-:W2:Y:S04]  /*64b0*/  LDL R28, [R1+0x1c] ;  /* 0x00001c00011c7983 */ /* 0x000ea80000100800 */
[----:B------:R0:W-:Y:S04]  /*64c0*/  STL [R1+0x420], R17 ;  /* 0x0004201101007387 */ /* 0x0001e80000100800 */
[----:B------:R-:W2:Y:S04]  /*64d0*/  LDL R23, [R1+0x28] ;  /* 0x0000280001177983 */ /* 0x000ea80000100800 */
[----:B------:R1:W-:Y:S01]  /*64e0*/  STL [R1+0x418], R16 ;  /* 0x0004181001007387 */ /* 0x0003e20000100800 */
[----:B0-----:R-:W-:-:S03]  /*64f0*/  IMAD R17, R39, UR7, RZ ;  /* 0x0000000727117c24 */ /* 0x001fc6000f8e02ff */
[----:B------:R0:W-:Y:S04]  /*6500*/  STL [R1+0x414], R10 ;  /* 0x0004140a01007387 */ /* 0x0001e80000100800 */
[----:B------:R-:W2:Y:S01]  /*6510*/  LDL R4, [R1+0x44] ;  /* 0x0000440001047983 */ /* 0x000ea20000100800 */
[----:B-1----:R-:W-:-:S03]  /*6520*/  IMAD R16, R25, UR7, RZ ;  /* 0x0000000719107c24 */ /* 0x002fc6000f8e02ff */
[----:B------:R1:W-:Y:S01]  /*6530*/  STL.64 [R1+0x40c0], R34 ;  /* 0x0040c02201007387 */ /* 0x0003e20000100a00 */
[----:B0-----:R-:W-:-:S03]  /*6540*/  IMAD R10, R40, UR7, RZ ;  /* 0x00000007280a7c24 */ /* 0x001fc6000f8e02ff */
[----:B------:R-:W3:Y:S01]  /*6550*/  LDL R5, [R1+0x14] ;  /* 0x0000140001057983 */ /* 0x000ee20000100800 */
[----:B-1----:R-:W-:-:S03]  /*6560*/  IMAD R35, R58, UR7, RZ ;  /* 0x000000073a237c24 */ /* 0x002fc6000f8e02ff */
[----:B------:R-:W4:Y:S04]  /*6570*/  LDL R58, [R1+0x2c] ;  /* 0x00002c00013a7983 */ /* 0x000f280000100800 */
[----:B------:R0:W-:Y:S04]  /*6580*/  STL [R1+0x3f8], R17 ;  /* 0x0003f81101007387 */ /* 0x0001e80000100800 */
[----:B------:R-:W4:Y:S04]  /*6590*/  LDL R25, [R1+0x30] ;  /* 0x0000300001197983 */ /* 0x000f280000100800 */
[----:B------:R-:W-:Y:S04]  /*65a0*/  STL [R1+0x3f0], R10 ;  /* 0x0003f00a01007387 */ /* 0x000fe80000100800 */
[----:B------:R1:W-:Y:S01]  /*65b0*/  STL [R1+0x3e8], R16 ;  /* 0x0003e81001007387 */ /* 0x0003e20000100800 */
[----:B0-----:R-:W-:-:S02]  /*65c0*/  IMAD R17, R59, UR7, RZ ;  /* 0x000000073b117c24 */ /* 0x001fc4000f8e02ff */
[----:B-1----:R-:W-:Y:S02]  /*65d0*/  IMAD R16, R9, UR7, RZ ;  /* 0x0000000709107c24 */ /* 0x002fe4000f8e02ff */
[----:B------:R-:W-:-:S03]  /*65e0*/  IMAD R9, R43, UR7, RZ ;  /* 0x000000072b097c24 */ /* 0x000fc6000f8e02ff */
[----:B------:R0:W-:Y:S04]  /*65f0*/  STL [R1+0x3dc], R16 ;  /* 0x0003dc1001007387 */ /* 0x0001e80000100800 */
[----:B------:R-:W-:Y:S04]  /*6600*/  STL [R1+0x3d8], R14 ;  /* 0x0003d80e01007387 */ /* 0x000fe80000100800 */
[----:B------:R-:W4:Y:S01]  /*6610*/  LDL.LU R43, [R1+0x3bc] ;  /* 0x0003bc00012b7983 */ /* 0x000f220000300800 */
[----:B0-----:R-:W-:-:S03]  /*6620*/  IMAD R16, R15, UR7, RZ ;  /* 0x000000070f107c24 */ /* 0x001fc6000f8e02ff */
[----:B------:R0:W-:Y:S01]  /*6630*/  STL [R1+0x3d4], R9 ;  /* 0x0003d40901007387 */ /* 0x0001e20000100800 */
[----:B------:R-:W-:-:S03]  /*6640*/  IMAD.MOV.U32 R18, RZ, RZ, R2 ;  /* 0x000000ffff127224 */ /* 0x000fc600078e0002 */
[----:B------:R-:W4:Y:S01]  /*6650*/  LDL R59, [R1+0x34] ;  /* 0x00003400013b7983 */ /* 0x000f220000100800 */
[----:B------:R-:W-:-:S03]  /*6660*/  IMAD R2, R60, UR7, RZ ;  /* 0x000000073c027c24 */ /* 0x000fc6000f8e02ff */
[----:B------:R-:W-:Y:S04]  /*6670*/  STL [R1+0x3d0], R16 ;  /* 0x0003d01001007387 */ /* 0x000fe80000100800 */
[----:B------:R-:W-:Y:S01]  /*6680*/  STL [R1+0x3cc], R17 ;  /* 0x0003cc1101007387 */ /* 0x000fe20000100800 */
[----:B------:R-:W-:-:S03]  /*6690*/  IMAD R15, R24, UR7, RZ ;  /* 0x00000007180f7c24 */ /* 0x000fc6000f8e02ff */
[----:B------:R-:W-:Y:S04]  /*66a0*/  STL.64 [R1+0x40b0], R16 ;  /* 0x0040b01001007387 */ /* 0x000fe80000100a00 */
[----:B------:R-:W-:Y:S04]  /*66b0*/  STL [R1+0x3c8], R30 ;  /* 0x0003c81e01007387 */ /* 0x000fe80000100800 */
[----:B------:R-:W4:Y:S04]  /*66c0*/  LDL R32, [R1+0x38] ;  /* 0x0000380001207983 */ /* 0x000f280000100800 */
[----:B------:R-:W-:Y:S04]  /*66d0*/  STL [R1+0x3c4], R31 ;  /* 0x0003c41f01007387 */ /* 0x000fe80000100800 */
[----:B------:R-:W-:Y:S04]  /*66e0*/  STL.64 [R1+0x40b8], R30 ;  /* 0x0040b81e01007387 */ /* 0x000fe80000100a00 */
[----:B------:R-:W4:Y:S04]  /*66f0*/  LDL R24, [R1+0x3c] ;  /* 0x00003c0001187983 */ /* 0x000f280000100800 */
[----:B------:R-:W-:Y:S01]  /*6700*/  STL [R1+0x3c0], R2 ;  /* 0x0003c00201007387 */ /* 0x000fe20000100800 */
[----:B0-----:R-:W-:-:S03]  /*6710*/  IMAD R9, R33, UR7, RZ ;  /* 0x0000000721097c24 */ /* 0x001fc6000f8e02ff */
[----:B------:R-:W-:Y:S04]  /*6720*/  STL [R1+0x3b4], R54 ;  /* 0x0003b43601007387 */ /* 0x000fe80000100800 */
[----:B------:R-:W-:Y:S04]  /*6730*/  STL [R1+0x3b0], R15 ;  /* 0x0003b00f01007387 */ /* 0x000fe80000100800 */
[----:B------:R-:W-:Y:S04]  /*6740*/  STL [R1+0x3b8], R3 ;  /* 0x0003b80301007387 */ /* 0x000fe80000100800 */
[----:B------:R0:W-:Y:S04]  /*6750*/  STL.64 [R1+0x40c8], R2 ;  /* 0x0040c80201007387 */ /* 0x0001e80000100a00 */
[----:B------:R-:W4:Y:S01]  /*6760*/  LDL R33, [R1+0x40] ;  /* 0x0000400001217983 */ /* 0x000f220000100800 */
[----:B------:R-:W-:-:S02]  /*6770*/  IMAD R0, R0, UR7, RZ ;  /* 0x0000000700007c24 */ /* 0x000fc4000f8e02ff */
[----:B------:R-:W-:Y:S02]  /*6780*/  IMAD R14, R45, UR7, RZ ;  /* 0x000000072d0e7c24 */ /* 0x000fe4000f8e02ff */
[----:B0-----:R-:W-:-:S03]  /*6790*/  IMAD.WIDE R2, R0, 0x2, R6 ;  /* 0x0000000200027825 */ /* 0x001fc600078e0206 */
[----:B------:R-:W-:Y:S01]  /*67a0*/  STL [R1+0x3a8], R14 ;  /* 0x0003a80e01007387 */ /* 0x000fe20000100800 */
[----:B------:R-:W-:-:S03]  /*67b0*/  IMAD R11, R11, UR7, RZ ;  /* 0x000000070b0b7c24 */ /* 0x000fc6000f8e02ff */
[----:B------:R-:W-:Y:S04]  /*67c0*/  STL [R1+0x3a4], R9 ;  /* 0x0003a40901007387 */ /* 0x000fe80000100800 */
[----:B------:R2:W-:Y:S04]  /*67d0*/  STL.64 [R1+0x398], R2 ;  /* 0x0003980201007387 */ /* 0x0005e80000100a00 */
[----:B------:R-:W-:Y:S01]  /*67e0*/  STL [R1+0x3a0], R11 ;  /* 0x0003a00b01007387 */ /* 0x000fe20000100800 */
[----:B------:R-:W-:Y:S02]  /*67f0*/  IMAD R10, R49, UR7, RZ ;  /* 0x00000007310a7c24 */ /* 0x000fe4000f8e02ff */
[----:B------:R-:W-:-:S02]  /*6800*/  IMAD.MOV.U32 R40, RZ, RZ, R35 ;  /* 0x000000ffff287224 */ /* 0x000fc400078e0023 */
[----:B------:R-:W-:-:S04]  /*6810*/  IMAD.WIDE R34, R26, 0x2, R6 ;  /* 0x000000021a227825 */ /* 0x000fc800078e0206 */
[----:B--2---:R-:W-:-:S04]  /*6820*/  IMAD.WIDE R2, R4, 0x2, R6 ;  /* 0x0000000204027825 */ /* 0x004fc800078e0206 */
[----:B---3--:R-:W-:-:S05]  /*6830*/  IMAD.WIDE R16, R5, 0x2, R6 ;  /* 0x0000000205107825 */ /* 0x008fca00078e0206 */
[----:B------:R-:W-:Y:S04]  /*6840*/  STL.64 [R1+0x390], R16 ;  /* 0x0003901001007387 */ /* 0x000fe80000100a00 */
[----:B------:R4:W-:Y:S02]  /*6850*/  STL.64 [R1+0x388], R2 ;  /* 0x0003880201007387 */ /* 0x0009e40000100a00 */
[----:B----4-:R-:W-:-:S04]  /*6860*/  IMAD.WIDE R2, R32, 0x2, R6 ;  /* 0x0000000220027825 */ /* 0x010fc800078e0206 */
[----:B------:R-:W-:-:S04]  /*6870*/  IMAD.WIDE R16, R24, 0x2, R6 ;  /* 0x0000000218107825 */ /* 0x000fc800078e0206 */
[----:B------:R-:W-:-:S05]  /*6880*/  IMAD.WIDE R30, R33, 0x2, R6 ;  /* 0x00000002211e7825 */ /* 0x000fca00078e0206 */
[----:B------:R-:W-:Y:S04]  /*6890*/  STL.64 [R1+0x380], R30 ;  /* 0x0003801e01007387 */ /* 0x000fe80000100a00 */
[----:B------:R-:W2:Y:S04]  /*68a0*/  LDL.LU R37, [R1+0x3e4] ;  /* 0x0003e40001257983 */ /* 0x000ea80000300800 */
[----:B------:R0:W-:Y:S04]  /*68b0*/  STL.64 [R1+0x378], R16 ;  /* 0x0003781001007387 */ /* 0x0001e80000100a00 */
[----:B------:R-:W3:Y:S04]  /*68c0*/  LDL.LU R39, [R1+0x3ec] ;  /* 0x0003ec0001277983 */ /* 0x000ee80000300800 */
[----:B------:R1:W-:Y:S04]  /*68d0*/  STL.64 [R1+0x370], R2 ;  /* 0x0003700201007387 */ /* 0x0003e80000100a00 */
[----:B------:R-:W4:Y:S01]  /*68e0*/  LDL.LU R41, [R1+0x3f4] ;  /* 0x0003f40001297983 */ /* 0x000f220000300800 */
[----:B0-----:R-:W-:-:S03]  /*68f0*/  IMAD.WIDE R16, R25, 0x2, R6 ;  /* 0x0000000219107825 */ /* 0x001fc600078e0206 */
[----:B------:R-:W2:Y:S01]  /*6900*/  LDL.LU R45, [R1+0x400] ;  /* 0x00040000012d7983 */ /* 0x000ea20000300800 */
[----:B-1----:R-:W-:-:S05]  /*6910*/  IMAD.WIDE R2, R59, 0x2, R6 ;  /* 0x000000023b027825 */ /* 0x002fca00078e0206 */
[----:B------:R0:W-:Y:S01]  /*6920*/  STL.64 [R1+0x368], R2 ;  /* 0x0003680201007387 */ /* 0x0001e20000100a00 */
[----:B------:R-:W-:-:S03]  /*6930*/  IMAD.WIDE R30, R23, 0x2, R6 ;  /* 0x00000002171e7825 */ /* 0x000fc600078e0206 */
[----:B------:R-:W3:Y:S04]  /*6940*/  LDL.LU R49, [R1+0x410] ;  /* 0x0004100001317983 */ /* 0x000ee80000300800 */
[----:B------:R1:W-:Y:S01]  /*6950*/  STL.64 [R1+0x360], R16 ;  /* 0x0003601001007387 */ /* 0x0003e20000100a00 */
[----:B0-----:R-:W-:-:S03]  /*6960*/  IMAD.WIDE R2, R58, 0x2, R6 ;  /* 0x000000023a027825 */ /* 0x001fc600078e0206 */
[----:B------:R-:W4:Y:S04]  /*6970*/  LDL.LU R52, [R1+0x41c] ;  /* 0x00041c0001347983 */ /* 0x000f280000300800 */
[----:B------:R0:W-:Y:S01]  /*6980*/  STL.64 [R1+0x358], R2 ;  /* 0x0003580201007387 */ /* 0x0001e20000100a00 */
[----:B-1----:R-:W-:-:S03]  /*6990*/  IMAD.WIDE R16, R21, 0x2, R6 ;  /* 0x0000000215107825 */ /* 0x002fc600078e0206 */
[----:B------:R1:W-:Y:S04]  /*69a0*/  STL.64 [R1+0x350], R30 ;  /* 0x0003501e01007387 */ /* 0x0003e80000100a00 */
[----:B------:R1:W-:Y:S01]  /*69b0*/  STL.64 [R1+0x348], R16 ;  /* 0x0003481001007387 */ /* 0x0003e20000100a00 */
[----:B0-----:R-:W-:-:S04]  /*69c0*/  IMAD.WIDE R2, R22, 0x2, R6 ;  /* 0x0000000216027825 */ /* 0x001fc800078e0206 */
[--C-:B-1----:R-:W-:Y:S01]  /*69d0*/  IMAD.WIDE R30, R28, 0x2, R6.reuse ;  /* 0x000000021c1e7825 */ /* 0x102fe200078e0206 */
[----:B------:R0:W-:Y:S03]  /*69e0*/  STL.64 [R1+0x340], R2 ;  /* 0x0003400201007387 */ /* 0x0001e60000100a00 */
[--C-:B------:R-:W-:Y:S01]  /*69f0*/  IMAD.WIDE R16, R29, 0x2, R6.reuse ;  /* 0x000000021d107825 */ /* 0x100fe200078e0206 */
[----:B------:R1:W-:Y:S04]  /*6a00*/  STL.64 [R1+0x338], R30 ;  /* 0x0003381e01007387 */ /* 0x0003e80000100a00 */
[----:B------:R1:W-:Y:S01]  /*6a10*/  STL.64 [R1+0x330], R16 ;  /* 0x0003301001007387 */ /* 0x0003e20000100a00 */
[----:B0-----:R-:W-:-:S05]  /*6a20*/  IMAD.WIDE R2, R27, 0x2, R6 ;  /* 0x000000021b027825 */ /* 0x001fca00078e0206 */
[----:B------:R-:W-:Y:S04]  /*6a30*/  STL.64 [R1+0x328], R2 ;  /* 0x0003280201007387 */ /* 0x000fe80000100a00 */
[----:B-1----:R-:W4:Y:S01]  /*6a40*/  LDL R30, [R1+0x408] ;  /* 0x00040800011e7983 */ /* 0x002f220000100800 */
[----:B------:R-:W-:-:S03]  /*6a50*/  IMAD.WIDE R16, R20, 0x2, R6 ;  /* 0x0000000214107825 */ /* 0x000fc600078e0206 */
[----:B------:R0:W-:Y:S04]  /*6a60*/  STL.64 [R1+0x320], R34 ;  /* 0x0003202201007387 */ /* 0x0001e80000100a00 */
[----:B0-----:R-:W4:Y:S04]  /*6a70*/  LDL R34, [R1+0x420] ;  /* 0x0004200001227983 */ /* 0x001f280000100800 */
[----:B------:R0:W-:Y:S04]  /*6a80*/  STL.64 [R1+0x318], R16 ;  /* 0x0003181001007387 */ /* 0x0001e80000100a00 */
[----:B------:R-:W4:Y:S01]  /*6a90*/  LDL R35, [R1+0x418] ;  /* 0x0004180001237983 */ /* 0x000f220000100800 */
[----:B------:R-:W-:-:S05]  /*6aa0*/  IMAD.WIDE R2, R55, 0x2, R6 ;  /* 0x0000000237027825 */ /* 0x000fca00078e0206 */
[----:B------:R1:W-:Y:S01]  /*6ab0*/  STL.64 [R1+0x310], R2 ;  /* 0x0003100201007387 */ /* 0x0003e20000100a00 */
[----:B------:R-:W-:Y:S02]  /*6ac0*/  IMAD R57, R57, UR7, RZ ;  /* 0x0000000739397c24 */ /* 0x000fe4000f8e02ff */
[--C-:B0-----:R-:W-:Y:S01]  /*6ad0*/  IMAD.WIDE R16, R13, 0x2, R6.reuse ;  /* 0x000000020d107825 */ /* 0x101fe200078e0206 */
[----:B------:R-:W4:Y:S03]  /*6ae0*/  LDL R31, [R1+0x414] ;  /* 0x00041400011f7983 */ /* 0x000f260000100800 */
[----:B-1----:R-:W-:-:S04]  /*6af0*/  IMAD.WIDE R2, R61, 0x2, R6 ;  /* 0x000000023d027825 */ /* 0x002fc800078e0206 */
[----:B------:R-:W-:Y:S01]  /*6b00*/  IMAD R56, R56, UR7, RZ ;  /* 0x0000000738387c24 */ /* 0x000fe2000f8e02ff */
[----:B------:R0:W-:Y:S04]  /*6b10*/  STL.64 [R1+0x308], R2 ;  /* 0x0003080201007387 */ /* 0x0001e80000100a00 */
[----:B------:R1:W-:Y:S01]  /*6b20*/  STL.64 [R1+0x300], R16 ;  /* 0x0003001001007387 */ /* 0x0003e20000100a00 */
[----:B0-----:R-:W-:-:S04]  /*6b30*/  IMAD.WIDE R2, R57, 0x2, R6 ;  /* 0x0000000239027825 */ /* 0x001fc800078e0206 */
[--C-:B-1----:R-:W-:Y:S01]  /*6b40*/  IMAD.WIDE R16, R56, 0x2, R6.reuse ;  /* 0x0000000238107825 */ /* 0x102fe200078e0206 */
[----:B------:R0:W-:Y:S03]  /*6b50*/  STL.64 [R1+0x2f8], R2 ;  /* 0x0002f80201007387 */ /* 0x0001e60000100a00 */
[----:B------:R-:W-:Y:S01]  /*6b60*/  IMAD R50, R50, UR7, RZ ;  /* 0x0000000732327c24 */ /* 0x000fe2000f8e02ff */
[----:B------:R1:W-:Y:S01]  /*6b70*/  STL.64 [R1+0x2f0], R16 ;  /* 0x0002f01001007387 */ /* 0x0003e20000100a00 */
[----:B0-----:R-:W-:-:S03]  /*6b80*/  IMAD.WIDE R2, R43, 0x2, R6 ;  /* 0x000000022b027825 */ /* 0x001fc600078e0206 */
[----:B-1----:R-:W4:Y:S04]  /*6b90*/  LDL R16, [R1+0x3f8] ;  /* 0x0003f80001107983 */ /* 0x002f280000100800 */
[----:B------:R-:W4:Y:S01]  /*6ba0*/  LDL R17, [R1+0x3f0] ;  /* 0x0003f00001117983 */ /* 0x000f220000100800 */
[----:B------:R-:W-:-:S03]  /*6bb0*/  IMAD R48, R48, UR7, RZ ;  /* 0x0000000730307c24 */ /* 0x000fc6000f8e02ff */
[----:B------:R0:W-:Y:S04]  /*6bc0*/  STL.64 [R1+0x2e8], R2 ;  /* 0x0002e80201007387 */ /* 0x0001e80000100a00 */
[----:B------:R-:W4:Y:S04]  /*6bd0*/  LDL R60, [R1+0x3dc] ;  /* 0x0003dc00013c7983 */ /* 0x000f280000100800 */
[----:B------:R-:W4:Y:S01]  /*6be0*/  LDL R8, [R1+0x3d8] ;  /* 0x0003d80001087983 */ /* 0x000f220000100800 */
[----:B0-----:R-:W-:-:S05]  /*6bf0*/  IMAD.WIDE R2, R50, 0x2, R6 ;  /* 0x0000000232027825 */ /* 0x001fca00078e0206 */
[----:B------:R0:W-:Y:S01]  /*6c00*/  STL.64 [R1+0x2e0], R2 ;  /* 0x0002e00201007387 */ /* 0x0001e20000100a00 */
[----:B------:R-:W-:-:S03]  /*6c10*/  IMAD R47, R47, UR7, RZ ;  /* 0x000000072f2f7c24 */ /* 0x000fc6000f8e02ff */
[----:B------:R-:W4:Y:S01]  /*6c20*/  LDL R12, [R1+0x3d4] ;  /* 0x0003d400010c7983 */ /* 0x000f220000100800 */
[----:B0-----:R-:W-:-:S05]  /*6c30*/  IMAD.WIDE R2, R48, 0x2, R6 ;  /* 0x0000000230027825 */ /* 0x001fca00078e0206 */
[----:B------:R0:W-:Y:S01]  /*6c40*/  STL.64 [R1+0x2d8], R2 ;  /* 0x0002d80201007387 */ /* 0x0001e20000100a00 */
[----:B------:R-:W-:Y:S02]  /*6c50*/  IMAD R53, R53, UR7, RZ ;  /* 0x0000000735357c24 */ /* 0x000fe4000f8e02ff */
[----:B------:R-:W-:Y:S02]  /*6c60*/  IMAD R42, R42, UR7, RZ ;  /* 0x000000072a2a7c24 */ /* 0x000fe4000f8e02ff */
[----:B0-----:R-:W-:-:S05]  /*6c70*/  IMAD.WIDE R2, R47, 0x2, R6 ;  /* 0x000000022f027825 */ /* 0x001fca00078e0206 */
[----:B------:R0:W-:Y:S01]  /*6c80*/  STL.64 [R1+0x2d0], R2 ;  /* 0x0002d00201007387 */ /* 0x0001e20000100a00 */
        /* <DEDUP_REMOVED lines=8> */
[----:B------:R0:W-:Y:S02]  /*6d10*/  STL.64 [R1+0x2b8], R2 ;  /* 0x0002b80201007387 */ /* 0x0001e40000100a00 */
[----:B0-----:R-:W-:-:S05]  /*6d20*/  IMAD.WIDE R2, R38, 0x2, R6 ;  /* 0x0000000226027825 */ /* 0x001fca00078e0206 */
[----:B------:R0:W-:Y:S02]  /*6d30*/  STL.64 [R1+0x2b0], R2 ;  /* 0x0002b00201007387 */ /* 0x0001e40000100a00 */
[----:B0-----:R-:W-:-:S05]  /*6d40*/  IMAD.WIDE R2, R36, 0x2, R6 ;  /* 0x0000000224027825 */ /* 0x001fca00078e0206 */
[----:B------:R2:W-:Y:S02]  /*6d50*/  STL.64 [R1+0x2a8], R2 ;  /* 0x0002a80201007387 */ /* 0x0005e40000100a00 */
[----:B--2---:R-:W-:-:S05]  /*6d60*/  IMAD.WIDE R2, R37, 0x2, R6 ;  /* 0x0000000225027825 */ /* 0x004fca00078e0206 */
[----:B------:R3:W-:Y:S01]  /*6d70*/  STL.64 [R1+0x2a0], R2 ;  /* 0x0002a00201007387 */ /* 0x0007e20000100a00 */
[----:B------:R-:W-:Y:S02]  /*6d80*/  IMAD R46, R46, UR7, RZ ;  /* 0x000000072e2e7c24 */ /* 0x000fe4000f8e02ff */
[----:B---3--:R-:W-:-:S05]  /*6d90*/  IMAD.WIDE R2, R39, 0x2, R6 ;  /* 0x0000000227027825 */ /* 0x008fca00078e0206 */
[----:B------:R4:W-:Y:S02]  /*6da0*/  STL.64 [R1+0x298], R2 ;  /* 0x0002980201007387 */ /* 0x0009e40000100a00 */
[----:B----4-:R-:W-:-:S05]  /*6db0*/  IMAD.WIDE R2, R41, 0x2, R6 ;  /* 0x0000000229027825 */ /* 0x010fca00078e0206 */
[----:B------:R0:W-:Y:S02]  /*6dc0*/  STL.64 [R1+0x290], R2 ;  /* 0x0002900201007387 */ /* 0x0001e40000100a00 */
[----:B0-----:R-:W-:-:S05]  /*6dd0*/  IMAD.WIDE R2, R46, 0x2, R6 ;  /* 0x000000022e027825 */ /* 0x001fca00078e0206 */
[----:B------:R0:W-:Y:S02]  /*6de0*/  STL.64 [R1+0x288], R2 ;  /* 0x0002880201007387 */ /* 0x0001e40000100a00 */
        /* <DEDUP_REMOVED lines=9> */
[----:B0-----:R-:W-:-:S05]  /*6e80*/  IMAD.WIDE R2, R52, 0x2, R6 ;  /* 0x0000000234027825 */ /* 0x001fca00078e0206 */
[----:B------:R0:W-:Y:S02]  /*6e90*/  STL.64 [R1+0x488], R2 ;  /* 0x0004880201007387 */ /* 0x0001e40000100a00 */
[----:B0-----:R-:W-:-:S04]  /*6ea0*/  IMAD.WIDE R2, R34, 0x2, R6 ;  /* 0x0000000222027825 */ /* 0x001fc800078e0206 */
[--C-:B------:R-:W-:Y:S01]  /*6eb0*/  IMAD.WIDE R34, R35, 0x2, R6.reuse ;  /* 0x0000000223227825 */ /* 0x100fe200078e0206 */
[----:B------:R0:W-:Y:S04]  /*6ec0*/  STL.64 [R1+0x4a8], R2 ;  /* 0x0004a80201007387 */ /* 0x0001e80000100a00 */
[----:B0-----:R-:W2:Y:S04]  /*6ed0*/  LDL.LU.64 R2, [R1+0x40c8] ;  /* 0x0040c80001027983 */ /* 0x001ea80000300a00 */
[----:B------:R0:W-:Y:S04]  /*6ee0*/  STL.64 [R1+0x4c0], R34 ;  /* 0x0004c02201007387 */ /* 0x0001e80000100a00 */
[----:B0-----:R-:W3:Y:S01]  /*6ef0*/  LDL.LU.64 R34, [R1+0x40c0] ;  /* 0x0040c00001227983 */ /* 0x001ee20000300a00 */
[----:B------:R-:W-:-:S05]  /*6f00*/  IMAD.WIDE R30, R31, 0x2, R6 ;  /* 0x000000021f1e7825 */ /* 0x000fca00078e0206 */
[----:B------:R3:W-:Y:S02]  /*6f10*/  STL.64 [R1+0x4d8], R30 ;  /* 0x0004d81e01007387 */ /* 0x0007e40000100a00 */
[----:B---3--:R-:W-:-:S05]  /*6f20*/  IMAD.WIDE R30, R34, 0x2, R6 ;  /* 0x00000002221e7825 */ /* 0x008fca00078e0206 */
[----:B------:R0:W-:Y:S04]  /*6f30*/  STL.64 [R1+0x4f0], R30 ;  /* 0x0004f01e01007387 */ /* 0x0001e80000100a00 */
[----:B------:R1:W-:Y:S01]  /*6f40*/  STL.64 [R1+0x40a0], R34 ;  /* 0x0040a02201007387 */ /* 0x0003e20000100a00 */
[----:B0-----:R-:W-:-:S03]  /*6f50*/  IMAD.WIDE R30, R35, 0x2, R6 ;  /* 0x00000002231e7825 */ /* 0x001fc600078e0206 */
[----:B-1----:R-:W3:Y:S04]  /*6f60*/  LDL R35, [R1+0x3e8] ;  /* 0x0003e80001237983 */ /* 0x002ee80000100800 */
[----:B------:R0:W-:Y:S02]  /*6f70*/  STL.64 [R1+0x510], R30 ;  /* 0x0005101e01007387 */ /* 0x0001e40000100a00 */
[----:B0-----:R-:W-:-:S05]  /*6f80*/  IMAD.WIDE R30, R40, 0x2, R6 ;  /* 0x00000002281e7825 */ /* 0x001fca00078e0206 */
[----:B------:R0:W-:Y:S02]  /*6f90*/  STL.64 [R1+0x528], R30 ;  /* 0x0005281e01007387 */ /* 0x0001e40000100a00 */
[----:B0-----:R-:W-:-:S04]  /*6fa0*/  IMAD.WIDE R30, R16, 0x2, R6 ;  /* 0x00000002101e7825 */ /* 0x001fc800078e0206 */
[--C-:B------:R-:W-:Y:S01]  /*6fb0*/  IMAD.WIDE R16, R17, 0x2, R6.reuse ;  /* 0x0000000211107825 */ /* 0x100fe200078e0206 */
[----:B------:R0:W-:Y:S04]  /*6fc0*/  STL.64 [R1+0x548], R30 ;  /* 0x0005481e01007387 */ /* 0x0001e80000100a00 */
[----:B0-----:R-:W4:Y:S04]  /*6fd0*/  LDL.LU.64 R30, [R1+0x40b8] ;  /* 0x0040b800011e7983 */ /* 0x001f280000300a00 */
[----:B------:R0:W-:Y:S04]  /*6fe0*/  STL.64 [R1+0x560], R16 ;  /* 0x0005601001007387 */ /* 0x0001e80000100a00 */
[----:B0-----:R-:W2:Y:S01]  /*6ff0*/  LDL.LU.64 R16, [R1+0x40b0] ;  /* 0x0040b00001107983 */ /* 0x001ea20000300a00 */
[----:B---3--:R-:W-:-:S05]  /*7000*/  IMAD.WIDE R34, R35, 0x2, R6 ;  /* 0x0000000223227825 */ /* 0x008fca00078e0206 */
[----:B------:R0:W-:Y:S02]  /*7010*/  STL.64 [R1+0x580], R34 ;  /* 0x0005802201007387 */ /* 0x0001e40000100a00 */
        /* <DEDUP_REMOVED lines=8> */
[--C-:B--2---:R-:W-:Y:S02]  /*70a0*/  IMAD.WIDE R34, R16, 0x2, R6.reuse ;  /* 0x0000000210227825 */ /* 0x104fe400078e0206 */
[----:B------:R-:W2:Y:S04]  /*70b0*/  LDL.LU R16, [R1+0x40ac] ;  /* 0x0040ac0001107983 */ /* 0x000ea80000300800 */
[----:B------:R0:W-:Y:S02]  /*70c0*/  STL.64 [R1+0x608], R34 ;  /* 0x0006082201007387 */ /* 0x0001e40000100a00 */
[----:B0-----:R-:W-:-:S02]  /*70d0*/  IMAD.WIDE R34, R17, 0x2, R6 ;  /* 0x0000000211227825 */ /* 0x001fc400078e0206 */
[----:B------:R-:W2:Y:S04]  /*70e0*/  LDL.LU R17, [R1+0x40a8] ;  /* 0x0040a80001117983 */ /* 0x000ea80000300800 */
[----:B------:R4:W-:Y:S02]  /*70f0*/  STL.64 [R1+0x620], R34 ;  /* 0x0006202201007387 */ /* 0x0009e40000100a00 */
[----:B----4-:R-:W-:-:S05]  /*7100*/  IMAD.WIDE R34, R30, 0x2, R6 ;  /* 0x000000021e227825 */ /* 0x010fca00078e0206 */
[----:B------:R0:W-:Y:S04]  /*7110*/  STL.64 [R1+0x640], R34 ;  /* 0x0006402201007387 */ /* 0x0001e80000100a00 */
[----:B------:R1:W-:Y:S01]  /*7120*/  STL.64 [R1+0x4090], R30 ;  /* 0x0040901e01007387 */ /* 0x0003e20000100a00 */
[----:B0-----:R-:W-:-:S05]  /*7130*/  IMAD.WIDE R34, R31, 0x2, R6 ;  /* 0x000000021f227825 */ /* 0x001fca00078e0206 */
[----:B------:R0:W-:Y:S01]  /*7140*/  STL.64 [R1+0x658], R34 ;  /* 0x0006582201007387 */ /* 0x0001e20000100a00 */
[----:B-1----:R-:W-:-:S03]  /*7150*/  IMAD.WIDE R30, R3, 0x2, R6 ;  /* 0x00000002031e7825 */ /* 0x002fc600078e0206 */
[----:B------:R1:W-:Y:S01]  /*7160*/  STL.64 [R1+0x4098], R2 ;  /* 0x0040980201007387 */ /* 0x0003e20000100a00 */
[----:B0-----:R-:W-:-:S05]  /*7170*/  IMAD.WIDE R34, R2, 0x2, R6 ;  /* 0x0000000202227825 */ /* 0x001fca00078e0206 */
[----:B------:R0:W-:Y:S01]  /*7180*/  STL.64 [R1+0x670], R34 ;  /* 0x0006702201007387 */ /* 0x0001e20000100a00 */
[----:B-1----:R-:W-:-:S03]  /*7190*/  IMAD.WIDE R2, R14, 0x2, R6 ;  /* 0x000000020e027825 */ /* 0x002fc600078e0206 */
[----:B------:R1:W-:Y:S01]  /*71a0*/  STL.64 [R1+0x688], R30 ;  /* 0x0006881e01007387 */ /* 0x0003e20000100a00 */
[----:B------:R-:W-:-:S04]  /*71b0*/  IMAD.WIDE R8, R9, 0x2, R6 ;  /* 0x0000000209087825 */ /* 0x000fc800078e0206 */
[----:B0-----:R-:W-:-:S04]  /*71c0*/  IMAD.WIDE R34, R54, 0x2, R6 ;  /* 0x0000000236227825 */ /* 0x001fc800078e0206 */
[--C-:B-1----:R-:W-:Y:S01]  /*71d0*/  IMAD.WIDE R30, R15, 0x2, R6.reuse ;  /* 0x000000020f1e7825 */ /* 0x102fe200078e0206 */
[----:B------:R-:W-:Y:S04]  /*71e0*/  STL.64 [R1+0x6a0], R34 ;  /* 0x0006a02201007387 */ /* 0x000fe80000100a00 */
[----:B------:R-:W-:Y:S04]  /*71f0*/  STL.64 [R1+0x6b8], R30 ;  /* 0x0006b81e01007387 */ /* 0x000fe80000100a00 */
[----:B------:R0:W-:Y:S04]  /*7200*/  STL.64 [R1+0x6d0], R2 ;  /* 0x0006d00201007387 */ /* 0x0001e80000100a00 */
[----:B------:R1:W-:Y:S01]  /*7210*/  STL.64 [R1+0x6e8], R8 ;  /* 0x0006e80801007387 */ /* 0x0003e20000100a00 */
[----:B0-----:R-:W-:-:S05]  /*7220*/  IMAD.WIDE R2, R11, 0x2, R6 ;  /* 0x000000020b027825 */ /* 0x001fca00078e0206 */
[----:B------:R0:W-:Y:S01]  /*7230*/  STL.64 [R1+0x700], R2 ;  /* 0x0007000201007387 */ /* 0x0001e20000100a00 */
[----:B--2---:R-:W-:-:S04]  /*7240*/  IMAD.WIDE R6, R0, 0x2, R16 ;  /* 0x0000000200067825 */ /* 0x004fc800078e0210 */
[--C-:B-1----:R-:W-:Y:S01]  /*7250*/  IMAD.WIDE R8, R5, 0x2, R16.reuse ;  /* 0x0000000205087825 */ /* 0x102fe200078e0210 */
[----:B------:R1:W-:Y:S03]  /*7260*/  STL.64 [R1+0x280], R6 ;  /* 0x0002800601007387 */ /* 0x0003e60000100a00 */
[--C-:B0-----:R-:W-:Y:S01]  /*7270*/  IMAD.WIDE R2, R4, 0x2, R16.reuse ;  /* 0x0000000204027825 */ /* 0x101fe200078e0210 */
[----:B------:R-:W-:Y:S03]  /*7280*/  STL.64 [R1+0x278], R8 ;  /* 0x0002780801007387 */ /* 0x000fe60000100a00 */
[--C-:B------:R-:W-:Y:S01]  /*7290*/  IMAD.WIDE R4, R24, 0x2, R16.reuse ;  /* 0x0000000218047825 */ /* 0x100fe200078e0210 */
[----:B------:R0:W-:Y:S03]  /*72a0*/  STL.64 [R1+0x270], R2 ;  /* 0x0002700201007387 */ /* 0x0001e60000100a00 */
[----:B-1----:R-:W-:-:S05]  /*72b0*/  IMAD.WIDE R6, R33, 0x2, R16 ;  /* 0x0000000221067825 */ /* 0x002fca00078e0210 */
[----:B------:R1:W-:Y:S01]  /*72c0*/  STL.64 [R1+0x268], R6 ;  /* 0x0002680601007387 */ /* 0x0003e20000100a00 */
[----:B0-----:R-:W-:-:S03]  /*72d0*/  IMAD.WIDE R2, R32, 0x2, R16 ;  /* 0x0000000220027825 */ /* 0x001fc600078e0210 */
[----:B------:R0:W-:Y:S04]  /*72e0*/  STL.64 [R1+0x260], R4 ;  /* 0x0002600401007387 */ /* 0x0001e80000100a00 */
[----:B------:R2:W-:Y:S01]  /*72f0*/  STL.64 [R1+0x258], R2 ;  /* 0x0002580201007387 */ /* 0x0005e20000100a00 */
[----:B-1----:R-:W-:-:S04]  /*7300*/  IMAD.WIDE R6, R59, 0x2, R16 ;  /* 0x000000023b067825 */ /* 0x002fc800078e0210 */
[--C-:B0-----:R-:W-:Y:S01]  /*7310*/  IMAD.WIDE R4, R25, 0x2, R16.reuse ;  /* 0x0000000219047825 */ /* 0x101fe200078e0210 */
[----:B------:R0:W-:Y:S03]  /*7320*/  STL.64 [R1+0x250], R6 ;  /* 0x0002500601007387 */ /* 0x0001e60000100a00 */
[--C-:B--2---:R-:W-:Y:S01]  /*7330*/  IMAD.WIDE R2, R58, 0x2, R16.reuse ;  /* 0x000000023a027825 */ /* 0x104fe200078e0210 */
[----:B------:R1:W-:Y:S04]  /*7340*/  STL.64 [R1+0x248], R4 ;  /* 0x0002480401007387 */ /* 0x0003e80000100a00 */
[----:B------:R2:W-:Y:S01]  /*7350*/  STL.64 [R1+0x240], R2 ;  /* 0x0002400201007387 */ /* 0x0005e20000100a00 */
[----:B0-----:R-:W-:-:S04]  /*7360*/  IMAD.WIDE R6, R23, 0x2, R16 ;  /* 0x0000000217067825 */ /* 0x001fc800078e0210 */
[--C-:B-1----:R-:W-:Y:S01]  /*7370*/  IMAD.WIDE R4, R21, 0x2, R16.reuse ;  /* 0x0000000215047825 */ /* 0x102fe200078e0210 */
        /* <DEDUP_REMOVED lines=30> */
[----:B------:R-:W-:Y:S03]  /*7560*/  STL.64 [R1+0x100], R6 ;  /* 0x0001000601007387 */ /* 0x000fe60000100a00 */
[--C-:B--2---:R-:W-:Y:S01]  /*7570*/  IMAD.WIDE R2, R53, 0x2, R16.reuse ;  /* 0x0000000235027825 */ /* 0x104fe200078e0210 */
[----:B------:R-:W2:Y:S03]  /*7580*/  LDL R34, [R1+0x408] ;  /* 0x0004080001227983 */ /* 0x000ea60000100800 */
[--C-:B------:R-:W-:Y:S01]  /*7590*/  IMAD.WIDE R60, R42, 0x2, R16.reuse ;  /* 0x000000022a3c7825 */ /* 0x100fe200078e0210 */
[----:B------:R0:W-:Y:S03]  /*75a0*/  STL.64 [R1+0xf0], R4 ;  /* 0x0000f00401007387 */ /* 0x0001e60000100a00 */
[--C-:B------:R-:W-:Y:S01]  /*75b0*/  IMAD.WIDE R54, R44, 0x2, R16.reuse ;  /* 0x000000022c367825 */ /* 0x100fe200078e0210 */
[----:B------:R1:W-:Y:S04]  /*75c0*/  STL.64 [R1+0xe0], R2 ;  /* 0x0000e00201007387 */ /* 0x0003e80000100a00 */
[----:B------:R-:W-:Y:S01]  /*75d0*/  STL.64 [R1+0x3f88], R60 ;  /* 0x003f883c01007387 */ /* 0x000fe20000100a00 */
[----:B0-----:R-:W-:-:S03]  /*75e0*/  IMAD.WIDE R4, R38, 0x2, R16 ;  /* 0x0000000226047825 */ /* 0x001fc600078e0210 */
[----:B------:R-:W-:Y:S04]  /*75f0*/  STL.64 [R1+0x3f80], R54 ;  /* 0x003f803601007387 */ /* 0x000fe80000100a00 */
[----:B------:R0:W-:Y:S04]  /*7600*/  STL.64 [R1+0x3f90], R4 ;  /* 0x003f900401007387 */ /* 0x0001e80000100a00 */
[----:B------:R-:W3:Y:S01]  /*7610*/  LDL R35, [R1+0x420] ;  /* 0x0004200001237983 */ /* 0x000ee20000100800 */
[----:B------:R-:W-:-:S03]  /*7620*/  IMAD.WIDE R6, R36, 0x2, R16 ;  /* 0x0000000224067825 */ /* 0x000fc600078e0210 */
[----:B-1----:R-:W4:Y:S01]  /*7630*/  LDL R3, [R1+0x418] ;  /* 0x0004180001037983 */ /* 0x002f220000100800 */
[----:B------:R-:W-:-:S03]  /*7640*/  IMAD.WIDE R8, R37, 0x2, R16 ;  /* 0x0000000225087825 */ /* 0x000fc600078e0210 */
[----:B------:R-:W4:Y:S01]  /*7650*/  LDL R30, [R1+0x414] ;  /* 0x00041400011e7983 */ /* 0x000f220000100800 */
[----:B0-----:R-:W-:Y:S02]  /*7660*/  IMAD.MOV.U32 R5, RZ, RZ, R10 ;  /* 0x000000ffff057224 */ /* 0x001fe400078e000a */
[--C-:B------:R-:W-:Y:S01]  /*7670*/  IMAD.WIDE R10, R39, 0x2, R16.reuse ;  /* 0x00000002270a7825 */ /* 0x100fe200078e0210 */
[----:B------:R-:W4:Y:S03]  /*7680*/  LDL R31, [R1+0x3f8] ;  /* 0x0003f800011f7983 */ /* 0x000f260000100800 */
[--C-:B------:R-:W-:Y:S01]  /*7690*/  IMAD.WIDE R12, R41, 0x2, R16.reuse ;  /* 0x00000002290c7825 */ /* 0x100fe200078e0210 */
[----:B------:R-:W4:Y:S04]  /*76a0*/  LDL R4, [R1+0x3cc] ;  /* 0x0003cc0001047983 */ /* 0x000f280000100800 */
[----:B------:R-:W-:Y:S01]  /*76b0*/  STL.64 [R1+0x3f98], R6 ;  /* 0x003f980601007387 */ /* 0x000fe20000100a00 */
[----:B------:R-:W-:-:S03]  /*76c0*/  IMAD.WIDE R14, R46, 0x2, R16 ;  /* 0x000000022e0e7825 */ /* 0x000fc600078e0210 */
[----:B------:R0:W-:Y:S01]  /*76d0*/  STL.64 [R1+0x3fa0], R8 ;  /* 0x003fa00801007387 */ /* 0x0001e20000100a00 */
[----:B------:R-:W-:-:S03]  /*76e0*/  IMAD.WIDE R54, R45, 0x2, R16 ;  /* 0x000000022d367825 */ /* 0x000fc600078e0210 */
[----:B0-----:R-:W4:Y:S04]  /*76f0*/  LDL R8, [R1+0x3d0] ;  /* 0x0003d00001087983 */ /* 0x001f280000100800 */
[----:B------:R0:W-:Y:S01]  /*7700*/  STL.64 [R1+0x3fa8], R10 ;  /* 0x003fa80a01007387 */ /* 0x0001e20000100a00 */
[----:B------:R-:W-:-:S03]  /*7710*/  IMAD.WIDE R6, R49, 0x2, R16 ;  /* 0x0000000231067825 */ /* 0x000fc600078e0210 */
[----:B0-----:R-:W4:Y:S04]  /*7720*/  LDL R10, [R1+0x3d8] ;  /* 0x0003d800010a7983 */ /* 0x001f280000100800 */
[----:B------:R-:W4:Y:S04]  /*7730*/  LDL R11, [R1+0x3d4] ;  /* 0x0003d400010b7983 */ /* 0x000f280000100800 */
[----:B------:R0:W-:Y:S04]  /*7740*/  STL.64 [R1+0x3fb0], R12 ;  /* 0x003fb00c01007387 */ /* 0x0001e80000100a00 */
[----:B0-----:R-:W4:Y:S04]  /*7750*/  LDL R12, [R1+0x3e8] ;  /* 0x0003e800010c7983 */ /* 0x001f280000100800 */
[----:B------:R-:W4:Y:S04]  /*7760*/  LDL R13, [R1+0x3dc] ;  /* 0x0003dc00010d7983 */ /* 0x000f280000100800 */
[----:B------:R0:W-:Y:S04]  /*7770*/  STL.64 [R1+0x3fb8], R14 ;  /* 0x003fb80e01007387 */ /* 0x0001e80000100a00 */
[----:B0-----:R-:W4:Y:S04]  /*7780*/  LDL R15, [R1+0x3f0] ;  /* 0x0003f000010f7983 */ /* 0x001f280000100800 */
[----:B------:R0:W-:Y:S02]  /*7790*/  STL.64 [R1+0x430], R54 ;  /* 0x0004303601007387 */ /* 0x0001e40000100a00 */
[----:B0-----:R-:W-:-:S04]  /*77a0*/  IMAD.WIDE R54, R51, 0x2, R16 ;  /* 0x0000000233367825 */ /* 0x001fc800078e0210 */
[----:B--2---:R-:W-:-:S05]  /*77b0*/  IMAD.WIDE R60, R34, 0x2, R16 ;  /* 0x00000002223c7825 */ /* 0x004fca00078e0210 */
[----:B------:R0:W-:Y:S04]  /*77c0*/  STL.64 [R1+0x448], R60 ;  /* 0x0004483c01007387 */ /* 0x0001e80000100a00 */
[----:B------:R-:W2:Y:S04]  /*77d0*/  LDL R9, [R1+0x3b4] ;  /* 0x0003b40001097983 */ /* 0x000ea80000100800 */
[----:B------:R1:W-:Y:S01]  /*77e0*/  STL.64 [R1+0x460], R6 ;  /* 0x0004600601007387 */ /* 0x0003e20000100a00 */
[----:B0-----:R-:W-:-:S03]  /*77f0*/  IMAD.WIDE R60, R52, 0x2, R16 ;  /* 0x00000002343c7825 */ /* 0x001fc600078e0210 */
[----:B-1----:R-:W2:Y:S01]  /*7800*/  LDL R6, [R1+0x3b0] ;  /* 0x0003b00001067983 */ /* 0x002ea20000100800 */
[----:B---3--:R-:W-:-:S03]  /*7810*/  IMAD.WIDE R34, R35, 0x2, R16 ;  /* 0x0000000223227825 */ /* 0x008fc600078e0210 */
[----:B------:R0:W-:Y:S04]  /*7820*/  STL.64 [R1+0x478], R54 ;  /* 0x0004783601007387 */ /* 0x0001e80000100a00 */
[----:B------:R-:W3:Y:S04]  /*7830*/  LDL R7, [R1+0x3a8] ;  /* 0x0003a80001077983 */ /* 0x000ee80000100800 */
[----:B0-----:R-:W2:Y:S04]  /*7840*/  LDL R54, [R1+0x3a4] ;  /* 0x0003a40001367983 */ /* 0x001ea80000100800 */
[----:B------:R-:W2:Y:S04]  /*7850*/  LDL R55, [R1+0x3a0] ;  /* 0x0003a00001377983 */ /* 0x000ea80000100800 */
[----:B------:R0:W-:Y:S04]  /*7860*/  STL.64 [R1+0x490], R60 ;  /* 0x0004903c01007387 */ /* 0x0001e80000100a00 */
[----:B0-----:R-:W2:Y:S04]  /*7870*/  LDL R60, [R1+0x14] ;  /* 0x00001400013c7983 */ /* 0x001ea80000100800 */
[----:B------:R-:W2:Y:S04]  /*7880*/  LDL R61, [R1+0x44] ;  /* 0x00004400013d7983 */ /* 0x000ea80000100800 */
[----:B------:R0:W-:Y:S04]  /*7890*/  STL.64 [R1+0x4b0], R34 ;  /* 0x0004b02201007387 */ /* 0x0001e80000100a00 */
[----:B0-----:R-:W2:Y:S01]  /*78a0*/  LDL.LU.64 R34, [R1+0x40a0] ;  /* 0x0040a00001227983 */ /* 0x001ea20000300a00 */
[----:B----4-:R-:W-:-:S05]  /*78b0*/  IMAD.WIDE R2, R3, 0x2, R16 ;  /* 0x0000000203027825 */ /* 0x010fca00078e0210 */
[----:B------:R0:W-:Y:S02]  /*78c0*/  STL.64 [R1+0x4c8], R2 ;  /* 0x0004c80201007387 */ /* 0x0001e40000100a00 */
[----:B0-----:R-:W-:-:S05]  /*78d0*/  IMAD.WIDE R2, R30, 0x2, R16 ;  /* 0x000000021e027825 */ /* 0x001fca00078e0210 */
[----:B------:R2:W-:Y:S01]  /*78e0*/  STL.64 [R1+0x4e0], R2 ;  /* 0x0004e00201007387 */ /* 0x0005e20000100a00 */
[----:B------:R-:W-:-:S04]  /*78f0*/  IMAD.WIDE R30, R31, 0x2, R16 ;  /* 0x000000021f1e7825 */ /* 0x000fc800078e0210 */
[----:B--2---:R-:W-:-:S05]  /*7900*/  IMAD.WIDE R2, R34, 0x2, R16 ;  /* 0x0000000222027825 */ /* 0x004fca00078e0210 */
[----:B------:R0:W-:Y:S02]  /*7910*/  STL.64 [R1+0x4f8], R2 ;  /* 0x0004f80201007387 */ /* 0x0001e40000100a00 */
[----:B0-----:R-:W-:-:S05]  /*7920*/  IMAD.WIDE R2, R35, 0x2, R16 ;  /* 0x0000000223027825 */ /* 0x001fca00078e0210 */
[----:B------:R0:W-:Y:S02]  /*7930*/  STL.64 [R1+0x518], R2 ;  /* 0x0005180201007387 */ /* 0x0001e40000100a00 */
[----:B0-----:R-:W-:-:S05]  /*7940*/  IMAD.WIDE R2, R40, 0x2, R16 ;  /* 0x0000000228027825 */ /* 0x001fca00078e0210 */
[----:B------:R0:W-:Y:S04]  /*7950*/  STL.64 [R1+0x530], R2 ;  /* 0x0005300201007387 */ /* 0x0001e80000100a00 */
[----:B0-----:R-:W2:Y:S04]  /*7960*/  LDL.LU.64 R2, [R1+0x4098] ;  /* 0x0040980001027983 */ /* 0x001ea80000300a00 */
[----:B------:R0:W-:Y:S04]  /*7970*/  STL.64 [R1+0x550], R30 ;  /* 0x0005501e01007387 */ /* 0x0001e80000100a00 */
[----:B0-----:R-:W4:Y:S01]  /*7980*/  LDL.LU.64 R30, [R1+0x4090] ;  /* 0x00409000011e7983 */ /* 0x001f220000300a00 */
[----:B------:R-:W-:-:S05]  /*7990*/  IMAD.WIDE R14, R15, 0x2, R16 ;  /* 0x000000020f0e7825 */ /* 0x000fca00078e0210 */
[----:B------:R0:W-:Y:S02]  /*79a0*/  STL.64 [R1+0x568], R14 ;  /* 0x0005680e01007387 */ /* 0x0001e40000100a00 */
[----:B0-----:R-:W-:-:S05]  /*79b0*/  IMAD.WIDE R14, R12, 0x2, R16 ;  /* 0x000000020c0e7825 */ /* 0x001fca00078e0210 */
[----:B------:R0:W-:Y:S01]  /*79c0*/  STL.64 [R1+0x588], R14 ;  /* 0x0005880e01007387 */ /* 0x0001e20000100a00 */
[----:B------:R-:W-:-:S04]  /*79d0*/  IMAD.WIDE R12, R13, 0x2, R16 ;  /* 0x000000020d0c7825 */ /* 0x000fc800078e0210 */
[----:B0-----:R-:W-:-:S05]  /*79e0*/  IMAD.WIDE R14, R5, 0x2, R16 ;  /* 0x00000002050e7825 */ /* 0x001fca00078e0210 */
[----:B------:R0:W-:Y:S04]  /*79f0*/  STL.64 [R1+0x5a0], R14 ;  /* 0x0005a00e01007387 */ /* 0x0001e80000100a00 */
[----:B------:R1:W-:Y:S01]  /*7a00*/  STL.64 [R1+0x5c0], R12 ;  /* 0x0005c00c01007387 */ /* 0x0003e20000100a00 */
[----:B0-----:R-:W-:-:S04]  /*7a10*/  IMAD.WIDE R14, R10, 0x2, R16 ;  /* 0x000000020a0e7825 */ /* 0x001fc800078e0210 */
[--C-:B-1----:R-:W-:Y:S01]  /*7a20*/  IMAD.WIDE R12, R11, 0x2, R16.reuse ;  /* 0x000000020b0c7825 */ /* 0x102fe200078e0210 */
[----:B------:R0:W-:Y:S03]  /*7a30*/  STL.64 [R1+0x5d8], R14 ;  /* 0x0005d80e01007387 */ /* 0x0001e60000100a00 */
[--C-:B------:R-:W-:Y:S01]  /*7a40*/  IMAD.WIDE R10, R4, 0x2, R16.reuse ;  /* 0x00000002040a7825 */ /* 0x100fe200078e0210 */
[----:B------:R1:W-:Y:S03]  /*7a50*/  STL.64 [R1+0x5f8], R12 ;  /* 0x0005f80c01007387 */ /* 0x0003e60000100a00 */
[--C-:B0-----:R-:W-:Y:S01]  /*7a60*/  IMAD.WIDE R14, R8, 0x2, R16.reuse ;  /* 0x00000002080e7825 */ /* 0x101fe200078e0210 */
[----:B-1----:R-:W3:Y:S04]  /*7a70*/  LDL.LU R12, [R1+0x4] ;  /* 0x00000400010c7983 */ /* 0x002ee80000300800 */
[----:B------:R-:W-:Y:S04]  /*7a80*/  STL.64 [R1+0x610], R14 ;  /* 0x0006100e01007387 */ /* 0x000fe80000100a00 */
[----:B------:R-:W3:Y:S04]  /*7a90*/  LDL.LU R13, [R1] ;  /* 0x00000000010d7983 */ /* 0x000ee80000300800 */
[----:B------:R4:W-:Y:S04]  /*7aa0*/  STL.64 [R1+0x628], R10 ;  /* 0x0006280a01007387 */ /* 0x0009e80000100a00 */
[----:B------:R-:W3:Y:S01]  /*7ab0*/  LDL.LU R4, [R1+0x3ac] ;  /* 0x0003ac0001047983 */ /* 0x000ee20000300800 */
[----:B----4-:R-:W-:-:S03]  /*7ac0*/  IMAD.WIDE R10, R30, 0x2, R16 ;  /* 0x000000021e0a7825 */ /* 0x010fc600078e0210 */
[----:B------:R-:W4:Y:S01]  /*7ad0*/  LDL.LU R30, [R1+0x408c] ;  /* 0x00408c00011e7983 */ /* 0x000f220000300800 */
[----:B------:R-:W-:-:S03]  /*7ae0*/  IMAD.WIDE R14, R31, 0x2, R16 ;  /* 0x000000021f0e7825 */ /* 0x000fc600078e0210 */
[----:B------:R-:W4:Y:S04]  /*7af0*/  LDL.LU R31, [R1+0x4088] ;  /* 0x00408800011f7983 */ /* 0x000f280000300800 */
[----:B------:R2:W-:Y:S01]  /*7b00*/  STL.64 [R1+0x648], R10 ;  /* 0x0006480a01007387 */ /* 0x0005e20000100a00 */
[----:B------:R-:W-:-:S03]  /*7b10*/  IMAD.WIDE R8, R9, 0x2, R16 ;  /* 0x0000000209087825 */ /* 0x000fc600078e0210 */
[----:B------:R0:W-:Y:S01]  /*7b20*/  STL.64 [R1+0x660], R14 ;  /* 0x0006600e01007387 */ /* 0x0001e20000100a00 */
[----:B--2---:R-:W-:-:S04]  /*7b30*/  IMAD.WIDE R10, R2, 0x2, R16 ;  /* 0x00000002020a7825 */ /* 0x004fc800078e0210 */
[--C-:B0-----:R-:W-:Y:S01]  /*7b40*/  IMAD.WIDE R14, R3, 0x2, R16.reuse ;  /* 0x00000002030e7825 */ /* 0x101fe200078e0210 */
[----:B------:R0:W-:Y:S04]  /*7b50*/  STL.64 [R1+0x678], R10 ;  /* 0x0006780a01007387 */ /* 0x0001e80000100a00 */
[----:B------:R-:W-:Y:S04]  /*7b60*/  STL.64 [R1+0x690], R14 ;  /* 0x0006900e01007387 */ /* 0x000fe80000100a00 */
[----:B------:R3:W-:Y:S01]  /*7b70*/  STL.64 [R1+0x6a8], R8 ;  /* 0x0006a80801007387 */ /* 0x0007e20000100a00 */
[----:B0-----:R-:W-:-:S04]  /*7b80*/  IMAD.WIDE R10, R6, 0x2, R16 ;  /* 0x00000002060a7825 */ /* 0x001fc800078e0210 */
[--C-:B---3--:R-:W-:Y:S01]  /*7b90*/  IMAD.WIDE R8, R7, 0x2, R16.reuse ;  /* 0x0000000207087825 */ /* 0x108fe200078e0210 */
[----:B------:R0:W-:Y:S03]  /*7ba0*/  STL.64 [R1+0x6c0], R10 ;  /* 0x0006c00a01007387 */ /* 0x0001e60000100a00 */
[--C-:B------:R-:W-:Y:S01]  /*7bb0*/  IMAD.WIDE R6, R54, 0x2, R16.reuse ;  /* 0x0000000236067825 */ /* 0x100fe200078e0210 */
[----:B------:R4:W-:Y:S04]  /*7bc0*/  STL.64 [R1+0x6d8], R8 ;  /* 0x0006d80801007387 */ /* 0x0009e80000100a00 */
[----:B------:R1:W-:Y:S01]  /*7bd0*/  STL.64 [R1+0x6f0], R6 ;  /* 0x0006f00601007387 */ /* 0x0003e20000100a00 */
[----:B0-----:R-:W-:-:S05]  /*7be0*/  IMAD.WIDE R10, R55, 0x2, R16 ;  /* 0x00000002370a7825 */ /* 0x001fca00078e0210 */
[----:B------:R0:W-:Y:S01]  /*7bf0*/  STL.64 [R1+0x708], R10 ;  /* 0x0007080a01007387 */ /* 0x0001e20000100a00 */
[----:B----4-:R-:W-:-:S04]  /*7c00*/  IMAD.WIDE R8, R0, 0x2, R30 ;  /* 0x0000000200087825 */ /* 0x010fc800078e021e */
[--C-:B-1----:R-:W-:Y:S01]  /*7c10*/  IMAD.WIDE R6, R60, 0x2, R30.reuse ;  /* 0x000000023c067825 */ /* 0x102fe200078e021e */
[----:B------:R1:W-:Y:S03]  /*7c20*/  STL.64 [R1+0x1e0], R8 ;  /* 0x0001e00801007387 */ /* 0x0003e60000100a00 */
[--C-:B0-----:R-:W-:Y:S01]  /*7c30*/  IMAD.WIDE R10, R61, 0x2, R30.reuse ;  /* 0x000000023d0a7825 */ /* 0x101fe200078e021e */
[----:B------:R0:W-:Y:S04]  /*7c40*/  STL.64 [R1+0x1d8], R6 ;  /* 0x0001d80601007387 */ /* 0x0001e80000100a00 */
[----:B------:R2:W-:Y:S01]  /*7c50*/  STL.64 [R1+0x1d0], R10 ;  /* 0x0001d00a01007387 */ /* 0x0005e20000100a00 */
[----:B-1----:R-:W-:-:S04]  /*7c60*/  IMAD.WIDE R8, R33, 0x2, R30 ;  /* 0x0000000221087825 */ /* 0x002fc800078e021e */
[--C-:B0-----:R-:W-:Y:S01]  /*7c70*/  IMAD.WIDE R6, R24, 0x2, R30.reuse ;  /* 0x0000000218067825 */ /* 0x101fe200078e021e */
[----:B------:R0:W-:Y:S03]  /*7c80*/  STL.64 [R1+0x1c8], R8 ;  /* 0x0001c80801007387 */ /* 0x0001e60000100a00 */
[--C-:B--2---:R-:W-:Y:S01]  /*7c90*/  IMAD.WIDE R10, R32, 0x2, R30.reuse ;  /* 0x00000002200a7825 */ /* 0x104fe200078e021e */
[----:B------:R1:W-:Y:S03]  /*7ca0*/  STL.64 [R1+0x1c0], R6 ;  /* 0x0001c00601007387 */ /* 0x0003e60000100a00 */
[--C-:B------:R-:W-:Y:S01]  /*7cb0*/  IMAD.WIDE R60, R58, 0x2, R30.reuse ;  /* 0x000000023a3c7825 */ /* 0x100fe200078e021e */
[----:B------:R2:W-:Y:S03]  /*7cc0*/  STL.64 [R1+0x1b8], R10 ;  /* 0x0001b80a01007387 */ /* 0x0005e60000100a00 */
[----:B0-----:R-:W-:-:S04]  /*7cd0*/  IMAD.WIDE R8, R59, 0x2, R30 ;  /* 0x000000023b087825 */ /* 0x001fc800078e021e */
[--C-:B-1----:R-:W-:Y:S01]  /*7ce0*/  IMAD.WIDE R6, R25, 0x2, R30.reuse ;  /* 0x0000000219067825 */ /* 0x102fe200078e021e */
[----:B------:R0:W-:Y:S03]  /*7cf0*/  STL.64 [R1+0x1b0], R8 ;  /* 0x0001b00801007387 */ /* 0x0001e60000100a00 */
[--C-:B--2---:R-:W-:Y:S01]  /*7d00*/  IMAD.WIDE R10, R21, 0x2, R30.reuse ;  /* 0x00000002150a7825 */ /* 0x104fe200078e021e */
[----:B------:R-:W-:Y:S04]  /*7d10*/  STL.64 [R1+0x4058], R60 ;  /* 0x0040583c01007387 */ /* 0x000fe80000100a00 */
[----:B------:R1:W-:Y:S04]  /*7d20*/  STL.64 [R1+0x1a8], R6 ;  /* 0x0001a80601007387 */ /* 0x0003e80000100a00 */
[----:B------:R2:W-:Y:S01]  /*7d30*/  STL.64 [R1+0x4050], R10 ;  /* 0x0040500a01007387 */ /* 0x0005e20000100a00 */
[----:B0-----:R-:W-:-:S04]  /*7d40*/  IMAD.WIDE R8, R29, 0x2, R30 ;  /* 0x000000021d087825 */ /* 0x001fc800078e021e */
[----:B-1----:R-:W-:-:S04]  /*7d50*/  IMAD.WIDE R6, R23, 0x2, R30 ;  /* 0x0000000217067825 */ /* 0x002fc800078e021e */
[--C-:B--2---:R-:W-:Y:S01]  /*7d60*/  IMAD.WIDE R10, R22, 0x2, R30.reuse ;  /* 0x00000002160a7825 */ /* 0x104fe200078e021e */
[----:B------:R0:W-:Y:S04]  /*7d70*/  STL.64 [R1+0x198], R6 ;  /* 0x0001980601007387 */ /* 0x0001e80000100a00 */
[----:B------:R1:W-:Y:S01]  /*7d80*/  STL.64 [R1+0x188], R10 ;  /* 0x0001880a01007387 */ /* 0x0003e20000100a00 */
[----:B0-----:R-:W-:-:S04]  /*7d90*/  IMAD.WIDE R6, R28, 0x2, R30 ;  /* 0x000000021c067825 */ /* 0x001fc800078e021e */
[--C-:B-1----:R-:W-:Y:S01]  /*7da0*/  IMAD.WIDE R10, R27, 0x2, R30.reuse ;  /* 0x000000021b0a7825 */ /* 0x102fe200078e021e */
[----:B------:R0:W-:Y:S04]  /*7db0*/  STL.64 [R1+0x180], R6 ;  /* 0x0001800601007387 */ /* 0x0001e80000100a00 */
        /* <DEDUP_REMOVED lines=15> */
[----:B-1----:R-:W-:-:S05]  /*7eb0*/  IMAD.WIDE R8, R43, 0x2, R30 ;  /* 0x000000022b087825 */ /* 0x002fca00078e021e */
[----:B------:R-:W-:Y:S01]  /*7ec0*/  STL.64 [R1+0x4008], R8 ;  /* 0x0040080801007387 */ /* 0x000fe20000100a00 */
[----:B------:R-:W-:-:S03]  /*7ed0*/  IMAD.WIDE R54, R48, 0x2, R30 ;  /* 0x0000000230367825 */ /* 0x000fc600078e021e */
[----:B------:R0:W-:Y:S04]  /*7ee0*/  STL.64 [R1+0x128], R6 ;  /* 0x0001280601007387 */ /* 0x0001e80000100a00 */
[----:B--2---:R-:W2:Y:S01]  /*7ef0*/  LDL R11, [R1+0x408] ;  /* 0x00040800010b7983 */ /* 0x004ea20000100800 */
[----:B------:R-:W-:-:S04]  /*7f00*/  IMAD.WIDE R14, R47, 0x2, R30 ;  /* 0x000000022f0e7825 */ /* 0x000fc800078e021e */
[----:B0-----:R-:W-:-:S05]  /*7f10*/  IMAD.WIDE R6, R50, 0x2, R30 ;  /* 0x0000000232067825 */ /* 0x001fca00078e021e */
[----:B------:R0:W-:Y:S04]  /*7f20*/  STL.64 [R1+0x108], R6 ;  /* 0x0001080601007387 */ /* 0x0001e80000100a00 */
[----:B------:R-:W3:Y:S04]  /*7f30*/  LDL R9, [R1+0x418] ;  /* 0x0004180001097983 */ /* 0x000ee80000100800 */
[----:B------:R-:W4:Y:S04]  /*7f40*/  LDL R10, [R1+0x414] ;  /* 0x00041400010a7983 */ /* 0x000f280000100800 */
[----:B------:R-:W3:Y:S01]  /*7f50*/  LDL R60, [R1+0x3f8] ;  /* 0x0003f800013c7983 */ /* 0x000ee20000100800 */
[----:B0-----:R-:W-:-:S03]  /*7f60*/  IMAD.WIDE R6, R53, 0x2, R30 ;  /* 0x0000000235067825 */ /* 0x001fc600078e021e */
[----:B------:R-:W3:Y:S04]  /*7f70*/  LDL R61, [R1+0x3dc] ;  /* 0x0003dc00013d7983 */ /* 0x000ee80000100800 */
[----:B------:R0:W-:Y:S04]  /*7f80*/  STL.64 [R1+0x3fd8], R54 ;  /* 0x003fd83601007387 */ /* 0x0001e80000100a00 */
[----:B0-----:R-:W3:Y:S04]  /*7f90*/  LDL.LU R54, [R1+0x3f0] ;  /* 0x0003f00001367983 */ /* 0x001ee80000300800 */
[----:B------:R-:W3:Y:S04]  /*7fa0*/  LDL.LU R55, [R1+0x3e8] ;  /* 0x0003e80001377983 */ /* 0x000ee80000300800 */
[----:B------:R0:W-:Y:S04]  /*7fb0*/  STL.64 [R1+0x3fc0], R14 ;  /* 0x003fc00e01007387 */ /* 0x0001e80000100a00 */
[----:B0-----:R-:W3:Y:S04]  /*7fc0*/  LDL.LU R14, [R1+0x3cc] ;  /* 0x0003cc00010e7983 */ /* 0x001ee80000300800 */
[----:B------:R-:W3:Y:S04]  /*7fd0*/  LDL.LU R15, [R1+0x3c8] ;  /* 0x0003c800010f7983 */ /* 0x000ee80000300800 */
[----:B------:R0:W-:Y:S04]  /*7fe0*/  STL.64 [R1+0x3fc8], R6 ;  /* 0x003fc80601007387 */ /* 0x0001e80000100a00 */
[----:B0-----:R-:W3:Y:S01]  /*7ff0*/  LDL R7, [R1+0x420] ;  /* 0x0004200001077983 */ /* 0x001ee20000100800 */
[----:B------:R-:W-:-:S04]  /*8000*/  IMAD.WIDE R58, R42, 0x2, R30 ;  /* 0x000000022a3a7825 */ /* 0x000fc800078e021e */
[----:B------:R-:W-:Y:S02]  /*8010*/  IMAD.MOV.U32 R32, RZ, RZ, R18 ;  /* 0x000000ffff207224 */ /* 0x000fe400078e0012 */
[----:B------:R-:W-:Y:S02]  /*8020*/  IMAD.MOV.U32 R33, RZ, RZ, R19 ;  /* 0x000000ffff217224 */ /* 0x000fe400078e0013 */
[--C-:B------:R-:W-:Y:S01]  /*8030*/  IMAD.WIDE R16, R44, 0x2, R30.reuse ;  /* 0x000000022c107825 */ /* 0x100fe200078e021e */
[----:B------:R-:W-:Y:S03]  /*8040*/  STL.64 [R1+0x3fd0], R58 ;  /* 0x003fd03a01007387 */ /* 0x000fe60000100a00 */
[--C-:B------:R-:W-:Y:S01]  /*8050*/  IMAD.WIDE R18, R38, 0x2, R30.reuse ;  /* 0x0000000226127825 */ /* 0x100fe200078e021e */
[----:B------:R-:W-:Y:S03]  /*8060*/  STL.64 [R1+0x3fe0], R16 ;  /* 0x003fe01001007387 */ /* 0x000fe60000100a00 */
[--C-:B------:R-:W-:Y:S01]  /*8070*/  IMAD.WIDE R20, R36, 0x2, R30.reuse ;  /* 0x0000000224147825 */ /* 0x100fe200078e021e */
[----:B------:R0:W-:Y:S03]  /*8080*/  STL.64 [R1+0x3fe8], R18 ;  /* 0x003fe81201007387 */ /* 0x0001e60000100a00 */
[--C-:B------:R-:W-:Y:S01]  /*8090*/  IMAD.WIDE R22, R37, 0x2, R30.reuse ;  /* 0x0000000225167825 */ /* 0x100fe200078e021e */
[----:B------:R-:W-:Y:S03]  /*80a0*/  STL.64 [R1+0x3ff0], R20 ;  /* 0x003ff01401007387 */ /* 0x000fe60000100a00 */
[--C-:B------:R-:W-:Y:S01]  /*80b0*/  IMAD.WIDE R24, R39, 0x2, R30.reuse ;  /* 0x0000000227187825 */ /* 0x100fe200078e021e */
[----:B------:R-:W-:Y:S03]  /*80c0*/  STL.64 [R1+0x3ff8], R22 ;  /* 0x003ff81601007387 */ /* 0x000fe60000100a00 */
[--C-:B------:R-:W-:Y:S01]  /*80d0*/  IMAD.WIDE R26, R41, 0x2, R30.reuse ;  /* 0x00000002291a7825 */ /* 0x100fe200078e021e */
[----:B------:R-:W-:Y:S03]  /*80e0*/  STL.64 [R1+0x4000], R24 ;  /* 0x0040001801007387 */ /* 0x000fe60000100a00 */
[--C-:B------:R-:W-:Y:S01]  /*80f0*/  IMAD.WIDE R28, R46, 0x2, R30.reuse ;  /* 0x000000022e1c7825 */ /* 0x100fe200078e021e */
[----:B------:R-:W-:Y:S03]  /*8100*/  STL.64 [R1+0x4010], R26 ;  /* 0x0040101a01007387 */ /* 0x000fe60000100a00 */
[--C-:B0-----:R-:W-:Y:S01]  /*8110*/  IMAD.WIDE R18, R45, 0x2, R30.reuse ;  /* 0x000000022d127825 */ /* 0x101fe200078e021e */
[----:B------:R-:W-:Y:S03]  /*8120*/  STL.64 [R1+0x4018], R28 ;  /* 0x0040181c01007387 */ /* 0x000fe60000100a00 */
[----:B--2---:R-:W-:-:S02]  /*8130*/  IMAD.WIDE R16, R11, 0x2, R30 ;  /* 0x000000020b107825 */ /* 0x004fc400078e021e */
[----:B------:R-:W2:Y:S04]  /*8140*/  LDL R11, [R1+0x3d8] ;  /* 0x0003d800010b7983 */ /* 0x000ea80000100800 */
[----:B------:R0:W-:Y:S04]  /*8150*/  STL.64 [R1+0x438], R18 ;  /* 0x0004381201007387 */ /* 0x0001e80000100a00 */
[----:B------:R1:W-:Y:S04]  /*8160*/  STL.64 [R1+0x450], R16 ;  /* 0x0004501001007387 */ /* 0x0003e80000100a00 */
[----:B------:R-:W2:Y:S01]  /*8170*/  LDL R8, [R1+0x3d4] ;  /* 0x0003d40001087983 */ /* 0x000ea20000100800 */
[----:B0-----:R-:W-:-:S04]  /*8180*/  IMAD.WIDE R18, R49, 0x2, R30 ;  /* 0x0000000231127825 */ /* 0x001fc800078e021e */
[--C-:B-1----:R-:W-:Y:S01]  /*8190*/  IMAD.WIDE R16, R51, 0x2, R30.reuse ;  /* 0x0000000233107825 */ /* 0x102fe200078e021e */
[----:B------:R0:W-:Y:S04]  /*81a0*/  STL.64 [R1+0x468], R18 ;  /* 0x0004681201007387 */ /* 0x0001e80000100a00 */
[----:B------:R-:W-:Y:S01]  /*81b0*/  STL.64 [R1+0x480], R16 ;  /* 0x0004801001007387 */ /* 0x000fe20000100a00 */
[----:B0-----:R-:W-:-:S05]  /*81c0*/  IMAD.WIDE R18, R52, 0x2, R30 ;  /* 0x0000000234127825 */ /* 0x001fca00078e021e */
[----:B------:R4:W-:Y:S02]  /*81d0*/  STL.64 [R1+0x498], R18 ;  /* 0x0004981201007387 */ /* 0x0009e40000100a00 */
[----:B----4-:R-:W-:-:S04]  /*81e0*/  IMAD.WIDE R18, R10, 0x2, R30 ;  /* 0x000000020a127825 */ /* 0x010fc800078e021e */
[----:B---3--:R-:W-:-:S04]  /*81f0*/  IMAD.WIDE R16, R7, 0x2, R30 ;  /* 0x0000000207107825 */ /* 0x008fc800078e021e */
[--C-:B------:R-:W-:Y:S02]  /*8200*/  IMAD.WIDE R6, R9, 0x2, R30.reuse ;  /* 0x0000000209067825 */ /* 0x100fe400078e021e */
[----:B------:R-:W3:Y:S04]  /*8210*/  LDL R9, [R1+0x3d0] ;  /* 0x0003d00001097983 */ /* 0x000ee80000100800 */
[----:B------:R0:W-:Y:S04]  /*8220*/  STL.64 [R1+0x4b8], R16 ;  /* 0x0004b81001007387 */ /* 0x0001e80000100a00 */
[----:B------:R1:W-:Y:S04]  /*8230*/  STL.64 [R1+0x4d0], R6 ;  /* 0x0004d00601007387 */ /* 0x0003e80000100a00 */
[----:B------:R4:W-:Y:S01]  /*8240*/  STL.64 [R1+0x4e8], R18 ;  /* 0x0004e81201007387 */ /* 0x0009e20000100a00 */
[----:B0-----:R-:W-:-:S04]  /*8250*/  IMAD.WIDE R16, R34, 0x2, R30 ;  /* 0x0000000222107825 */ /* 0x001fc800078e021e */
[--C-:B-1----:R-:W-:Y:S01]  /*8260*/  IMAD.WIDE R6, R35, 0x2, R30.reuse ;  /* 0x0000000223067825 */ /* 0x102fe200078e021e */
[----:B------:R0:W-:Y:S03]  /*8270*/  STL.64 [R1+0x500], R16 ;  /* 0x0005001001007387 */ /* 0x0001e60000100a00 */
[--C-:B----4-:R-:W-:Y:S01]  /*8280*/  IMAD.WIDE R18, R40, 0x2, R30.reuse ;  /* 0x0000000228127825 */ /* 0x110fe200078e021e */
[----:B------:R1:W-:Y:S04]  /*8290*/  STL.64 [R1+0x520], R6 ;  /* 0x0005200601007387 */ /* 0x0003e80000100a00 */
[----:B------:R-:W-:Y:S04]  /*82a0*/  STL.64 [R1+0x538], R18 ;  /* 0x0005381201007387 */ /* 0x000fe80000100a00 */
[----:B------:R-:W4:Y:S01]  /*82b0*/  LDL R26, [R1+0x3c4] ;  /* 0x0003c400011a7983 */ /* 0x000f220000100800 */
[----:B0-----:R-:W-:-:S04]  /*82c0*/  IMAD.WIDE R16, R60, 0x2, R30 ;  /* 0x000000023c107825 */ /* 0x001fc800078e021e */
[--C-:B-1----:R-:W-:Y:S01]  /*82d0*/  IMAD.WIDE R6, R54, 0x2, R30.reuse ;  /* 0x0000000236067825 */ /* 0x102fe200078e021e */
[----:B------:R0:W-:Y:S04]  /*82e0*/  STL.64 [R1+0x558], R16 ;  /* 0x0005581001007387 */ /* 0x0001e80000100a00 */
[----:B------:R1:W-:Y:S04]  /*82f0*/  STL.64 [R1+0x570], R6 ;  /* 0x0005700601007387 */ /* 0x0003e80000100a00 */
[----:B------:R-:W4:Y:S01]  /*8300*/  LDL R27, [R1+0x3b4] ;  /* 0x0003b400011b7983 */ /* 0x000f220000100800 */
[----:B0-----:R-:W-:-:S04]  /*8310*/  IMAD.WIDE R16, R55, 0x2, R30 ;  /* 0x0000000237107825 */ /* 0x001fc800078e021e */
[--C-:B-1----:R-:W-:Y:S01]  /*8320*/  IMAD.WIDE R6, R5, 0x2, R30.reuse ;  /* 0x0000000205067825 */ /* 0x102fe200078e021e */
[----:B------:R-:W-:Y:S04]  /*8330*/  STL.64 [R1+0x590], R16 ;  /* 0x0005901001007387 */ /* 0x000fe80000100a00 */
[----:B------:R0:W-:Y:S04]  /*8340*/  STL.64 [R1+0x5b0], R6 ;  /* 0x0005b00601007387 */ /* 0x0001e80000100a00 */
[----:B------:R-:W4:Y:S04]  /*8350*/  LDL R24, [R1+0x3b0] ;  /* 0x0003b00001187983 */ /* 0x000f280000100800 */
[----:B------:R-:W4:Y:S01]  /*8360*/  LDL R25, [R1+0x3a8] ;  /* 0x0003a80001197983 */ /* 0x000f220000100800 */
[----:B0-----:R-:W-:-:S03]  /*8370*/  IMAD.WIDE R6, R61, 0x2, R30 ;  /* 0x000000023d067825 */ /* 0x001fc600078e021e */
[----:B------:R-:W4:Y:S04]  /*8380*/  LDL R22, [R1+0x3a4] ;  /* 0x0003a40001167983 */ /* 0x000f280000100800 */
[----:B------:R-:W4:Y:S04]  /*8390*/  LDL R23, [R1+0x3a0] ;  /* 0x0003a00001177983 */ /* 0x000f280000100800 */
[----:B------:R-:W4:Y:S04]  /*83a0*/  LDL.LU R20, [R1+0x14] ;  /* 0x0000140001147983 */ /* 0x000f280000300800 */
[----:B------:R-:W4:Y:S04]  /*83b0*/  LDL.LU R21, [R1+0x44] ;  /* 0x0000440001157983 */ /* 0x000f280000300800 */
[----:B------:R2:W-:Y:S04]  /*83c0*/  STL.64 [R1+0x5c8], R6 ;  /* 0x0005c80601007387 */ /* 0x0005e80000100a00 */
[----:B------:R-:W4:Y:S04]  /*83d0*/  LDL.LU R18, [R1+0x40] ;  /* 0x0000400001127983 */ /* 0x000f280000300800 */
[----:B------:R-:W4:Y:S04]  /*83e0*/  LDL.LU R19, [R1+0x3c] ;  /* 0x00003c0001137983 */ /* 0x000f280000300800 */
[----:B------:R-:W4:Y:S04]  /*83f0*/  LDL.LU R16, [R1+0x38] ;  /* 0x0000380001107983 */ /* 0x000f280000300800 */
[----:B------:R-:W4:Y:S04]  /*8400*/  LDL.LU R60, [R1+0x34] ;  /* 0x00003400013c7983 */ /* 0x000f280000300800 */
[----:B------:R-:W4:Y:S04]  /*8410*/  LDL.LU R61, [R1+0x30] ;  /* 0x00003000013d7983 */ /* 0x000f280000300800 */
[----:B------:R-:W4:Y:S01]  /*8420*/  LDL.LU R10, [R1+0x2c] ;  /* 0x00002c00010a7983 */ /* 0x000f220000300800 */
[----:B------:R-:W-:-:S04]  /*8430*/  IMAD.WIDE R28, R14, 0x2, R30 ;  /* 0x000000020e1c7825 */ /* 0x000fc800078e021e */
[--C-:B--2---:R-:W-:Y:S02]  /*8440*/  IMAD.WIDE R6, R11, 0x2, R30.reuse ;  /* 0x000000020b067825 */ /* 0x104fe400078e021e */
[----:B------:R-:W2:Y:S04]  /*8450*/  LDL.LU R11, [R1+0x28] ;  /* 0x00002800010b7983 */ /* 0x000ea80000300800 */
[----:B------:R0:W-:Y:S04]  /*8460*/  STL.64 [R1+0x5e0], R6 ;  /* 0x0005e00601007387 */ /* 0x0001e80000100a00 */
[----:B------:R-:W2:Y:S04]  /*8470*/  LDL.LU R17, [R1+0x24] ;  /* 0x0000240001117983 */ /* 0x000ea80000300800 */
[----:B------:R-:W2:Y:S01]  /*8480*/  LDL.LU R58, [R1+0x20] ;  /* 0x00002000013a7983 */ /* 0x000ea20000300800 */
[----:B0-----:R-:W-:-:S05]  /*8490*/  IMAD.WIDE R6, R8, 0x2, R30 ;  /* 0x0000000208067825 */ /* 0x001fca00078e021e */
[----:B------:R0:W-:Y:S04]  /*84a0*/  STL.64 [R1+0x600], R6 ;  /* 0x0006000601007387 */ /* 0x0001e80000100a00 */
[----:B------:R-:W2:Y:S04]  /*84b0*/  LDL.LU R59, [R1+0x1c] ;  /* 0x00001c00013b7983 */ /* 0x000ea80000300800 */
[----:B0-----:R-:W2:Y:S04]  /*84c0*/  LDL.LU R6, [R1+0x18] ;  /* 0x0000180001067983 */ /* 0x001ea80000300800 */
[----:B------:R-:W2:Y:S01]  /*84d0*/  LDL.LU R7, [R1+0x10] ;  /* 0x0000100001077983 */ /* 0x000ea20000300800 */
[----:B---3--:R-:W-:-:S05]  /*84e0*/  IMAD.WIDE R8, R9, 0x2, R30 ;  /* 0x0000000209087825 */ /* 0x008fca00078e021e */
[----:B------:R0:W-:Y:S04]  /*84f0*/  STL.64 [R1+0x618], R8 ;  /* 0x0006180801007387 */ /* 0x0001e80000100a00 */
[----:B0-----:R-:W3:Y:S04]  /*8500*/  LDL.LU R8, [R1+0x48] ;  /* 0x0000480001087983 */ /* 0x001ee80000300800 */
[----:B------:R-:W2:Y:S04]  /*8510*/  LDL.LU R9, [R1+0x4c] ;  /* 0x00004c0001097983 */ /* 0x000ea80000300800 */
[----:B------:R0:W-:Y:S02]  /*8520*/  STL.64 [R1+0x630], R28 ;  /* 0x0006301c01007387 */ /* 0x0001e40000100a00 */
[----:B0-----:R-:W-:-:S05]  /*8530*/  IMAD.WIDE R28, R15, 0x2, R30 ;  /* 0x000000020f1c7825 */ /* 0x001fca00078e021e */
[----:B------:R4:W-:Y:S02]  /*8540*/  STL.64 [R1+0x650], R28 ;  /* 0x0006501c01007387 */ /* 0x0009e40000100a00 */
[----:B----4-:R-:W-:-:S05]  /*8550*/  IMAD.WIDE R28, R26, 0x2, R30 ;  /* 0x000000021a1c7825 */ /* 0x010fca00078e021e */
[----:B------:R0:W-:Y:S02]  /*8560*/  STL.64 [R1+0x668], R28 ;  /* 0x0006681c01007387 */ /* 0x0001e40000100a00 */
[--C-:B0-----:R-:W-:Y:S02]  /*8570*/  IMAD.WIDE R28, R2, 0x2, R30.reuse ;  /* 0x00000002021c7825 */ /* 0x101fe400078e021e */
[----:B------:R-:W4:Y:S04]  /*8580*/  LDL.LU R2, [R1+0x4084] ;  /* 0x0040840001027983 */ /* 0x000f280000300800 */
[----:B------:R0:W-:Y:S02]  /*8590*/  STL.64 [R1+0x680], R28 ;  /* 0x0006801c01007387 */ /* 0x0001e40000100a00 */
[----:B0-----:R-:W-:-:S02]  /*85a0*/  IMAD.WIDE R28, R3, 0x2, R30 ;  /* 0x00000002031c7825 */ /* 0x001fc400078e021e */
[----:B------:R-:W4:Y:S04]  /*85b0*/  LDL.LU R3, [R1+0x4080] ;  /* 0x0040800001037983 */ /* 0x000f280000300800 */
[----:B------:R0:W-:Y:S02]  /*85c0*/  STL.64 [R1+0x698], R28 ;  /* 0x0006981c01007387 */ /* 0x0001e40000100a00 */
[----:B0-----:R-:W-:-:S04]  /*85d0*/  IMAD.WIDE R28, R27, 0x2, R30 ;  /* 0x000000021b1c7825 */ /* 0x001fc800078e021e */
[--C-:B------:R-:W-:Y:S01]  /*85e0*/  IMAD.WIDE R26, R24, 0x2, R30.reuse ;  /* 0x00000002181a7825 */ /* 0x100fe200078e021e */
[----:B------:R0:W-:Y:S03]  /*85f0*/  STL.64 [R1+0x6b0], R28 ;  /* 0x0006b01c01007387 */ /* 0x0001e60000100a00 */
[--C-:B------:R-:W-:Y:S01]  /*8600*/  IMAD.WIDE R24, R25, 0x2, R30.reuse ;  /* 0x0000000219187825 */ /* 0x100fe200078e021e */
[----:B------:R1:W-:Y:S04]  /*8610*/  STL.64 [R1+0x6c8], R26 ;  /* 0x0006c81a01007387 */ /* 0x0003e80000100a00 */
[----:B------:R4:W-:Y:S01]  /*8620*/  STL.64 [R1+0x6e0], R24 ;  /* 0x0006e01801007387 */ /* 0x0009e20000100a00 */
[----:B0-----:R-:W-:-:S04]  /*8630*/  IMAD.WIDE R28, R22, 0x2, R30 ;  /* 0x00000002161c7825 */ /* 0x001fc800078e021e */
[----:B-1----:R-:W-:Y:S01]  /*8640*/  IMAD.WIDE R26, R23, 0x2, R30 ;  /* 0x00000002171a7825 */ /* 0x002fe200078e021e */
[----:B------:R-:W-:Y:S04]  /*8650*/  STL.64 [R1+0x6f8], R28 ;  /* 0x0006f81c01007387 */ /* 0x000fe80000100a00 */
[----:B------:R-:W-:Y:S01]  /*8660*/  STL.64 [R1+0x710], R26 ;  /* 0x0007101a01007387 */ /* 0x000fe20000100a00 */
[----:B----4-:R-:W-:-:S04]  /*8670*/  IMAD.WIDE R24, R0, 0x2, R2 ;  /* 0x0000000200187825 */ /* 0x010fc800078e0202 */
[--C-:B------:R-:W-:Y:S01]  /*8680*/  IMAD.WIDE R22, R20, 0x2, R2.reuse ;  /* 0x0000000214167825 */ /* 0x100fe200078e0202 */
[----:B------:R0:W-:Y:S03]  /*8690*/  STL.64 [R1+0xd8], R24 ;  /* 0x0000d81801007387 */ /* 0x0001e60000100a00 */
[--C-:B------:R-:W-:Y:S01]  /*86a0*/  IMAD.WIDE R20, R21, 0x2, R2.reuse ;  /* 0x0000000215147825 */ /* 0x100fe200078e0202 */
[----:B------:R1:W-:Y:S04]  /*86b0*/  STL.64 [R1+0xd0], R22 ;  /* 0x0000d01601007387 */ /* 0x0003e80000100a00 */
[----:B------:R4:W-:Y:S01]  /*86c0*/  STL.64 [R1+0xc8], R20 ;  /* 0x0000c81401007387 */ /* 0x0009e20000100a00 */
[----:B0-----:R-:W-:-:S04]  /*86d0*/  IMAD.WIDE R24, R18, 0x2, R2 ;  /* 0x0000000212187825 */ /* 0x001fc800078e0202 */
[--C-:B-1----:R-:W-:Y:S01]  /*86e0*/  IMAD.WIDE R22, R19, 0x2, R2.reuse ;  /* 0x0000000213167825 */ /* 0x102fe200078e0202 */
[----:B------:R-:W-:Y:S03]  /*86f0*/  STL.64 [R1+0xc0], R24 ;  /* 0x0000c01801007387 */ /* 0x000fe60000100a00 */
[----:B----4-:R-:W-:-:S04]  /*8700*/  IMAD.WIDE R20, R16, 0x2, R2 ;  /* 0x0000000210147825 */ /* 0x010fc800078e0202 */
[--C-:B------:R-:W-:Y:S01]  /*8710*/  IMAD.WIDE R18, R60, 0x2, R2.reuse ;  /* 0x000000023c127825 */ /* 0x100fe200078e0202 */
[----:B------:R-:W-:Y:S03]  /*8720*/  STL.64 [R1+0xb8], R22 ;  /* 0x0000b81601007387 */ /* 0x000fe60000100a00 */
[--C-:B------:R-:W-:Y:S01]  /*8730*/  IMAD.WIDE R60, R61, 0x2, R2.reuse ;  /* 0x000000023d3c7825 */ /* 0x100fe200078e0202 */
[----:B------:R-:W-:Y:S04]  /*8740*/  STL.64 [R1+0xb0], R20 ;  /* 0x0000b01401007387 */ /* 0x000fe80000100a00 */
[----:B------:R-:W-:Y:S04]  /*8750*/  STL.64 [R1+0x4060], R60 ;  /* 0x0040603c01007387 */ /* 0x000fe80000100a00 */
[----:B------:R0:W-:Y:S01]  /*8760*/  STL.64 [R1+0xa8], R18 ;  /* 0x0000a81201007387 */ /* 0x0001e20000100a00 */
[----:B--2---:R-:W-:-:S04]  /*8770*/  IMAD.WIDE R16, R17, 0x2, R2 ;  /* 0x0000000211107825 */ /* 0x004fc800078e0202 */
[----:B------:R-:W-:-:S04]  /*8780*/  IMAD.WIDE R26, R59, 0x2, R2 ;  /* 0x000000023b1a7825 */ /* 0x000fc800078e0202 */
[----:B0-----:R-:W-:-:S04]  /*8790*/  IMAD.WIDE R18, R10, 0x2, R2 ;  /* 0x000000020a127825 */ /* 0x001fc800078e0202 */
[----:B------:R-:W-:-:S05]  /*87a0*/  IMAD.WIDE R10, R11, 0x2, R2 ;  /* 0x000000020b0a7825 */ /* 0x000fca00078e0202 */
[----:B------:R0:W-:Y:S01]  /*87b0*/  STL.64 [R1+0x4068], R10 ;  /* 0x0040680a01007387 */ /* 0x0001e20000100a00 */
[----:B------:R-:W-:-:S03]  /*87c0*/  IMAD.WIDE R20, R7, 0x2, R2 ;  /* 0x0000000207147825 */ /* 0x000fc600078e0202 */
[----:B------:R-:W-:Y:S04]  /*87d0*/  STL.64 [R1+0x98], R18 ;  /* 0x0000981201007387 */ /* 0x000fe80000100a00 */
[----:B------:R-:W-:Y:S01]  /*87e0*/  STL.64 [R1+0x88], R16 ;  /* 0x0000881001007387 */ /* 0x000fe20000100a00 */
[----:B0-----:R-:W-:-:S03]  /*87f0*/  IMAD.WIDE R10, R58, 0x2, R2 ;  /* 0x000000023a0a7825 */ /* 0x001fc600078e0202 */
[----:B------:R-:W-:Y:S04]  /*8800*/  STL.64 [R1+0x4048], R26 ;  /* 0x0040481a01007387 */ /* 0x000fe80000100a00 */
[----:B------:R0:W-:Y:S01]  /*8810*/  STL.64 [R1+0x80], R10 ;  /* 0x0000800a01007387 */ /* 0x0001e20000100a00 */
[----:B------:R-:W-:-:S03]  /*8820*/  IMAD.WIDE R22, R9, 0x2, R2 ;  /* 0x0000000209167825 */ /* 0x000fc600078e0202 */
[----:B------:R-:W-:Y:S01]  /*8830*/  STL.64 [R1+0x4040], R20 ;  /* 0x0040401401007387 */ /* 0x000fe20000100a00 */
[----:B0-----:R-:W-:-:S04]  /*8840*/  IMAD.WIDE R10, R6, 0x2, R2 ;  /* 0x00000002060a7825 */ /* 0x001fc800078e0202 */
[--C-:B---3--:R-:W-:Y:S01]  /*8850*/  IMAD.WIDE R6, R8, 0x2, R2.reuse ;  /* 0x0000000208067825 */ /* 0x108fe200078e0202 */
[----:B------:R-:W-:Y:S03]  /*8860*/  STL.64 [R1+0x70], R10 ;  /* 0x0000700a01007387 */ /* 0x000fe60000100a00 */
[--C-:B------:R-:W-:Y:S01]  /*8870*/  IMAD.WIDE R8, R12, 0x2, R2.reuse ;  /* 0x000000020c087825 */ /* 0x100fe200078e0202 */
[----:B------:R-:W-:Y:S04]  /*8880*/  STL.64 [R1+0x4070], R22 ;  /* 0x0040701601007387 */ /* 0x000fe80000100a00 */
[----:B------:R0:W-:Y:S01]  /*8890*/  STL.64 [R1+0x60], R6 ;  /* 0x0000600601007387 */ /* 0x0001e20000100a00 */
[----:B------:R-:W-:-:S03]  /*88a0*/  IMAD.WIDE R28, R4, 0x2, R2 ;  /* 0x00000002041c7825 */ /* 0x000fc600078e0202 */
[----:B------:R-:W-:Y:S01]  /*88b0*/  STL.64 [R1+0x50], R8 ;  /* 0x0000500801007387 */ /* 0x000fe20000100a00 */
[----:B------:R-:W-:-:S04]  /*88c0*/  IMAD.WIDE R16, R57, 0x2, R2 ;  /* 0x0000000239107825 */ /* 0x000fc800078e0202 */
[----:B0-----:R-:W-:-:S05]  /*88d0*/  IMAD.WIDE R6, R13, 0x2, R2 ;  /* 0x000000020d067825 */ /* 0x001fca00078e0202 */
[----:B------:R0:W-:Y:S04]  /*88e0*/  STL.64 [R1+0x48], R6 ;  /* 0x0000480601007387 */ /* 0x0001e80000100a00 */
[----:B------:R-:W2:Y:S04]  /*88f0*/  LDL.LU R23, [R1+0x408] ;  /* 0x0004080001177983 */ /* 0x000ea80000300800 */
[----:B------:R-:W-:Y:S01]  /*8900*/  STL.64 [R1+0x4020], R28 ;  /* 0x0040201c01007387 */ /* 0x000fe20000100a00 */
[----:B0-----:R-:W-:-:S03]  /*8910*/  IMAD.WIDE R6, R56, 0x2, R2 ;  /* 0x0000000238067825 */ /* 0x001fc600078e0202 */
[----:B------:R-:W-:Y:S04]  /*8920*/  STL.64 [R1+0x4028], R16 ;  /* 0x0040281001007387 */ /* 0x000fe80000100a00 */
[----:B------:R-:W-:Y:S04]  /*8930*/  STL.64 [R1+0x4030], R6 ;  /* 0x0040300601007387 */ /* 0x000fe80000100a00 */
[----:B------:R-:W3:Y:S04]  /*8940*/  LDL.LU R20, [R1+0x420] ;  /* 0x0004200001147983 */ /* 0x000ee80000300800 */
[----:B------:R-:W4:Y:S04]  /*8950*/  LDL.LU R21, [R1+0x418] ;  /* 0x0004180001157983 */ /* 0x000f280000300800 */
[----:B------:R-:W4:Y:S04]  /*8960*/  LDL.LU R10, [R1+0x414] ;  /* 0x00041400010a7983 */ /* 0x000f280000300800 */
[----:B------:R-:W4:Y:S01]  /*8970*/  LDL.LU R27, [R1+0x3f8] ;  /* 0x0003f800011b7983 */ /* 0x000f220000300800 */
[----:B------:R-:W-:-:S04]  /*8980*/  IMAD.WIDE R24, R43, 0x2, R2 ;  /* 0x000000022b187825 */ /* 0x000fc800078e0202 */
[----:B------:R-:W-:Y:S01]  /*8990*/  IMAD.WIDE R18, R50, 0x2, R2 ;  /* 0x0000000232127825 */ /* 0x000fe200078e0202 */
[----:B------:R0:W-:Y:S03]  /*89a0*/  STL.64 [R1+0x4038], R24 ;  /* 0x0040381801007387 */ /* 0x0001e60000100a00 */
[----:B------:R-:W-:Y:S01]  /*89b0*/  IMAD.MOV.U32 R61, RZ, RZ, R5 ;  /* 0x000000ffff3d7224 */ /* 0x000fe200078e0005 */
[----:B------:R1:W-:Y:S04]  /*89c0*/  STL.64 [R1+0x4078], R18 ;  /* 0x0040781201007387 */ /* 0x0003e80000100a00 */
[----:B------:R-:W4:Y:S01]  /*89d0*/  LDL.LU R60, [R1+0x3dc] ;  /* 0x0003dc00013c7983 */ /* 0x000f220000300800 */
[----:B0-----:R-:W-:-:S03]  /*89e0*/  IMAD.MOV.U32 R24, RZ, RZ, R61 ;  /* 0x000000ffff187224 */ /* 0x001fc600078e003d */
[----:B------:R-:W4:Y:S04]  /*89f0*/  LDL.LU R61, [R1+0x3d8] ;  /* 0x0003d800013d7983 */ /* 0x000f280000300800 */
[----:B------:R-:W4:Y:S04]  /*8a00*/  LDL.LU R25, [R1+0x3d4] ;  /* 0x0003d40001197983 */ /* 0x000f280000300800 */
[----:B------:R-:W4:Y:S04]  /*8a10*/  LDL.LU R6, [R1+0x3d0] ;  /* 0x0003d00001067983 */ /* 0x000f280000300800 */
[----:B------:R-:W4:Y:S04]  /*8a20*/  LDL.LU R7, [R1+0x3c4] ;  /* 0x0003c40001077983 */ /* 0x000f280000300800 */
[----:B------:R-:W4:Y:S01]  /*8a30*/  LDL.LU R28, [R1+0x3c0] ;  /* 0x0003c000011c7983 */ /* 0x000f220000300800 */
[----:B------:R-:W-:-:S04]  /*8a40*/  IMAD.WIDE R56, R42, 0x2, R2 ;  /* 0x000000022a387825 */ /* 0x000fc800078e0202 */
[----:B------:R-:W-:-:S04]  /*8a50*/  IMAD.WIDE R12, R47, 0x2, R2 ;  /* 0x000000022f0c7825 */ /* 0x000fc800078e0202 */
[----:B------:R-:W-:-:S04]  /*8a60*/  IMAD.WIDE R42, R46, 0x2, R2 ;  /* 0x000000022e2a7825 */ /* 0x000fc800078e0202 */
[----:B------:R-:W-:Y:S02]  /*8a70*/  IMAD.MOV.U32 R0, RZ, RZ, R34 ;  /* 0x000000ffff007224 */ /* 0x000fe400078e0022 */
[----:B------:R-:W-:Y:S02]  /*8a80*/  IMAD.MOV.U32 R11, RZ, RZ, R35 ;  /* 0x000000ffff0b7224 */ /* 0x000fe400078e0023 */
[----:B------:R-:W-:Y:S02]  /*8a90*/  IMAD.MOV.U32 R26, RZ, RZ, R40 ;  /* 0x000000ffff1a7224 */ /* 0x000fe400078e0028 */
[----:B-1----:R-:W-:-:S04]  /*8aa0*/  IMAD.WIDE R18, R11, 0x2, R2 ;  /* 0x000000020b127825 */ /* 0x002fc800078e0202 */
[----:B--2---:R-:W-:-:S04]  /*8ab0*/  IMAD.WIDE R46, R23, 0x2, R2 ;  /* 0x00000002172e7825 */ /* 0x004fc800078e0202 */
[----:B---3--:R-:W-:-:S05]  /*8ac0*/  IMAD.WIDE R16, R20, 0x2, R2 ;  /* 0x0000000214107825 */ /* 0x008fca00078e0202 */
[----:B------:R4:W-:Y:S04]  /*8ad0*/  STL.64 [R1+0x420], R16 ;  /* 0x0004201001007387 */ /* 0x0009e80000100a00 */
[----:B------:R-:W2:Y:S04]  /*8ae0*/  LDL.LU R22, [R1+0x3b8] ;  /* 0x0003b80001167983 */ /* 0x000ea80000300800 */
[----:B------:R-:W3:Y:S01]  /*8af0*/  LDL.LU R23, [R1+0x3b4] ;  /* 0x0003b40001177983 */ /* 0x000ee20000300800 */
[----:B----4-:R-:W-:-:S05]  /*8b00*/  IMAD.WIDE R16, R21, 0x2, R2 ;  /* 0x0000000215107825 */ /* 0x010fca00078e0202 */
[----:B------:R0:W-:Y:S04]  /*8b10*/  STL.64 [R1+0x418], R16 ;  /* 0x0004181001007387 */ /* 0x0001e80000100a00 */
[----:B------:R-:W4:Y:S04]  /*8b20*/  LDL.LU R20, [R1+0x3b0] ;  /* 0x0003b00001147983 */ /* 0x000f280000300800 */
[----:B------:R-:W4:Y:S01]  /*8b30*/  LDL.LU R21, [R1+0x3a8] ;  /* 0x0003a80001157983 */ /* 0x000f220000300800 */
[----:B0-----:R-:W-:-:S05]  /*8b40*/  IMAD.WIDE R16, R10, 0x2, R2 ;  /* 0x000000020a107825 */ /* 0x001fca00078e0202 */
[----:B------:R0:W-:Y:S04]  /*8b50*/  STL.64 [R1+0x410], R16 ;  /* 0x0004101001007387 */ /* 0x0001e80000100a00 */
[----:B------:R-:W4:Y:S01]  /*8b60*/  LDL.LU R29, [R1+0x3a4] ;  /* 0x0003a400011d7983 */ /* 0x000f220000300800 */
[----:B0-----:R-:W-:-:S03]  /*8b70*/  IMAD.WIDE R16, R0, 0x2, R2 ;  /* 0x0000000200107825 */ /* 0x001fc600078e0202 */
[----:B------:R-:W4:Y:S04]  /*8b80*/  LDL.LU R0, [R1+0x3a0] ;  /* 0x0003a00001007983 */ /* 0x000f280000300800 */
[----:B------:R0:W-:Y:S04]  /*8b90*/  STL.64 [R1+0x408], R16 ;  /* 0x0004081001007387 */ /* 0x0001e80000100a00 */
[----:B------:R-:W4:Y:S04]  /*8ba0*/  LDL.LU.64 R10, [R1+0x398] ;  /* 0x00039800010a7983 */ /* 0x000f280000300a00 */
[----:B------:R1:W-:Y:S01]  /*8bb0*/  STL.64 [R1+0x400], R18 ;  /* 0x0004001201007387 */ /* 0x0003e20000100a00 */
[----:B0-----:R-:W-:-:S04]  /*8bc0*/  IMAD.WIDE R16, R26, 0x2, R2 ;  /* 0x000000021a107825 */ /* 0x001fc800078e0202 */
[--C-:B-1----:R-:W-:Y:S02]  /*8bd0*/  IMAD.WIDE R18, R27, 0x2, R2.reuse ;  /* 0x000000021b127825 */ /* 0x102fe400078e0202 */
[----:B------:R-:W4:Y:S04]  /*8be0*/  LDL.LU.64 R26, [R1+0x280] ;  /* 0x00028000011a7983 */ /* 0x000f280000300a00 */
[----:B------:R0:W-:Y:S04]  /*8bf0*/  STL.64 [R1+0x4a0], R16 ;  /* 0x0004a01001007387 */ /* 0x0001e80000100a00 */
[----:B------:R1:W-:Y:S01]  /*8c00*/  STL.64 [R1+0x3f8], R18 ;  /* 0x0003f81201007387 */ /* 0x0003e20000100a00 */
[----:B0-----:R-:W-:-:S04]  /*8c10*/  IMAD.WIDE R16, R54, 0x2, R2 ;  /* 0x0000000236107825 */ /* 0x001fc800078e0202 */
[--C-:B-1----:R-:W-:Y:S02]  /*8c20*/  IMAD.WIDE R18, R55, 0x2, R2.reuse ;  /* 0x0000000237127825 */ /* 0x102fe400078e0202 */
[----:B------:R-:W4:Y:S04]  /*8c30*/  LDL.LU.64 R54, [R1+0x1e0] ;  /* 0x0001e00001367983 */ /* 0x000f280000300a00 */
[----:B------:R0:W-:Y:S04]  /*8c40*/  STL.64 [R1+0x3f0], R16 ;  /* 0x0003f01001007387 */ /* 0x0001e80000100a00 */
[----:B0-----:R-:W4:Y:S04]  /*8c50*/  LDL.LU.64 R16, [R1+0xd8] ;  /* 0x0000d80001107983 */ /* 0x001f280000300a00 */
[----:B------:R0:W-:Y:S02]  /*8c60*/  STL.64 [R1+0x3e8], R18 ;  /* 0x0003e81201007387 */ /* 0x0001e40000100a00 */
[----:B0-----:R-:W-:-:S05]  /*8c70*/  IMAD.WIDE R18, R24, 0x2, R2 ;  /* 0x0000000218127825 */ /* 0x001fca00078e0202 */
[----:B------:R0:W-:Y:S01]  /*8c80*/  STL.64 [R1+0x3e0], R18 ;  /* 0x0003e01201007387 */ /* 0x0001e20000100a00 */
[----:B------:R-:W-:-:S04]  /*8c90*/  IMAD.WIDE R24, R25, 0x2, R2 ;  /* 0x0000000219187825 */ /* 0x000fc800078e0202 */
[----:B0-----:R-:W-:-:S05]  /*8ca0*/  IMAD.WIDE R18, R60, 0x2, R2 ;  /* 0x000000023c127825 */ /* 0x001fca00078e0202 */
[----:B------:R0:W-:Y:S02]  /*8cb0*/  STL.64 [R1+0x508], R18 ;  /* 0x0005081201007387 */ /* 0x0001e40000100a00 */
[--C-:B0-----:R-:W-:Y:S02]  /*8cc0*/  IMAD.WIDE R18, R61, 0x2, R2.reuse ;  /* 0x000000023d127825 */ /* 0x101fe400078e0202 */
[----:B------:R-:W4:Y:S04]  /*8cd0*/  LDL.LU.64 R60, [R1+0x390] ;  /* 0x00039000013c7983 */ /* 0x000f280000300a00 */
[----:B------:R0:W-:Y:S04]  /*8ce0*/  STL.64 [R1+0x3d8], R18 ;  /* 0x0003d81201007387 */ /* 0x0001e80000100a00 */
[----:B------:R1:W-:Y:S01]  /*8cf0*/  STL.64 [R1+0x540], R24 ;  /* 0x0005401801007387 */ /* 0x0003e20000100a00 */
[----:B0-----:R-:W-:-:S03]  /*8d00*/  IMAD.WIDE R18, R6, 0x2, R2 ;  /* 0x0000000206127825 */ /* 0x001fc600078e0202 */
[----:B-1----:R-:W4:Y:S04]  /*8d10*/  LDL.LU.64 R24, [R1+0x278] ;  /* 0x0002780001187983 */ /* 0x002f280000300a00 */
[----:B------:R0:W-:Y:S02]  /*8d20*/  STL.64 [R1+0x3d0], R18 ;  /* 0x0003d01201007387 */ /* 0x0001e40000100a00 */
[----:B0-----:R-:W-:-:S05]  /*8d30*/  IMAD.WIDE R18, R14, 0x2, R2 ;  /* 0x000000020e127825 */ /* 0x001fca00078e0202 */
[----:B------:R0:W-:Y:S02]  /*8d40*/  STL.64 [R1+0x578], R18 ;  /* 0x0005781201007387 */ /* 0x0001e40000100a00 */
[--C-:B0-----:R-:W-:Y:S02]  /*8d50*/  IMAD.WIDE R18, R15, 0x2, R2.reuse ;  /* 0x000000020f127825 */ /* 0x101fe400078e0202 */
[----:B------:R-:W4:Y:S02]  /*8d60*/  LDL.LU.64 R14, [R1+0x1d8] ;  /* 0x0001d800010e7983 */ /* 0x000f240000300a00 */
[--C-:B------:R-:W-:Y:S02]  /*8d70*/  IMAD.WIDE R6, R7, 0x2, R2.reuse ;  /* 0x0000000207067825 */ /* 0x100fe400078e0202 */
[----:B------:R0:W-:Y:S04]  /*8d80*/  STL.64 [R1+0x3c8], R18 ;  /* 0x0003c81201007387 */ /* 0x0001e80000100a00 */
[----:B------:R1:W-:Y:S01]  /*8d90*/  STL.64 [R1+0x5a8], R6 ;  /* 0x0005a80601007387 */ /* 0x0003e20000100a00 */
[----:B0-----:R-:W-:-:S03]  /*8da0*/  IMAD.WIDE R18, R28, 0x2, R2 ;  /* 0x000000021c127825 */ /* 0x001fc600078e0202 */
[----:B-1----:R-:W4:Y:S04]  /*8db0*/  LDL.LU.64 R6, [R1+0xd0] ;  /* 0x0000d00001067983 */ /* 0x002f280000300a00 */
[----:B------:R2:W-:Y:S01]  /*8dc0*/  STL.64 [R1+0x3c0], R18 ;  /* 0x0003c01201007387 */ /* 0x0005e20000100a00 */
[----:B------:R-:W-:Y:S02]  /*8dd0*/  IMAD.MOV.U32 R8, RZ, RZ, R32 ;  /* 0x000000ffff087224 */ /* 0x000fe400078e0020 */
[----:B------:R-:W-:Y:S02]  /*8de0*/  IMAD.MOV.U32 R9, RZ, RZ, R33 ;  /* 0x000000ffff097224 */ /* 0x000fe400078e0021 */
[----:B------:R-:W-:-:S04]  /*8df0*/  IMAD.WIDE R58, R48, 0x2, R2 ;  /* 0x00000002303a7825 */ /* 0x000fc800078e0202 */
[----:B------:R-:W-:-:S04]  /*8e00*/  IMAD.WIDE R4, R53, 0x2, R2 ;  /* 0x0000000235047825 */ /* 0x000fc800078e0202 */
[----:B------:R-:W-:-:S04]  /*8e10*/  IMAD.WIDE R30, R44, 0x2, R2 ;  /* 0x000000022c1e7825 */ /* 0x000fc800078e0202 */
[----:B------:R-:W-:-:S04]  /*8e20*/  IMAD.WIDE R32, R38, 0x2, R2 ;  /* 0x0000000226207825 */ /* 0x000fc800078e0202 */
[----:B------:R-:W-:-:S04]  /*8e30*/  IMAD.WIDE R34, R36, 0x2, R2 ;  /* 0x0000000224227825 */ /* 0x000fc800078e0202 */
[----:B------:R-:W-:-:S04]  /*8e40*/  IMAD.WIDE R36, R37, 0x2, R2 ;  /* 0x0000000225247825 */ /* 0x000fc800078e0202 */
[----:B------:R-:W-:-:S04]  /*8e50*/  IMAD.WIDE R38, R39, 0x2, R2 ;  /* 0x0000000227267825 */ /* 0x000fc800078e0202 */
[----:B------:R-:W-:-:S04]  /*8e60*/  IMAD.WIDE R40, R41, 0x2, R2 ;  /* 0x0000000229287825 */ /* 0x000fc800078e0202 */
[----:B--2---:R-:W-:-:S05]  /*8e70*/  IMAD.WIDE R18, R22, 0x2, R2 ;  /* 0x0000000216127825 */ /* 0x004fca00078e0202 */
[----:B------:R3:W-:Y:S02]  /*8e80*/  STL.64 [R1+0x3b8], R18 ;  /* 0x0003b81201007387 */ /* 0x0007e40000100a00 */
[--C-:B---3--:R-:W-:Y:S02]  /*8e90*/  IMAD.WIDE R18, R23, 0x2, R2.reuse ;  /* 0x0000000217127825 */ /* 0x108fe400078e0202 */
[----:B------:R-:W2:Y:S04]  /*8ea0*/  LDL.LU.64 R22, [R1+0x388] ;  /* 0x0003880001167983 */ /* 0x000ea80000300a00 */
[----:B------:R4:W-:Y:S02]  /*8eb0*/  STL.64 [R1+0x5e8], R18 ;  /* 0x0005e81201007387 */ /* 0x0009e40000100a00 */
[----:B----4-:R-:W-:-:S04]  /*8ec0*/  IMAD.WIDE R18, R20, 0x2, R2 ;  /* 0x0000000214127825 */ /* 0x010fc800078e0202 */
[--C-:B------:R-:W-:Y:S01]  /*8ed0*/  IMAD.WIDE R20, R21, 0x2, R2.reuse ;  /* 0x0000000215147825 */ /* 0x100fe200078e0202 */
[----:B------:R0:W-:Y:S03]  /*8ee0*/  STL.64 [R1+0x3b0], R18 ;  /* 0x0003b01201007387 */ /* 0x0001e60000100a00 */
[--C-:B------:R-:W-:Y:S01]  /*8ef0*/  IMAD.WIDE R28, R29, 0x2, R2.reuse ;  /* 0x000000021d1c7825 */ /* 0x100fe200078e0202 */
[----:B0-----:R-:W3:Y:S04]  /*8f00*/  LDL.LU.64 R18, [R1+0x4078] ;  /* 0x0040780001127983 */ /* 0x001ee80000300a00 */
[----:B------:R0:W-:Y:S01]  /*8f10*/  STL.64 [R1+0x3a8], R20 ;  /* 0x0003a81401007387 */ /* 0x0001e20000100a00 */
[----:B------:R-:W-:-:S04]  /*8f20*/  IMAD.WIDE R44, R45, 0x2, R2 ;  /* 0x000000022d2c7825 */ /* 0x000fc800078e0202 */
[--C-:B------:R-:W-:Y:S01]  /*8f30*/  IMAD.WIDE R48, R49, 0x2, R2.reuse ;  /* 0x0000000231307825 */ /* 0x100fe200078e0202 */
[----:B0-----:R-:W4:Y:S03]  /*8f40*/  LDL.LU.64 R20, [R1+0x270] ;  /* 0x0002700001147983 */ /* 0x001f260000300a00 */
[--C-:B------:R-:W-:Y:S01]  /*8f50*/  IMAD.WIDE R50, R51, 0x2, R2.reuse ;  /* 0x0000000233327825 */ /* 0x100fe200078e0202 */
[----:B------:R0:W-:Y:S03]  /*8f60*/  STL.64 [R1+0x638], R28 ;  /* 0x0006381c01007387 */ /* 0x0001e60000100a00 */
[----:B------:R-:W-:-:S04]  /*8f70*/  IMAD.WIDE R52, R52, 0x2, R2 ;  /* 0x0000000234347825 */ /* 0x000fc800078e0202 */
[----:B------:R-:W-:Y:S01]  /*8f80*/  IMAD.WIDE R2, R0, 0x2, R2 ;  /* 0x0000000200027825 */ /* 0x000fe200078e0202 */
[----:B0-----:R-:W3:Y:S03]  /*8f90*/  LDL.LU.64 R28, [R1+0x1d0] ;  /* 0x0001d000011c7983 */ /* 0x001ee60000300a00 */
[----:B------:R-:W-:Y:S01]  /*8fa0*/  IMAD.MOV.U32 R0, RZ, RZ, R11 ;  /* 0x000000ffff007224 */ /* 0x000fe200078e000b */
[----:B------:R-:W-:Y:S04]  /*8fb0*/  STL.64 [R1+0x3a0], R2 ;  /* 0x0003a00201007387 */ /* 0x000fe80000100a00 */
[----:B------:R0:W-:Y:S04]  /*8fc0*/  STL [R1+0x3f6c], R10 ;  /* 0x003f6c0a01007387 */ /* 0x0001e80000100800 */
[----:B0-----:R-:W3:Y:S04]  /*8fd0*/  LDL.LU.64 R10, [R1+0xc8] ;  /* 0x0000c800010a7983 */ /* 0x001ee80000300a00 */
[----:B------:R0:W-:Y:S04]  /*8fe0*/  STL [R1+0x3f64], R0 ;  /* 0x003f640001007387 */ /* 0x0001e80000100800 */
[----:B------:R1:W-:Y:S01]  /*8ff0*/  STL [R1+0x3f68], R26 ;  /* 0x003f681a01007387 */ /* 0x0003e20000100800 */
[----:B0-----:R-:W-:-:S03]  /*9000*/  IMAD.MOV.U32 R0, RZ, RZ, R27 ;  /* 0x000000ffff007224 */ /* 0x001fc600078e001b */
[----:B-1----:R-:W3:Y:S04]  /*9010*/  LDL.LU.64 R26, [R1+0x380] ;  /* 0x00038000011a7983 */ /* 0x002ee80000300a00 */
[----:B------:R0:W-:Y:S04]  /*9020*/  STL [R1+0x3f5c], R0 ;  /* 0x003f5c0001007387 */ /* 0x0001e80000100800 */
[----:B------:R1:W-:Y:S01]  /*9030*/  STL [R1+0x3f60], R54 ;  /* 0x003f603601007387 */ /* 0x0003e20000100800 */
[----:B0-----:R-:W-:-:S03]  /*9040*/  IMAD.MOV.U32 R0, RZ, RZ, R55 ;  /* 0x000000ffff007224 */ /* 0x001fc600078e0037 */
[----:B------:R-:W-:Y:S04]  /*9050*/  STL [R1+0x3f58], R16 ;  /* 0x003f581001007387 */ /* 0x000fe80000100800 */
[----:B------:R0:W-:Y:S04]  /*9060*/  STL [R1+0x3f54], R0 ;  /* 0x003f540001007387 */ /* 0x0001e80000100800 */
[----:B-1----:R-:W3:Y:S01]  /*9070*/  LDL.LU.64 R54, [R1+0x268] ;  /* 0x0002680001367983 */ /* 0x002ee20000300a00 */
[----:B0-----:R-:W-:-:S03]  /*9080*/  IMAD.MOV.U32 R0, RZ, RZ, R17 ;  /* 0x000000ffff007224 */ /* 0x001fc600078e0011 */
[----:B------:R-:W-:Y:S04]  /*9090*/  STL [R1+0x3f50], R60 ;  /* 0x003f503c01007387 */ /* 0x000fe80000100800 */
[----:B------:R0:W-:Y:S04]  /*90a0*/  STL [R1+0x3f4c], R0 ;  /* 0x003f4c0001007387 */ /* 0x0001e80000100800 */
[----:B------:R-:W3:Y:S01]  /*90b0*/  LDL.LU.64 R16, [R1+0x1c8] ;  /* 0x0001c80001107983 */ /* 0x000ee20000300a00 */
        /* <DEDUP_REMOVED lines=13> */
[----:B--2---:R-:W-:Y:S04]  /*9190*/  STL [R1+0x3f30], R22 ;  /* 0x003f301601007387 */ /* 0x004fe80000100800 */
[----:B------:R0:W-:Y:S04]  /*91a0*/  STL [R1+0x3f2c], R0 ;  /* 0x003f2c0001007387 */ /* 0x0001e80000100800 */
[----:B------:R-:W2:Y:S01]  /*91b0*/  LDL.LU.64 R24, [R1+0x1c0] ;  /* 0x0001c00001187983 */ /* 0x000ea20000300a00 */
[----:B0-----:R-:W-:-:S05]  /*91c0*/  IMAD.MOV.U32 R0, RZ, RZ, R23 ;  /* 0x000000ffff007224 */ /* 0x001fca00078e0017 */
[----:B------:R4:W-:Y:S02]  /*91d0*/  STL [R1+0x3f24], R0 ;  /* 0x003f240001007387 */ /* 0x0009e40000100800 */
[----:B----4-:R-:W-:Y:S02]  /*91e0*/  IMAD.MOV.U32 R0, RZ, RZ, R21 ;  /* 0x000000ffff007224 */ /* 0x010fe400078e0015 */
[----:B------:R0:W-:Y:S04]  /*91f0*/  STL [R1+0x3f28], R20 ;  /* 0x003f281401007387 */ /* 0x0001e80000100800 */
[----:B------:R-:W4:Y:S04]  /*9200*/  LDL.LU.64 R22, [R1+0xb8] ;  /* 0x0000b80001167983 */ /* 0x000f280000300a00 */
[----:B------:R1:W-:Y:S04]  /*9210*/  STL [R1+0x3f1c], R0 ;  /* 0x003f1c0001007387 */ /* 0x0003e80000100800 */
[----:B---3--:R3:W-:Y:S04]  /*9220*/  STL [R1+0x3f20], R28 ;  /* 0x003f201c01007387 */ /* 0x0087e80000100800 */
[----:B0-----:R-:W4:Y:S01]  /*9230*/  LDL.LU.64 R20, [R1+0x370] ;  /* 0x0003700001147983 */ /* 0x001f220000300a00 */
[----:B-1----:R-:W-:-:S03]  /*9240*/  IMAD.MOV.U32 R0, RZ, RZ, R29 ;  /* 0x000000ffff007224 */ /* 0x002fc600078e001d */
[----:B------:R-:W-:Y:S04]  /*9250*/  STL [R1+0x3f18], R10 ;  /* 0x003f180a01007387 */ /* 0x000fe80000100800 */
[----:B------:R0:W-:Y:S04]  /*9260*/  STL [R1+0x3f14], R0 ;  /* 0x003f140001007387 */ /* 0x0001e80000100800 */
[----:B---3--:R-:W3:Y:S01]  /*9270*/  LDL.LU.64 R28, [R1+0x258] ;  /* 0x00025800011c7983 */ /* 0x008ee20000300a00 */
[----:B0-----:R-:W-:-:S03]  /*9280*/  IMAD.MOV.U32 R0, RZ, RZ, R11 ;  /* 0x000000ffff007224 */ /* 0x001fc600078e000b */
[----:B------:R-:W-:Y:S04]  /*9290*/  STL [R1+0x3f10], R26 ;  /* 0x003f101a01007387 */ /* 0x000fe80000100800 */
[----:B------:R0:W-:Y:S04]  /*92a0*/  STL [R1+0x3f0c], R0 ;  /* 0x003f0c0001007387 */ /* 0x0001e80000100800 */
[----:B------:R-:W3:Y:S04]  /*92b0*/  LDL.LU.64 R10, [R1+0x1b8] ;  /* 0x0001b800010a7983 */ /* 0x000ee80000300a00 */
[----:B------:R-:W3:Y:S01]  /*92c0*/  LDL.LU.64 R6, [R1+0xb0] ;  /* 0x0000b00001067983 */ /* 0x000ee20000300a00 */
[----:B0-----:R-:W-:-:S05]  /*92d0*/  IMAD.MOV.U32 R0, RZ, RZ, R27 ;  /* 0x000000ffff007224 */ /* 0x001fca00078e001b */
[----:B------:R0:W-:Y:S04]  /*92e0*/  STL [R1+0x3f04], R0 ;  /* 0x003f040001007387 */ /* 0x0001e80000100800 */
[----:B------:R1:W-:Y:S04]  /*92f0*/  STL [R1+0x3f08], R54 ;  /* 0x003f083601007387 */ /* 0x0003e80000100800 */
[----:B------:R-:W3:Y:S01]  /*9300*/  LDL.LU.64 R26, [R1+0x368] ;  /* 0x00036800011a7983 */ /* 0x000ee20000300a00 */
        /* <DEDUP_REMOVED lines=17> */
[----:B------:R-:W3:Y:S04]  /*9420*/  LDL.LU.64 R14, [R1+0x248] ;  /* 0x00024800010e7983 */ /* 0x000ee80000300a00 */
[----:B------:R2:W-:Y:S02]  /*9430*/  STL [R1+0x3edc], R0 ;  /* 0x003edc0001007387 */ /* 0x0005e40000100800 */
[----:B--2---:R-:W-:Y:S02]  /*9440*/  IMAD.MOV.U32 R0, RZ, RZ, R25 ;  /* 0x000000ffff007224 */ /* 0x004fe400078e0019 */
[----:B------:R0:W-:Y:S04]  /*9450*/  STL [R1+0x3ee0], R24 ;  /* 0x003ee01801007387 */ /* 0x0001e80000100800 */
[----:B0-----:R-:W2:Y:S04]  /*9460*/  LDL.LU.64 R24, [R1+0x1a8] ;  /* 0x0001a80001187983 */ /* 0x001ea80000300a00 */
[----:B------:R4:W-:Y:S02]  /*9470*/  STL [R1+0x3ed4], R0 ;  /* 0x003ed40001007387 */ /* 0x0009e40000100800 */
[----:B----4-:R-:W-:-:S02]  /*9480*/  IMAD.MOV.U32 R0, RZ, RZ, R23 ;  /* 0x000000ffff007224 */ /* 0x010fc400078e0017 */
[----:B------:R0:W-:Y:S04]  /*9490*/  STL [R1+0x3ed8], R22 ;  /* 0x003ed81601007387 */ /* 0x0001e80000100800 */
[----:B0-----:R-:W4:Y:S04]  /*94a0*/  LDL.LU.64 R22, [R1+0x4070] ;  /* 0x0040700001167983 */ /* 0x001f280000300a00 */
[----:B------:R-:W-:Y:S04]  /*94b0*/  STL [R1+0x3ed0], R20 ;  /* 0x003ed01401007387 */ /* 0x000fe80000100800 */
[----:B------:R0:W-:Y:S02]  /*94c0*/  STL [R1+0x3ecc], R0 ;  /* 0x003ecc0001007387 */ /* 0x0001e40000100800 */
[----:B0-----:R-:W-:-:S02]  /*94d0*/  IMAD.MOV.U32 R0, RZ, RZ, R21 ;  /* 0x000000ffff007224 */ /* 0x001fc400078e0015 */
[----:B------:R-:W4:Y:S04]  /*94e0*/  LDL.LU.64 R20, [R1+0x358] ;  /* 0x0003580001147983 */ /* 0x000f280000300a00 */
[----:B------:R0:W-:Y:S04]  /*94f0*/  STL [R1+0x3ec4], R0 ;  /* 0x003ec40001007387 */ /* 0x0001e80000100800 */
[----:B---3--:R1:W-:Y:S01]  /*9500*/  STL [R1+0x3ec8], R28 ;  /* 0x003ec81c01007387 */ /* 0x0083e20000100800 */
[----:B0-----:R-:W-:-:S03]  /*9510*/  IMAD.MOV.U32 R0, RZ, RZ, R29 ;  /* 0x000000ffff007224 */ /* 0x001fc600078e001d */
[----:B-1----:R-:W3:Y:S04]  /*9520*/  LDL.LU.64 R28, [R1+0x240] ;  /* 0x00024000011c7983 */ /* 0x002ee80000300a00 */
[----:B------:R0:W-:Y:S04]  /*9530*/  STL [R1+0x3ebc], R0 ;  /* 0x003ebc0001007387 */ /* 0x0001e80000100800 */
[----:B------:R1:W-:Y:S01]  /*9540*/  STL [R1+0x3ec0], R10 ;  /* 0x003ec00a01007387 */ /* 0x0003e20000100800 */
[----:B0-----:R-:W-:-:S03]  /*9550*/  IMAD.MOV.U32 R0, RZ, RZ, R11 ;  /* 0x000000ffff007224 */ /* 0x001fc600078e000b */
[----:B-1----:R-:W3:Y:S04]  /*9560*/  LDL.LU.64 R10, [R1+0x4068] ;  /* 0x00406800010a7983 */ /* 0x002ee80000300a00 */
[----:B------:R-:W-:Y:S04]  /*9570*/  STL [R1+0x3eb8], R6 ;  /* 0x003eb80601007387 */ /* 0x000fe80000100800 */
[----:B------:R0:W-:Y:S04]  /*9580*/  STL [R1+0x3eb4], R0 ;  /* 0x003eb40001007387 */ /* 0x0001e80000100800 */
[----:B------:R-:W-:Y:S01]  /*9590*/  STL [R1+0x3eb0], R26 ;  /* 0x003eb01a01007387 */ /* 0x000fe20000100800 */
[----:B0-----:R-:W-:-:S05]  /*95a0*/  IMAD.MOV.U32 R0, RZ, RZ, R7 ;  /* 0x000000ffff007224 */ /* 0x001fca00078e0007 */
[----:B------:R0:W-:Y:S04]  /*95b0*/  STL [R1+0x3eac], R0 ;  /* 0x003eac0001007387 */ /* 0x0001e80000100800 */
[----:B------:R-:W3:Y:S01]  /*95c0*/  LDL.LU.64 R6, [R1+0x98] ;  /* 0x0000980001067983 */ /* 0x000ee20000300a00 */
[----:B0-----:R-:W-:-:S03]  /*95d0*/  IMAD.MOV.U32 R0, RZ, RZ, R27 ;  /* 0x000000ffff007224 */ /* 0x001fc600078e001b */
[----:B------:R-:W-:Y:S04]  /*95e0*/  STL [R1+0x3ea8], R54 ;  /* 0x003ea83601007387 */ /* 0x000fe80000100800 */
[----:B------:R0:W-:Y:S04]  /*95f0*/  STL [R1+0x3ea4], R0 ;  /* 0x003ea40001007387 */ /* 0x0001e80000100800 */
[----:B------:R-:W3:Y:S01]  /*9600*/  LDL.LU.64 R26, [R1+0x350] ;  /* 0x00035000011a7983 */ /* 0x000ee20000300a00 */
[----:B0-----:R-:W-:-:S03]  /*9610*/  IMAD.MOV.U32 R0, RZ, RZ, R55 ;  /* 0x000000ffff007224 */ /* 0x001fc600078e0037 */
[----:B------:R-:W3:Y:S04]  /*9620*/  LDL.LU.64 R54, [R1+0x238] ;  /* 0x0002380001367983 */ /* 0x000ee80000300a00 */
[----:B------:R0:W-:Y:S04]  /*9630*/  STL [R1+0x3e9c], R0 ;  /* 0x003e9c0001007387 */ /* 0x0001e80000100800 */
[----:B------:R1:W-:Y:S01]  /*9640*/  STL [R1+0x3ea0], R16 ;  /* 0x003ea01001007387 */ /* 0x0003e20000100800 */
[----:B0-----:R-:W-:-:S03]  /*9650*/  IMAD.MOV.U32 R0, RZ, RZ, R17 ;  /* 0x000000ffff007224 */ /* 0x001fc600078e0011 */
[----:B------:R-:W-:Y:S04]  /*9660*/  STL [R1+0x3e98], R60 ;  /* 0x003e983c01007387 */ /* 0x000fe80000100800 */
[----:B------:R0:W-:Y:S04]  /*9670*/  STL [R1+0x3e94], R0 ;  /* 0x003e940001007387 */ /* 0x0001e80000100800 */
[----:B-1----:R-:W3:Y:S01]  /*9680*/  LDL.LU.64 R16, [R1+0x198] ;  /* 0x0001980001107983 */ /* 0x002ee20000300a00 */
[----:B0-----:R-:W-:-:S03]  /*9690*/  IMAD.MOV.U32 R0, RZ, RZ, R61 ;  /* 0x000000ffff007224 */ /* 0x001fc600078e003d */
[----:B------:R-:W3:Y:S04]  /*96a0*/  LDL.LU.64 R60, [R1+0x4060] ;  /* 0x00406000013c7983 */ /* 0x000ee80000300a00 */
[----:B------:R-:W-:Y:S04]  /*96b0*/  STL [R1+0x3e90], R2 ;  /* 0x003e900201007387 */ /* 0x000fe80000100800 */
[----:B------:R0:W-:Y:S04]  /*96c0*/  STL [R1+0x3e8c], R0 ;  /* 0x003e8c0001007387 */ /* 0x0001e80000100800 */
[----:B------:R-:W-:Y:S01]  /*96d0*/  STL [R1+0x3e88], R14 ;  /* 0x003e880e01007387 */ /* 0x000fe20000100800 */
[----:B0-----:R-:W-:-:S05]  /*96e0*/  IMAD.MOV.U32 R0, RZ, RZ, R3 ;  /* 0x000000ffff007224 */ /* 0x001fca00078e0003 */
[----:B------:R0:W-:Y:S04]  /*96f0*/  STL [R1+0x3e84], R0 ;  /* 0x003e840001007387 */ /* 0x0001e80000100800 */
[----:B------:R-:W4:Y:S01]  /*9700*/  LDL.LU.64 R2, [R1+0x348] ;  /* 0x0003480001027983 */ /* 0x000f220000300a00 */
[----:B0-----:R-:W-:-:S05]  /*9710*/  IMAD.MOV.U32 R0, RZ, RZ, R15 ;  /* 0x000000ffff007224 */ /* 0x001fca00078e000f */
[----:B------:R2:W-:Y:S02]  /*9720*/  STL [R1+0x3e7c], R0 ;  /* 0x003e7c0001007387 */ /* 0x0005e40000100800 */
[----:B--2---:R-:W-:Y:S02]  /*9730*/  IMAD.MOV.U32 R0, RZ, RZ, R25 ;  /* 0x000000ffff007224 */ /* 0x004fe400078e0019 */
[----:B------:R-:W-:Y:S04]  /*9740*/  STL [R1+0x3e80], R24 ;  /* 0x003e801801007387 */ /* 0x000fe80000100800 */
[----:B------:R-:W2:Y:S04]  /*9750*/  LDL.LU.64 R14, [R1+0x230] ;  /* 0x00023000010e7983 */ /* 0x000ea80000300a00 */
[----:B---3--:R-:W-:Y:S04]  /*9760*/  STL [R1+0x3e78], R60 ;  /* 0x003e783c01007387 */ /* 0x008fe80000100800 */
[----:B------:R0:W-:Y:S02]  /*9770*/  STL [R1+0x3e74], R0 ;  /* 0x003e740001007387 */ /* 0x0001e40000100800 */
[----:B0-----:R-:W-:-:S02]  /*9780*/  IMAD.MOV.U32 R0, RZ, RZ, R61 ;  /* 0x000000ffff007224 */ /* 0x001fc400078e003d */
[----:B------:R-:W3:Y:S04]  /*9790*/  LDL.LU.64 R60, [R1+0x4058] ;  /* 0x00405800013c7983 */ /* 0x000ee80000300a00 */
[----:B----4-:R-:W-:Y:S04]  /*97a0*/  STL [R1+0x3e70], R20 ;  /* 0x003e701401007387 */ /* 0x010fe80000100800 */
[----:B------:R0:W-:Y:S02]  /*97b0*/  STL [R1+0x3e6c], R0 ;  /* 0x003e6c0001007387 */ /* 0x0001e40000100800 */
[----:B0-----:R-:W-:-:S02]  /*97c0*/  IMAD.MOV.U32 R0, RZ, RZ, R21 ;  /* 0x000000ffff007224 */ /* 0x001fc400078e0015 */
[----:B------:R-:W4:Y:S04]  /*97d0*/  LDL.LU.64 R20, [R1+0x88] ;  /* 0x0000880001147983 */ /* 0x000f280000300a00 */
[----:B------:R0:W-:Y:S04]  /*97e0*/  STL [R1+0x3e64], R0 ;  /* 0x003e640001007387 */ /* 0x0001e80000100800 */
[----:B------:R1:W-:Y:S01]  /*97f0*/  STL [R1+0x3e68], R28 ;  /* 0x003e681c01007387 */ /* 0x0003e20000100800 */
[----:B0-----:R-:W-:-:S03]  /*9800*/  IMAD.MOV.U32 R0, RZ, RZ, R29 ;  /* 0x000000ffff007224 */ /* 0x001fc600078e001d */
[----:B-1----:R-:W2:Y:S04]  /*9810*/  LDL.LU.64 R28, [R1+0x340] ;  /* 0x00034000011c7983 */ /* 0x002ea80000300a00 */
[----:B------:R3:W-:Y:S02]  /*9820*/  STL [R1+0x3e5c], R0 ;  /* 0x003e5c0001007387 */ /* 0x0007e40000100800 */
[----:B---3--:R-:W-:Y:S02]  /*9830*/  IMAD.MOV.U32 R0, RZ, RZ, R61 ;  /* 0x000000ffff007224 */ /* 0x008fe400078e003d */
[----:B------:R0:W-:Y:S04]  /*9840*/  STL [R1+0x3e60], R60 ;  /* 0x003e603c01007387 */ /* 0x0001e80000100800 */
[----:B0-----:R-:W3:Y:S04]  /*9850*/  LDL.LU.64 R60, [R1+0x228] ;  /* 0x00022800013c7983 */ /* 0x001ee80000300a00 */
[----:B------:R0:W-:Y:S04]  /*9860*/  STL [R1+0x3e54], R0 ;  /* 0x003e540001007387 */ /* 0x0001e80000100800 */
[----:B------:R-:W-:Y:S04]  /*9870*/  STL [R1+0x3e58], R6 ;  /* 0x003e580601007387 */ /* 0x000fe80000100800 */
[----:B------:R-:W3:Y:S01]  /*9880*/  LDL.LU.64 R24, [R1+0x188] ;  /* 0x0001880001187983 */ /* 0x000ee20000300a00 */
[----:B0-----:R-:W-:-:S05]  /*9890*/  IMAD.MOV.U32 R0, RZ, RZ, R7 ;  /* 0x000000ffff007224 */ /* 0x001fca00078e0007 */
[----:B------:R0:W-:Y:S04]  /*98a0*/  STL [R1+0x3e4c], R0 ;  /* 0x003e4c0001007387 */ /* 0x0001e80000100800 */
[----:B------:R1:W-:Y:S01]  /*98b0*/  STL [R1+0x3e50], R26 ;  /* 0x003e501a01007387 */ /* 0x0003e20000100800 */
[----:B0-----:R-:W-:-:S03]  /*98c0*/  IMAD.MOV.U32 R0, RZ, RZ, R27 ;  /* 0x000000ffff007224 */ /* 0x001fc600078e001b */
[----:B------:R-:W-:Y:S04]  /*98d0*/  STL [R1+0x3e48], R54 ;  /* 0x003e483601007387 */ /* 0x000fe80000100800 */
[----:B------:R0:W-:Y:S04]  /*98e0*/  STL [R1+0x3e44], R0 ;  /* 0x003e440001007387 */ /* 0x0001e80000100800 */
[----:B-1----:R-:W3:Y:S04]  /*98f0*/  LDL.LU.64 R26, [R1+0x80] ;  /* 0x00008000011a7983 */ /* 0x002ee80000300a00 */
        /* <DEDUP_REMOVED lines=13> */
[----:B--2---:R-:W-:Y:S01]  /*99d0*/  STL [R1+0x3e28], R14 ;  /* 0x003e280e01007387 */ /* 0x004fe20000100800 */
[----:B0-----:R-:W-:-:S05]  /*99e0*/  IMAD.MOV.U32 R0, RZ, RZ, R3 ;  /* 0x000000ffff007224 */ /* 0x001fca00078e0003 */
[----:B------:R0:W-:Y:S02]  /*99f0*/  STL [R1+0x3e24], R0 ;  /* 0x003e240001007387 */ /* 0x0001e40000100800 */
[----:B0-----:R-:W-:Y:S02]  /*9a00*/  IMAD.MOV.U32 R0, RZ, RZ, R15 ;  /* 0x000000ffff007224 */ /* 0x001fe400078e000f */
[----:B------:R-:W2:Y:S04]  /*9a10*/  LDL.LU.64 R14, [R1+0x330] ;  /* 0x00033000010e7983 */ /* 0x000ea80000300a00 */
[----:B------:R3:W-:Y:S02]  /*9a20*/  STL [R1+0x3e1c], R0 ;  /* 0x003e1c0001007387 */ /* 0x0007e40000100800 */
[----:B---3--:R-:W-:-:S02]  /*9a30*/  IMAD.MOV.U32 R0, RZ, RZ, R11 ;  /* 0x000000ffff007224 */ /* 0x008fc400078e000b */
[----:B------:R0:W-:Y:S04]  /*9a40*/  STL [R1+0x3e20], R10 ;  /* 0x003e200a01007387 */ /* 0x0001e80000100800 */
[----:B0-----:R-:W3:Y:S04]  /*9a50*/  LDL.LU.64 R10, [R1+0x218] ;  /* 0x00021800010a7983 */ /* 0x001ee80000300a00 */
[----:B------:R0:W-:Y:S04]  /*9a60*/  STL [R1+0x3e14], R0 ;  /* 0x003e140001007387 */ /* 0x0001e80000100800 */
[----:B----4-:R1:W-:Y:S01]  /*9a70*/  STL [R1+0x3e18], R20 ;  /* 0x003e181401007387 */ /* 0x0103e20000100800 */
[----:B0-----:R-:W-:-:S03]  /*9a80*/  IMAD.MOV.U32 R0, RZ, RZ, R21 ;  /* 0x000000ffff007224 */ /* 0x001fc600078e0015 */
[----:B-1----:R-:W4:Y:S04]  /*9a90*/  LDL.LU.64 R20, [R1+0x178] ;  /* 0x0001780001147983 */ /* 0x002f280000300a00 */
[----:B------:R0:W-:Y:S04]  /*9aa0*/  STL [R1+0x3e0c], R0 ;  /* 0x003e0c0001007387 */ /* 0x0001e80000100800 */
[----:B------:R1:W-:Y:S01]  /*9ab0*/  STL [R1+0x3e10], R28 ;  /* 0x003e101c01007387 */ /* 0x0003e20000100800 */
[----:B0-----:R-:W-:-:S03]  /*9ac0*/  IMAD.MOV.U32 R0, RZ, RZ, R29 ;  /* 0x000000ffff007224 */ /* 0x001fc600078e001d */
[----:B-1----:R-:W2:Y:S04]  /*9ad0*/  LDL.LU.64 R28, [R1+0x70] ;  /* 0x00007000011c7983 */ /* 0x002ea80000300a00 */
[----:B------:R0:W-:Y:S04]  /*9ae0*/  STL [R1+0x3e04], R0 ;  /* 0x003e040001007387 */ /* 0x0001e80000100800 */
[----:B------:R1:W-:Y:S04]  /*9af0*/  STL [R1+0x3e08], R60 ;  /* 0x003e083c01007387 */ /* 0x0003e80000100800 */
[----:B------:R-:W2:Y:S01]  /*9b00*/  LDL.LU.64 R2, [R1+0x328] ;  /* 0x0003280001027983 */ /* 0x000ea20000300a00 */
[----:B0-----:R-:W-:-:S05]  /*9b10*/  IMAD.MOV.U32 R0, RZ, RZ, R61 ;  /* 0x000000ffff007224 */ /* 0x001fca00078e003d */
[----:B------:R0:W-:Y:S04]  /*9b20*/  STL [R1+0x3dfc], R0 ;  /* 0x003dfc0001007387 */ /* 0x0001e80000100800 */
[----:B------:R0:W-:Y:S04]  /*9b30*/  STL [R1+0x3e00], R24 ;  /* 0x003e001801007387 */ /* 0x0001e80000100800 */
[----:B-1----:R-:W2:Y:S01]  /*9b40*/  LDL.LU.64 R60, [R1+0x210] ;  /* 0x00021000013c7983 */ /* 0x002ea20000300a00 */
[----:B0-----:R-:W-:-:S03]  /*9b50*/  IMAD.MOV.U32 R0, RZ, RZ, R25 ;  /* 0x000000ffff007224 */ /* 0x001fc600078e0019 */
[----:B------:R-:W2:Y:S04]  /*9b60*/  LDL.LU.64 R24, [R1+0x170] ;  /* 0x0001700001187983 */ /* 0x000ea80000300a00 */
[----:B------:R0:W-:Y:S04]  /*9b70*/  STL [R1+0x3df4], R0 ;  /* 0x003df40001007387 */ /* 0x0001e80000100800 */
[----:B------:R1:W-:Y:S01]  /*9b80*/  STL [R1+0x3df8], R26 ;  /* 0x003df81a01007387 */ /* 0x0003e20000100800 */
[----:B0-----:R-:W-:-:S03]  /*9b90*/  IMAD.MOV.U32 R0, RZ, RZ, R27 ;  /* 0x000000ffff007224 */ /* 0x001fc600078e001b */
[----:B-1----:R-:W2:Y:S04]  /*9ba0*/  LDL.LU.64 R26, [R1+0x4048] ;  /* 0x00404800011a7983 */ /* 0x002ea80000300a00 */
        /* <DEDUP_REMOVED lines=9> */
[----:B------:R-:W4:Y:S01]  /*9c40*/  LDL.LU.64 R54, [R1+0x208] ;  /* 0x0002080001367983 */ /* 0x000f220000300a00 */
[----:B0-----:R-:W-:-:S03]  /*9c50*/  IMAD.MOV.U32 R0, RZ, RZ, R17 ;  /* 0x000000ffff007224 */ /* 0x001fc600078e0011 */
[----:B--2---:R-:W-:Y:S04]  /*9c60*/  STL [R1+0x3dd8], R26 ;  /* 0x003dd81a01007387 */ /* 0x004fe80000100800 */
[----:B------:R0:W-:Y:S02]  /*9c70*/  STL [R1+0x3dd4], R0 ;  /* 0x003dd40001007387 */ /* 0x0001e40000100800 */
[----:B0-----:R-:W-:Y:S02]  /*9c80*/  IMAD.MOV.U32 R0, RZ, RZ, R27 ;  /* 0x000000ffff007224 */ /* 0x001fe400078e001b */
[----:B------:R-:W2:Y:S04]  /*9c90*/  LDL.LU.64 R26, [R1+0x168] ;  /* 0x00016800011a7983 */ /* 0x000ea80000300a00 */
[----:B------:R0:W-:Y:S04]  /*9ca0*/  STL [R1+0x3dcc], R0 ;  /* 0x003dcc0001007387 */ /* 0x0001e80000100800 */
[----:B------:R1:W-:Y:S04]  /*9cb0*/  STL [R1+0x3dd0], R14 ;  /* 0x003dd00e01007387 */ /* 0x0003e80000100800 */
[----:B------:R-:W2:Y:S01]  /*9cc0*/  LDL.LU.64 R16, [R1+0x60] ;  /* 0x0000600001107983 */ /* 0x000ea20000300a00 */
[----:B0-----:R-:W-:-:S05]  /*9cd0*/  IMAD.MOV.U32 R0, RZ, RZ, R15 ;  /* 0x000000ffff007224 */ /* 0x001fca00078e000f */
[----:B------:R0:W-:Y:S04]  /*9ce0*/  STL [R1+0x3dc4], R0 ;  /* 0x003dc40001007387 */ /* 0x0001e80000100800 */
[----:B---3--:R3:W-:Y:S04]  /*9cf0*/  STL [R1+0x3dc8], R10 ;  /* 0x003dc80a01007387 */ /* 0x0087e80000100800 */
[----:B-1----:R-:W2:Y:S01]  /*9d00*/  LDL.LU.64 R14, [R1+0x318] ;  /* 0x00031800010e7983 */ /* 0x002ea20000300a00 */
[----:B0-----:R-:W-:-:S05]  /*9d10*/  IMAD.MOV.U32 R0, RZ, RZ, R11 ;  /* 0x000000ffff007224 */ /* 0x001fca00078e000b */
[----:B------:R0:W-:Y:S04]  /*9d20*/  STL [R1+0x3dbc], R0 ;  /* 0x003dbc0001007387 */ /* 0x0001e80000100800 */
[----:B----4-:R1:W-:Y:S04]  /*9d30*/  STL [R1+0x3dc0], R20 ;  /* 0x003dc01401007387 */ /* 0x0103e80000100800 */
[----:B---3--:R-:W3:Y:S01]  /*9d40*/  LDL.LU.64 R10, [R1+0x200] ;  /* 0x00020000010a7983 */ /* 0x008ee20000300a00 */
[----:B0-----:R-:W-:-:S03]  /*9d50*/  IMAD.MOV.U32 R0, RZ, RZ, R21 ;  /* 0x000000ffff007224 */ /* 0x001fc600078e0015 */
[----:B-1----:R-:W4:Y:S04]  /*9d60*/  LDL.LU.64 R20, [R1+0x4040] ;  /* 0x0040400001147983 */ /* 0x002f280000300a00 */
[----:B------:R0:W-:Y:S04]  /*9d70*/  STL [R1+0x3db4], R0 ;  /* 0x003db40001007387 */ /* 0x0001e80000100800 */
[----:B------:R1:W-:Y:S01]  /*9d80*/  STL [R1+0x3db8], R28 ;  /* 0x003db81c01007387 */ /* 0x0003e20000100800 */
[----:B0-----:R-:W-:-:S03]  /*9d90*/  IMAD.MOV.U32 R0, RZ, RZ, R29 ;  /* 0x000000ffff007224 */ /* 0x001fc600078e001d */
[----:B-1----:R-:W2:Y:S04]  /*9da0*/  LDL.LU.64 R28, [R1+0x160] ;  /* 0x00016000011c7983 */ /* 0x002ea80000300a00 */
[----:B------:R0:W-:Y:S04]  /*9db0*/  STL [R1+0x3dac], R0 ;  /* 0x003dac0001007387 */ /* 0x0001e80000100800 */
[----:B------:R-:W-:Y:S01]  /*9dc0*/  STL [R1+0x3db0], R2 ;  /* 0x003db00201007387 */ /* 0x000fe20000100800 */
[----:B0-----:R-:W-:-:S03]  /*9dd0*/  IMAD.MOV.U32 R0, RZ, RZ, R3 ;  /* 0x000000ffff007224 */ /* 0x001fc600078e0003 */
[----:B------:R-:W-:Y:S04]  /*9de0*/  STL [R1+0x3da8], R60 ;  /* 0x003da83c01007387 */ /* 0x000fe80000100800 */
[----:B------:R0:W-:Y:S04]  /*9df0*/  STL [R1+0x3da4], R0 ;  /* 0x003da40001007387 */ /* 0x0001e80000100800 */
[----:B------:R-:W-:Y:S01]  /*9e00*/  STL [R1+0x3da0], R24 ;  /* 0x003da01801007387 */ /* 0x000fe20000100800 */
[----:B0-----:R-:W-:-:S05]  /*9e10*/  IMAD.MOV.U32 R0, RZ, RZ, R61 ;  /* 0x000000ffff007224 */ /* 0x001fca00078e003d */
[----:B------:R0:W-:Y:S04]  /*9e20*/  STL [R1+0x3d9c], R0 ;  /* 0x003d9c0001007387 */ /* 0x0001e80000100800 */
[----:B------:R-:W2:Y:S01]  /*9e30*/  LDL.LU.64 R60, [R1+0x310] ;  /* 0x00031000013c7983 */ /* 0x000ea20000300a00 */
[----:B0-----:R-:W-:-:S03]  /*9e40*/  IMAD.MOV.U32 R0, RZ, RZ, R25 ;  /* 0x000000ffff007224 */ /* 0x001fc600078e0019 */
[----:B----4-:R-:W-:Y:S04]  /*9e50*/  STL [R1+0x3d98], R20 ;  /* 0x003d981401007387 */ /* 0x010fe80000100800 */
[----:B------:R0:W-:Y:S04]  /*9e60*/  STL [R1+0x3d94], R0 ;  /* 0x003d940001007387 */ /* 0x0001e80000100800 */
[----:B------:R-:W4:Y:S01]  /*9e70*/  LDL.LU.64 R24, [R1+0x1f8] ;  /* 0x0001f80001187983 */ /* 0x000f220000300a00 */
[----:B0-----:R-:W-:-:S03]  /*9e80*/  IMAD.MOV.U32 R0, RZ, RZ, R21 ;  /* 0x000000ffff007224 */ /* 0x001fc600078e0015 */
[----:B------:R-:W-:Y:S04]  /*9e90*/  STL [R1+0x3d90], R6 ;  /* 0x003d900601007387 */ /* 0x000fe80000100800 */
[----:B------:R0:W-:Y:S04]  /*9ea0*/  STL [R1+0x3d8c], R0 ;  /* 0x003d8c0001007387 */ /* 0x0001e80000100800 */
[----:B------:R-:W4:Y:S01]  /*9eb0*/  LDL.LU.64 R20, [R1+0x158] ;  /* 0x0001580001147983 */ /* 0x000f220000300a00 */
[----:B0-----:R-:W-:-:S03]  /*9ec0*/  IMAD.MOV.U32 R0, RZ, RZ, R7 ;  /* 0x000000ffff007224 */ /* 0x001fc600078e0007 */
[----:B------:R-:W-:Y:S04]  /*9ed0*/  STL [R1+0x3d88], R54 ;  /* 0x003d883601007387 */ /* 0x000fe80000100800 */
[----:B------:R0:W-:Y:S04]  /*9ee0*/  STL [R1+0x3d84], R0 ;  /* 0x003d840001007387 */ /* 0x0001e80000100800 */
[----:B------:R-:W4:Y:S01]  /*9ef0*/  LDL.LU.64 R6, [R1+0x50] ;  /* 0x0000500001067983 */ /* 0x000f220000300a00 */
[----:B0-----:R-:W-:-:S03]  /*9f00*/  IMAD.MOV.U32 R0, RZ, RZ, R55 ;  /* 0x000000ffff007224 */ /* 0x001fc600078e0037 */
[----:B------:R-:W4:Y:S04]  /*9f10*/  LDL.LU.64 R54, [R1+0x308] ;  /* 0x0003080001367983 */ /* 0x000f280000300a00 */
[----:B------:R0:W-:Y:S04]  /*9f20*/  STL [R1+0x3d7c], R0 ;  /* 0x003d7c0001007387 */ /* 0x0001e80000100800 */
[----:B--2---:R1:W-:Y:S01]  /*9f30*/  STL [R1+0x3d80], R26 ;  /* 0x003d801a01007387 */ /* 0x0043e20000100800 */
[----:B0-----:R-:W-:-:S03]  /*9f40*/  IMAD.MOV.U32 R0, RZ, RZ, R27 ;  /* 0x000000ffff007224 */ /* 0x001fc600078e001b */
[----:B-1----:R-:W2:Y:S04]  /*9f50*/  LDL.LU.64 R26, [R1+0x1f0] ;  /* 0x0001f000011a7983 */ /* 0x002ea80000300a00 */
[----:B------:R0:W-:Y:S04]  /*9f60*/  STL [R1+0x3d74], R0 ;  /* 0x003d740001007387 */ /* 0x0001e80000100800 */
[----:B------:R1:W-:Y:S04]  /*9f70*/  STL [R1+0x3d78], R16 ;  /* 0x003d781001007387 */ /* 0x0003e80000100800 */
[----:B------:R-:W2:Y:S01]  /*9f80*/  LDL.LU.64 R2, [R1+0x150] ;  /* 0x0001500001027983 */ /* 0x000ea20000300a00 */
[----:B0-----:R-:W-:-:S03]  /*9f90*/  IMAD.MOV.U32 R0, RZ, RZ, R17 ;  /* 0x000000ffff007224 */ /* 0x001fc600078e0011 */
[----:B------:R-:W-:Y:S04]  /*9fa0*/  STL [R1+0x3d70], R14 ;  /* 0x003d700e01007387 */ /* 0x000fe80000100800 */
[----:B------:R0:W-:Y:S04]  /*9fb0*/  STL [R1+0x3d6c], R0 ;  /* 0x003d6c0001007387 */ /* 0x0001e80000100800 */
[----:B-1----:R-:W2:Y:S01]  /*9fc0*/  LDL.LU.64 R16, [R1+0x48] ;  /* 0x0000480001107983 */ /* 0x002ea20000300a00 */
[----:B0-----:R-:W-:Y:S02]  /*9fd0*/  IMAD.MOV.U32 R0, RZ, RZ, R15 ;  /* 0x000000ffff007224 */ /* 0x001fe400078e000f */
[----:B------:R-:W-:-:S02]  /*9fe0*/  IMAD.MOV.U32 R14, RZ, RZ, R8 ;  /* 0x000000ffff0e7224 */ /* 0x000fc400078e0008 */
[----:B------:R-:W-:Y:S01]  /*9ff0*/  IMAD.MOV.U32 R15, RZ, RZ, R9 ;  /* 0x000000ffff0f7224 */ /* 0x000fe200078e0009 */
[----:B------:R0:W-:Y:S04]  /*a000*/  STL [R1+0x3d64], R0 ;  /* 0x003d640001007387 */ /* 0x0001e80000100800 */
[----:B---3--:R1:W-:Y:S04]  /*a010*/  STL [R1+0x3d68], R10 ;  /* 0x003d680a01007387 */ /* 0x0083e80000100800 */
        /* <DEDUP_REMOVED lines=13> */
[----:B0-----:R-:W-:-:S05]  /*a0f0*/  IMAD.MOV.U32 R0, RZ, RZ, R61 ;  /* 0x000000ffff007224 */ /* 0x001fca00078e003d */
[----:B------:R4:W-:Y:S02]  /*a100*/  STL [R1+0x3d44], R0 ;  /* 0x003d440001007387 */ /* 0x0009e40000100800 */
[----:B----4-:R-:W-:Y:S02]  /*a110*/  IMAD.MOV.U32 R0, RZ, RZ, R25 ;  /* 0x000000ffff007224 */ /* 0x010fe400078e0019 */
[----:B------:R0:W-:Y:S04]  /*a120*/  STL [R1+0x3d48], R24 ;  /* 0x003d481801007387 */ /* 0x0001e80000100800 */
[----:B------:R-:W4:Y:S04]  /*a130*/  LDL.LU.64 R60, [R1+0x140] ;  /* 0x00014000013c7983 */ /* 0x000f280000300a00 */
[----:B0-----:R-:W4:Y:S04]  /*a140*/  LDL.LU.64 R24, [R1+0x4038] ;  /* 0x0040380001187983 */ /* 0x001f280000300a00 */
[----:B------:R-:W-:Y:S04]  /*a150*/  STL [R1+0x3d40], R20 ;  /* 0x003d401401007387 */ /* 0x000fe80000100800 */
[----:B------:R0:W-:Y:S02]  /*a160*/  STL [R1+0x3d3c], R0 ;  /* 0x003d3c0001007387 */ /* 0x0001e40000100800 */
[----:B0-----:R-:W-:-:S02]  /*a170*/  IMAD.MOV.U32 R0, RZ, RZ, R21 ;  /* 0x000000ffff007224 */ /* 0x001fc400078e0015 */
[----:B------:R-:W4:Y:S04]  /*a180*/  LDL.LU.64 R20, [R1+0x138] ;  /* 0x0001380001147983 */ /* 0x000f280000300a00 */
[----:B------:R0:W-:Y:S04]  /*a190*/  STL [R1+0x3d34], R0 ;  /* 0x003d340001007387 */ /* 0x0001e80000100800 */
[----:B------:R1:W-:Y:S01]  /*a1a0*/  STL [R1+0x3d38], R6 ;  /* 0x003d380601007387 */ /* 0x0003e20000100800 */
[----:B0-----:R-:W-:-:S03]  /*a1b0*/  IMAD.MOV.U32 R0, RZ, RZ, R7 ;  /* 0x000000ffff007224 */ /* 0x001fc600078e0007 */
[----:B-1----:R-:W4:Y:S04]  /*a1c0*/  LDL.LU.64 R6, [R1+0x4030] ;  /* 0x0040300001067983 */ /* 0x002f280000300a00 */
[----:B------:R-:W-:Y:S04]  /*a1d0*/  STL [R1+0x3d30], R54 ;  /* 0x003d303601007387 */ /* 0x000fe80000100800 */
[----:B------:R0:W-:Y:S02]  /*a1e0*/  STL [R1+0x3d2c], R0 ;  /* 0x003d2c0001007387 */ /* 0x0001e40000100800 */
[----:B0-----:R-:W-:-:S02]  /*a1f0*/  IMAD.MOV.U32 R0, RZ, RZ, R55 ;  /* 0x000000ffff007224 */ /* 0x001fc400078e0037 */
[----:B------:R-:W4:Y:S04]  /*a200*/  LDL.LU.64 R54, [R1+0x2f0] ;  /* 0x0002f00001367983 */ /* 0x000f280000300a00 */
[----:B------:R0:W-:Y:S04]  /*a210*/  STL [R1+0x3d24], R0 ;  /* 0x003d240001007387 */ /* 0x0001e80000100800 */
[----:B--2---:R1:W-:Y:S01]  /*a220*/  STL [R1+0x3d28], R26 ;  /* 0x003d281a01007387 */ /* 0x0043e20000100800 */
[----:B0-----:R-:W-:-:S03]  /*a230*/  IMAD.MOV.U32 R0, RZ, RZ, R27 ;  /* 0x000000ffff007224 */ /* 0x001fc600078e001b */
[----:B------:R-:W-:Y:S04]  /*a240*/  STL [R1+0x3d20], R2 ;  /* 0x003d200201007387 */ /* 0x000fe80000100800 */
        /* <DEDUP_REMOVED lines=8> */
[----:B------:R0:W-:Y:S04]  /*a2d0*/  STL [R1+0x3d0c], R0 ;  /* 0x003d0c0001007387 */ /* 0x0001e80000100800 */
[----:B---3--:R1:W-:Y:S01]  /*a2e0*/  STL [R1+0x3d10], R8 ;  /* 0x003d100801007387 */ /* 0x0083e20000100800 */
[----:B0-----:R-:W-:-:S03]  /*a2f0*/  IMAD.MOV.U32 R0, RZ, RZ, R9 ;  /* 0x000000ffff007224 */ /* 0x001fc600078e0009 */
[----:B-1----:R-:W3:Y:S04]  /*a300*/  LDL.LU.64 R8, [R1+0x2e8] ;  /* 0x0002e80001087983 */ /* 0x002ee80000300a00 */
[----:B------:R0:W-:Y:S04]  /*a310*/  STL [R1+0x3d04], R0 ;  /* 0x003d040001007387 */ /* 0x0001e80000100800 */
[----:B------:R1:W-:Y:S01]  /*a320*/  STL [R1+0x3d08], R10 ;  /* 0x003d080a01007387 */ /* 0x0003e20000100800 */
[----:B0-----:R-:W-:-:S03]  /*a330*/  IMAD.MOV.U32 R0, RZ, RZ, R11 ;  /* 0x000000ffff007224 */ /* 0x001fc600078e000b */
[----:B-1----:R-:W2:Y:S04]  /*a340*/  LDL.LU.64 R10, [R1+0x120] ;  /* 0x00012000010a7983 */ /* 0x002ea80000300a00 */
[----:B------:R0:W-:Y:S04]  /*a350*/  STL [R1+0x3cfc], R0 ;  /* 0x003cfc0001007387 */ /* 0x0001e80000100800 */
[----:B------:R1:W-:Y:S01]  /*a360*/  STL [R1+0x3d00], R28 ;  /* 0x003d001c01007387 */ /* 0x0003e20000100800 */
[----:B0-----:R-:W-:-:S03]  /*a370*/  IMAD.MOV.U32 R0, RZ, RZ, R29 ;  /* 0x000000ffff007224 */ /* 0x001fc600078e001d */
[----:B-1----:R-:W2:Y:S04]  /*a380*/  LDL.LU.64 R28, [R1+0x4020] ;  /* 0x00402000011c7983 */ /* 0x002ea80000300a00 */
[----:B--2---:R-:W-:Y:S04]  /*a390*/  STL [R1+0x3cf8], R28 ;  /* 0x003cf81c01007387 */ /* 0x004fe80000100800 */
[----:B------:R0:W-:Y:S02]  /*a3a0*/  STL [R1+0x3cf4], R0 ;  /* 0x003cf40001007387 */ /* 0x0001e40000100800 */
[----:B0-----:R-:W-:-:S02]  /*a3b0*/  IMAD.MOV.U32 R0, RZ, RZ, R29 ;  /* 0x000000ffff007224 */ /* 0x001fc400078e001d */
[----:B------:R-:W2:Y:S04]  /*a3c0*/  LDL.LU.64 R28, [R1+0x4018] ;  /* 0x00401800011c7983 */ /* 0x000ea80000300a00 */
[----:B------:R-:W-:Y:S04]  /*a3d0*/  STL [R1+0x3cf0], R22 ;  /* 0x003cf01601007387 */ /* 0x000fe80000100800 */
[----:B------:R0:W-:Y:S04]  /*a3e0*/  STL [R1+0x3cec], R0 ;  /* 0x003cec0001007387 */ /* 0x0001e80000100800 */
[----:B----4-:R-:W-:Y:S01]  /*a3f0*/  STL [R1+0x3ce8], R60 ;  /* 0x003ce83c01007387 */ /* 0x010fe20000100800 */
[----:B0-----:R-:W-:-:S05]  /*a400*/  IMAD.MOV.U32 R0, RZ, RZ, R23 ;  /* 0x000000ffff007224 */ /* 0x001fca00078e0017 */
[----:B------:R0:W-:Y:S04]  /*a410*/  STL [R1+0x3ce4], R0 ;  /* 0x003ce40001007387 */ /* 0x0001e80000100800 */
[----:B------:R-:W4:Y:S01]  /*a420*/  LDL.LU.64 R22, [R1+0x2e0] ;  /* 0x0002e00001167983 */ /* 0x000f220000300a00 */
[----:B0-----:R-:W-:-:S03]  /*a430*/  IMAD.MOV.U32 R0, RZ, RZ, R61 ;  /* 0x000000ffff007224 */ /* 0x001fc600078e003d */
[----:B------:R-:W2:Y:S04]  /*a440*/  LDL.LU.64 R60, [R1+0x110] ;  /* 0x00011000013c7983 */ /* 0x000ea80000300a00 */
[----:B------:R0:W-:Y:S04]  /*a450*/  STL [R1+0x3cdc], R0 ;  /* 0x003cdc0001007387 */ /* 0x0001e80000100800 */
[----:B------:R1:W-:Y:S01]  /*a460*/  STL [R1+0x3ce0], R20 ;  /* 0x003ce01401007387 */ /* 0x0003e20000100800 */
[----:B0-----:R-:W-:-:S03]  /*a470*/  IMAD.MOV.U32 R0, RZ, RZ, R21 ;  /* 0x000000ffff007224 */ /* 0x001fc600078e0015 */
[----:B-1----:R-:W2:Y:S04]  /*a480*/  LDL.LU.64 R20, [R1+0x108] ;  /* 0x0001080001147983 */ /* 0x002ea80000300a00 */
[----:B------:R0:W-:Y:S04]  /*a490*/  STL [R1+0x3cd4], R0 ;  /* 0x003cd40001007387 */ /* 0x0001e80000100800 */
[----:B------:R1:W-:Y:S01]  /*a4a0*/  STL [R1+0x3cd8], R16 ;  /* 0x003cd81001007387 */ /* 0x0003e20000100800 */
        /* <DEDUP_REMOVED lines=14> */
[----:B------:R0:W-:Y:S01]  /*a590*/  STL [R1+0x3cb4], R0 ;  /* 0x003cb40001007387 */ /* 0x0001e20000100800 */
[----:B------:R-:W-:Y:S02]  /*a5a0*/  IMAD.MOV.U32 R2, RZ, RZ, R14 ;  /* 0x000000ffff027224 */ /* 0x000fe400078e000e */
[----:B------:R-:W-:Y:S02]  /*a5b0*/  IMAD.MOV.U32 R3, RZ, RZ, R15 ;  /* 0x000000ffff037224 */ /* 0x000fe400078e000f */
[----:B0-----:R-:W-:Y:S02]  /*a5c0*/  IMAD.MOV.U32 R0, RZ, RZ, R7 ;  /* 0x000000ffff007224 */ /* 0x001fe400078e0007 */
[----:B------:R-:W2:Y:S04]  /*a5d0*/  LDL.LU.64 R6, [R1+0x2d0] ;  /* 0x0002d00001067983 */ /* 0x000ea80000300a00 */
[----:B------:R0:W-:Y:S04]  /*a5e0*/  STL [R1+0x3cac], R0 ;  /* 0x003cac0001007387 */ /* 0x0001e80000100800 */
[----:B---3--:R1:W-:Y:S04]  /*a5f0*/  STL [R1+0x3cb0], R8 ;  /* 0x003cb00801007387 */ /* 0x0083e80000100800 */
[----:B------:R-:W3:Y:S01]  /*a600*/  LDL.LU.64 R14, [R1+0xf0] ;  /* 0x0000f000010e7983 */ /* 0x000ee20000300a00 */
[----:B0-----:R-:W-:-:S03]  /*a610*/  IMAD.MOV.U32 R0, RZ, RZ, R9 ;  /* 0x000000ffff007224 */ /* 0x001fc600078e0009 */
[----:B-1----:R-:W2:Y:S04]  /*a620*/  LDL.LU.64 R8, [R1+0x4008] ;  /* 0x0040080001087983 */ /* 0x002ea80000300a00 */
[----:B------:R-:W-:Y:S04]  /*a630*/  STL [R1+0x3ca8], R10 ;  /* 0x003ca80a01007387 */ /* 0x000fe80000100800 */
[----:B------:R0:W-:Y:S02]  /*a640*/  STL [R1+0x3ca4], R0 ;  /* 0x003ca40001007387 */ /* 0x0001e40000100800 */
[----:B0-----:R-:W-:-:S02]  /*a650*/  IMAD.MOV.U32 R0, RZ, RZ, R11 ;  /* 0x000000ffff007224 */ /* 0x001fc400078e000b */
[----:B--2---:R-:W-:Y:S04]  /*a660*/  STL [R1+0x3ca0], R8 ;  /* 0x003ca00801007387 */ /* 0x004fe80000100800 */
[----:B------:R0:W-:Y:S04]  /*a670*/  STL [R1+0x3c9c], R0 ;  /* 0x003c9c0001007387 */ /* 0x0001e80000100800 */
[----:B------:R-:W2:Y:S01]  /*a680*/  LDL.LU.64 R10, [R1+0x2c8] ;  /* 0x0002c800010a7983 */ /* 0x000ea20000300a00 */
[----:B0-----:R-:W-:-:S05]  /*a690*/  IMAD.MOV.U32 R0, RZ, RZ, R9 ;  /* 0x000000ffff007224 */ /* 0x001fca00078e0009 */
[----:B------:R0:W-:Y:S04]  /*a6a0*/  STL [R1+0x3c94], R0 ;  /* 0x003c940001007387 */ /* 0x0001e80000100800 */
[----:B------:R1:W-:Y:S04]  /*a6b0*/  STL [R1+0x3c98], R24 ;  /* 0x003c981801007387 */ /* 0x0003e80000100800 */
[----:B------:R-:W2:Y:S01]  /*a6c0*/  LDL.LU.64 R8, [R1+0xe0] ;  /* 0x0000e00001087983 */ /* 0x000ea20000300a00 */
[----:B0-----:R-:W-:-:S03]  /*a6d0*/  IMAD.MOV.U32 R0, RZ, RZ, R25 ;  /* 0x000000ffff007224 */ /* 0x001fc600078e0019 */
[----:B-1----:R-:W2:Y:S04]  /*a6e0*/  LDL.LU.64 R24, [R1+0x4000] ;  /* 0x0040000001187983 */ /* 0x002ea80000300a00 */
[----:B----4-:R-:W-:Y:S04]  /*a6f0*/  STL [R1+0x3c90], R22 ;  /* 0x003c901601007387 */ /* 0x010fe80000100800 */
[----:B------:R0:W-:Y:S02]  /*a700*/  STL [R1+0x3c8c], R0 ;  /* 0x003c8c0001007387 */ /* 0x0001e40000100800 */
[----:B0-----:R-:W-:-:S02]  /*a710*/  IMAD.MOV.U32 R0, RZ, RZ, R23 ;  /* 0x000000ffff007224 */ /* 0x001fc400078e0017 */
[----:B------:R-:W4:Y:S04]  /*a720*/  LDL.LU.64 R22, [R1+0x3ff8] ;  /* 0x003ff80001167983 */ /* 0x000f280000300a00 */
[----:B------:R-:W-:Y:S04]  /*a730*/  STL [R1+0x3c88], R60 ;  /* 0x003c883c01007387 */ /* 0x000fe80000100800 */
[----:B------:R0:W-:Y:S02]  /*a740*/  STL [R1+0x3c84], R0 ;  /* 0x003c840001007387 */ /* 0x0001e40000100800 */
[----:B0-----:R-:W-:-:S02]  /*a750*/  IMAD.MOV.U32 R0, RZ, RZ, R61 ;  /* 0x000000ffff007224 */ /* 0x001fc400078e003d */
[----:B------:R-:W2:Y:S04]  /*a760*/  LDL.LU.64 R60, [R1+0x2c0] ;  /* 0x0002c000013c7983 */ /* 0x000ea80000300a00 */
[----:B------:R0:W-:Y:S04]  /*a770*/  STL [R1+0x3c7c], R0 ;  /* 0x003c7c0001007387 */ /* 0x0001e80000100800 */
[----:B------:R1:W-:Y:S01]  /*a780*/  STL [R1+0x3c80], R20 ;  /* 0x003c801401007387 */ /* 0x0003e20000100800 */
[----:B0-----:R-:W-:-:S03]  /*a790*/  IMAD.MOV.U32 R0, RZ, RZ, R21 ;  /* 0x000000ffff007224 */ /* 0x001fc600078e0015 */
[----:B-1----:R-:W2:Y:S04]  /*a7a0*/  LDL.LU.64 R20, [R1+0x3ff0] ;  /* 0x003ff00001147983 */ /* 0x002ea80000300a00 */
[----:B------:R-:W-:Y:S04]  /*a7b0*/  STL [R1+0x3c78], R18 ;  /* 0x003c781201007387 */ /* 0x000fe80000100800 */
[----:B------:R0:W-:Y:S02]  /*a7c0*/  STL [R1+0x3c74], R0 ;  /* 0x003c740001007387 */ /* 0x0001e40000100800 */
[----:B0-----:R-:W-:-:S02]  /*a7d0*/  IMAD.MOV.U32 R0, RZ, RZ, R19 ;  /* 0x000000ffff007224 */ /* 0x001fc400078e0013 */
[----:B------:R-:W2:Y:S04]  /*a7e0*/  LDL.LU.64 R18, [R1+0x3fe8] ;  /* 0x003fe80001127983 */ /* 0x000ea80000300a00 */
        /* <DEDUP_REMOVED lines=8> */
[----:B--2---:R-:W-:Y:S04]  /*a870*/  STL [R1+0x3c60], R54 ;  /* 0x003c603601007387 */ /* 0x004fe80000100800 */
        /* <DEDUP_REMOVED lines=11> */
[----:B---3--:R-:W-:Y:S04]  /*a930*/  STL [R1+0x3c48], R14 ;  /* 0x003c480e01007387 */ /* 0x008fe80000100800 */
[----:B------:R0:W-:Y:S02]  /*a940*/  STL [R1+0x3c44], R0 ;  /* 0x003c440001007387 */ /* 0x0001e40000100800 */
[----:B0-----:R-:W-:-:S02]  /*a950*/  IMAD.MOV.U32 R0, RZ, RZ, R15 ;  /* 0x000000ffff007224 */ /* 0x001fc400078e000f */
[----:B------:R-:W3:Y:S04]  /*a960*/  LDL.LU.64 R14, [R1+0x3fc0] ;  /* 0x003fc000010e7983 */ /* 0x000ee80000300a00 */
[----:B---3--:R-:W-:Y:S04]  /*a970*/  STL [R1+0x3c40], R14 ;  /* 0x003c400e01007387 */ /* 0x008fe80000100800 */
[----:B------:R0:W-:Y:S02]  /*a980*/  STL [R1+0x3c3c], R0 ;  /* 0x003c3c0001007387 */ /* 0x0001e40000100800 */
[----:B0-----:R-:W-:-:S02]  /*a990*/  IMAD.MOV.U32 R0, RZ, RZ, R15 ;  /* 0x000000ffff007224 */ /* 0x001fc400078e000f */
[----:B------:R-:W3:Y:S04]  /*a9a0*/  LDL.LU.64 R14, [R1+0x3fb8] ;  /* 0x003fb800010e7983 */ /* 0x000ee80000300a00 */
[----:B------:R-:W-:Y:S04]  /*a9b0*/  STL [R1+0x3c38], R12 ;  /* 0x003c380c01007387 */ /* 0x000fe80000100800 */
        /* <DEDUP_REMOVED lines=11> */
[----:B--2---:R-:W-:Y:S04]  /*aa70*/  STL [R1+0x3c20], R6 ;  /* 0x003c200601007387 */ /* 0x004fe80000100800 */
        /* <DEDUP_REMOVED lines=12> */
[----:B------:R-:W-:Y:S04]  /*ab40*/  STL [R1+0x3c04], R0 ;  /* 0x003c040001007387 */ /* 0x000fe80000100800 */
[----:B------:R0:W-:Y:S04]  /*ab50*/  STL [R1+0x3bfc], R61 ;  /* 0x003bfc3d01007387 */ /* 0x0001e80000100800 */
[----:B0-----:R-:W2:Y:S04]  /*ab60*/  LDL.64 R60, [R1+0xd38] ;  /* 0x000d3800013c7983 */ /* 0x001ea80000100a00 */
[----:B------:R-:W-:Y:S04]  /*ab70*/  STL [R1+0x3c00], R58 ;  /* 0x003c003a01007387 */ /* 0x000fe80000100800 */
[----:B------:R0:W-:Y:S01]  /*ab80*/  STL [R1+0x3bf4], R59 ;  /* 0x003bf43b01007387 */ /* 0x0001e20000100800 */
[----:B------:R-:W-:-:S03]  /*ab90*/  IMAD.MOV.U32 R0, RZ, RZ, R55 ;  /* 0x000000ffff007224 */ /* 0x000fc600078e0037 */
[----:B0-----:R-:W2:Y:S04]  /*aba0*/  LDL.64 R58, [R1+0xd30] ;  /* 0x000d3000013a7983 */ /* 0x001ea80000100a00 */
[----:B------:R-:W-:Y:S04]  /*abb0*/  STL [R1+0x3bf8], R56 ;  /* 0x003bf83801007387 */ /* 0x000fe80000100800 */
[----:B------:R0:W-:Y:S04]  /*abc0*/  STL [R1+0x3bec], R57 ;  /* 0x003bec3901007387 */ /* 0x0001e80000100800 */
[----:B0-----:R-:W2:Y:S04]  /*abd0*/  LDL.LU.64 R56, [R1+0x2a8] ;  /* 0x0002a80001387983 */ /* 0x001ea80000300a00 */
[----:B------:R0:W-:Y:S04]  /*abe0*/  STL [R1+0x3bf0], R54 ;  /* 0x003bf03601007387 */ /* 0x0001e80000100800 */
[----:B0-----:R-:W2:Y:S04]  /*abf0*/  LDL.LU.64 R54, [R1+0x3f80] ;  /* 0x003f800001367983 */ /* 0x001ea80000300a00 */
[----:B------:R-:W-:Y:S04]  /*ac00*/  STL [R1+0x3be4], R0 ;  /* 0x003be40001007387 */ /* 0x000fe80000100800 */
[----:B--2---:R-:W-:Y:S04]  /*ac10*/  STL [R1+0x3be8], R54 ;  /* 0x003be83601007387 */ /* 0x004fe80000100800 */
[----:B------:R0:W-:Y:S04]  /*ac20*/  STL [R1+0x3bdc], R55 ;  /* 0x003bdc3701007387 */ /* 0x0001e80000100800 */
[----:B0-----:R-:W2:Y:S04]  /*ac30*/  LDL.64 R54, [R1+0xd28] ;  /* 0x000d280001367983 */ /* 0x001ea80000100a00 */
[----:B------:R-:W-:Y:S04]  /*ac40*/  STL [R1+0x3be0], R16 ;  /* 0x003be01001007387 */ /* 0x000fe80000100800 */
[----:B------:R0:W-:Y:S04]  /*ac50*/  STL [R1+0x3bd4], R17 ;  /* 0x003bd41101007387 */ /* 0x0001e80000100800 */
[----:B0-----:R-:W2:Y:S04]  /*ac60*/  LDL.LU.64 R16, [R1+0x2b0] ;  /* 0x0002b00001107983 */ /* 0x001ea80000300a00 */
[----:B------:R-:W-:Y:S04]  /*ac70*/  STL [R1+0x3bd8], R30 ;  /* 0x003bd81e01007387 */ /* 0x000fe80000100800 */
[----:B------:R0:W-:Y:S04]  /*ac80*/  STL [R1+0x3bcc], R31 ;  /* 0x003bcc1f01007387 */ /* 0x0001e80000100800 */
[----:B0-----:R-:W3:Y:S01]  /*ac90*/  LDL.64 R30, [R1+0xd20] ;  /* 0x000d2000011e7983 */ /* 0x001ee20000100a00 */
[----:B--2---:R-:W-:-:S03]  /*aca0*/  IMAD.MOV.U32 R0, RZ, RZ, R17 ;  /* 0x000000ffff007224 */ /* 0x004fc600078e0011 */
[----:B------:R0:W-:Y:S04]  /*acb0*/  STL [R1+0x3bd0], R16 ;  /* 0x003bd01001007387 */ /* 0x0001e80000100800 */
[----:B0-----:R-:W2:Y:S04]  /*acc0*/  LDL.64 R16, [R1+0xd10] ;  /* 0x000d100001107983 */ /* 0x001ea80000100a00 */
[----:B------:R-:W-:Y:S04]  /*acd0*/  STL [R1+0x3bc4], R0 ;  /* 0x003bc40001007387 */ /* 0x000fe80000100800 */
[----:B------:R-:W-:Y:S04]  /*ace0*/  STL [R1+0x3bc8], R4 ;  /* 0x003bc80401007387 */ /* 0x000fe80000100800 */
[----:B------:R0:W-:Y:S04]  /*acf0*/  STL [R1+0x3bbc], R5 ;  /* 0x003bbc0501007387 */ /* 0x0001e80000100800 */
[----:B0-----:R-:W2:Y:S04]  /*ad00*/  LDL.64 R4, [R1+0xd18] ;  /* 0x000d180001047983 */ /* 0x001ea80000100a00 */
[----:B------:R-:W-:Y:S04]  /*ad10*/  STL [R1+0x3bc0], R18 ;  /* 0x003bc01201007387 */ /* 0x000fe80000100800 */
[----:B------:R0:W-:Y:S04]  /*ad20*/  STL [R1+0x3bb4], R19 ;  /* 0x003bb41301007387 */ /* 0x0001e80000100800 */
[----:B0-----:R-:W2:Y:S04]  /*ad30*/  LDL.64 R18, [R1+0x858] ;  /* 0x0008580001127983 */ /* 0x001ea80000100a00 */
[----:B------:R-:W-:Y:S04]  /*ad40*/  STL [R1+0x3bb8], R32 ;  /* 0x003bb82001007387 */ /* 0x000fe80000100800 */
[----:B------:R0:W-:Y:S01]  /*ad50*/  STL [R1+0x3bac], R33 ;  /* 0x003bac2101007387 */ /* 0x0001e20000100800 */
[----:B------:R-:W-:-:S03]  /*ad60*/  IMAD.MOV.U32 R0, RZ, RZ, R57 ;  /* 0x000000ffff007224 */ /* 0x000fc600078e0039 */
[----:B0-----:R-:W2:Y:S04]  /*ad70*/  LDL.LU.64 R32, [R1+0x2a0] ;  /* 0x0002a00001207983 */ /* 0x001ea80000300a00 */
[----:B------:R-:W-:Y:S04]  /*ad80*/  STL [R1+0x3bb0], R56 ;  /* 0x003bb03801007387 */ /* 0x000fe80000100800 */
[----:B------:R-:W-:Y:S04]  /*ad90*/  STL [R1+0x3ba8], R6 ;  /* 0x003ba80601007387 */ /* 0x000fe80000100800 */
[----:B------:R-:W-:Y:S04]  /*ada0*/  STL [R1+0x3ba4], R0 ;  /* 0x003ba40001007387 */ /* 0x000fe80000100800 */
[----:B------:R0:W-:Y:S04]  /*adb0*/  STL [R1+0x3b9c], R7 ;  /* 0x003b9c0701007387 */ /* 0x0001e80000100800 */
[----:B0-----:R-:W4:Y:S04]  /*adc0*/  LDL.LU.64 R6, [R1+0x298] ;  /* 0x0002980001067983 */ /* 0x001f280000300a00 */
[----:B------:R-:W-:Y:S04]  /*add0*/  STL [R1+0x3ba0], R20 ;  /* 0x003ba01401007387 */ /* 0x000fe80000100800 */
[----:B------:R-:W4:Y:S04]  /*ade0*/  LDL.LU.64 R56, [R1+0x290] ;  /* 0x0002900001387983 */ /* 0x000f280000300a00 */
[----:B------:R-:W-:Y:S04]  /*adf0*/  STL [R1+0x3b94], R21 ;  /* 0x003b941501007387 */ /* 0x000fe80000100800 */
[----:B------:R-:W-:Y:S04]  /*ae00*/  STL [R1+0x3b98], R34 ;  /* 0x003b982201007387 */ /* 0x000fe80000100800 */
[----:B------:R-:W-:Y:S01]  /*ae10*/  STL [R1+0x3b8c], R35 ;  /* 0x003b8c2301007387 */ /* 0x000fe20000100800 */
[----:B--2---:R-:W-:-:S03]  /*ae20*/  IMAD.MOV.U32 R0, RZ, RZ, R33 ;  /* 0x000000ffff007224 */ /* 0x004fc600078e0021 */
[----:B------:R0:W-:Y:S04]  /*ae30*/  STL [R1+0x3b90], R32 ;  /* 0x003b902001007387 */ /* 0x0001e80000100800 */
[----:B---3--:R-:W-:Y:S04]  /*ae40*/  STL [R1+0x3b88], R8 ;  /* 0x003b880801007387 */ /* 0x008fe80000100800 */
[----:B------:R1:W-:Y:S04]  /*ae50*/  STL [R1+0x3b84], R0 ;  /* 0x003b840001007387 */ /* 0x0003e80000100800 */
[----:B------:R-:W-:Y:S04]  /*ae60*/  STL [R1+0x3b7c], R9 ;  /* 0x003b7c0901007387 */ /* 0x000fe80000100800 */
[----:B0-----:R-:W2:Y:S04]  /*ae70*/  LDL.LU.64 R32, [R1+0x288] ;  /* 0x0002880001207983 */ /* 0x001ea80000300a00 */
[----:B----4-:R-:W-:Y:S04]  /*ae80*/  STL [R1+0x3b80], R22 ;  /* 0x003b801601007387 */ /* 0x010fe80000100800 */
[----:B------:R-:W-:Y:S01]  /*ae90*/  STL [R1+0x3b74], R23 ;  /* 0x003b741701007387 */ /* 0x000fe20000100800 */
[----:B-1----:R-:W-:-:S03]  /*aea0*/  IMAD.MOV.U32 R0, RZ, RZ, R7 ;  /* 0x000000ffff007224 */ /* 0x002fc600078e0007 */
[----:B------:R-:W-:Y:S04]  /*aeb0*/  STL [R1+0x3b78], R36 ;  /* 0x003b782401007387 */ /* 0x000fe80000100800 */
[----:B------:R-:W-:Y:S04]  /*aec0*/  STL [R1+0x3b6c], R37 ;  /* 0x003b6c2501007387 */ /* 0x000fe80000100800 */
[----:B------:R-:W-:Y:S04]  /*aed0*/  STL [R1+0x3b70], R6 ;  /* 0x003b700601007387 */ /* 0x000fe80000100800 */
[----:B------:R-:W-:Y:S04]  /*aee0*/  STL [R1+0x3b68], R10 ;  /* 0x003b680a01007387 */ /* 0x000fe80000100800 */
[----:B------:R0:W-:Y:S04]  /*aef0*/  STL [R1+0x3b64], R0 ;  /* 0x003b640001007387 */ /* 0x0001e80000100800 */
[----:B------:R-:W-:Y:S04]  /*af00*/  STL [R1+0x3b5c], R11 ;  /* 0x003b5c0b01007387 */ /* 0x000fe80000100800 */
[----:B------:R-:W-:Y:S04]  /*af10*/  STL [R1+0x3b60], R24 ;  /* 0x003b601801007387 */ /* 0x000fe80000100800 */
[----:B------:R-:W-:Y:S04]  /*af20*/  STL [R1+0x3b54], R25 ;  /* 0x003b541901007387 */ /* 0x000fe80000100800 */
[----:B------:R-:W-:Y:S04]  /*af30*/  STL [R1+0x3b58], R38 ;  /* 0x003b582601007387 */ /* 0x000fe80000100800 */
[----:B------:R-:W3:Y:S01]  /*af40*/  LDL.LU.64 R20, [R1+0x428] ;  /* 0x0004280001147983 */ /* 0x000ee20000300a00 */
[----:B0-----:R-:W-:-:S03]  /*af50*/  IMAD.MOV.U32 R0, RZ, RZ, R57 ;  /* 0x000000ffff007224 */ /* 0x001fc600078e0039 */
[----:B------:R-:W4:Y:S04]  /*af60*/  LDL.LU.64 R6, [R1+0x430] ;  /* 0x0004300001067983 */ /* 0x000f280000300a00 */
[----:B------:R-:W-:Y:S04]  /*af70*/  STL [R1+0x3b4c], R39 ;  /* 0x003b4c2701007387 */ /* 0x000fe80000100800 */
[----:B------:R0:W-:Y:S04]  /*af80*/  STL [R1+0x3b50], R56 ;  /* 0x003b503801007387 */ /* 0x0001e80000100800 */
[----:B------:R1:W-:Y:S04]  /*af90*/  STL [R1+0x3b44], R0 ;  /* 0x003b440001007387 */ /* 0x0003e80000100800 */
[----:B------:R-:W-:Y:S04]  /*afa0*/  STL [R1+0x3b48], R12 ;  /* 0x003b480c01007387 */ /* 0x000fe80000100800 */
[----:B------:R-:W-:Y:S04]  /*afb0*/  STL [R1+0x3b3c], R13 ;  /* 0x003b3c0d01007387 */ /* 0x000fe80000100800 */
[----:B0-----:R-:W4:Y:S04]  /*afc0*/  LDL.LU.64 R56, [R1+0x438] ;  /* 0x0004380001387983 */ /* 0x001f280000300a00 */
[----:B------:R-:W-:Y:S04]  /*afd0*/  STL [R1+0x3b40], R26 ;  /* 0x003b401a01007387 */ /* 0x000fe80000100800 */
[----:B------:R-:W-:Y:S04]  /*afe0*/  STL [R1+0x3b34], R27 ;  /* 0x003b341b01007387 */ /* 0x000fe80000100800 */
[----:B------:R-:W-:Y:S04]  /*aff0*/  STL [R1+0x3b38], R40 ;  /* 0x003b382801007387 */ /* 0x000fe80000100800 */
[----:B------:R-:W4:Y:S04]  /*b000*/  LDL.LU.64 R36, [R1+0x440] ;  /* 0x0004400001247983 */ /* 0x000f280000300a00 */
[----:B------:R-:W-:Y:S04]  /*b010*/  STL [R1+0x3b2c], R41 ;  /* 0x003b2c2901007387 */ /* 0x000fe80000100800 */
[----:B--2---:R-:W-:Y:S01]  /*b020*/  STL [R1+0x3b30], R32 ;  /* 0x003b302001007387 */ /* 0x004fe20000100800 */
[----:B-1----:R-:W-:-:S03]  /*b030*/  IMAD.MOV.U32 R0, RZ, RZ, R33 ;  /* 0x000000ffff007224 */ /* 0x002fc600078e0021 */
[----:B------:R-:W2:Y:S04]  /*b040*/  LDL.LU.64 R8, [R1+0x448] ;  /* 0x0004480001087983 */ /* 0x000ea80000300a00 */
[----:B------:R-:W-:Y:S04]  /*b050*/  STL [R1+0x3b24], R0 ;  /* 0x003b240001007387 */ /* 0x000fe80000100800 */
[----:B------:R0:W-:Y:S04]  /*b060*/  STL [R1+0x3b28], R14 ;  /* 0x003b280e01007387 */ /* 0x0001e80000100800 */
[----:B------:R-:W2:Y:S04]  /*b070*/  LDL.LU.64 R22, [R1+0x450] ;  /* 0x0004500001167983 */ /* 0x000ea80000300a00 */
[----:B------:R1:W-:Y:S04]  /*b080*/  STL [R1+0x3b1c], R15 ;  /* 0x003b1c0f01007387 */ /* 0x0003e80000100800 */
[----:B------:R-:W-:Y:S01]  /*b090*/  STL [R1+0x3b20], R28 ;  /* 0x003b201c01007387 */ /* 0x000fe20000100800 */
[----:B0-----:R-:W0:Y:S03]  /*b0a0*/  LDC R14, c[0x0][0x3a8] ;  /* 0x0000ea00ff0e7b82 */ /* 0x001e260000000800 */
[----:B------:R-:W-:Y:S04]  /*b0b0*/  STL [R1+0x3b14], R29 ;  /* 0x003b141d01007387 */ /* 0x000fe80000100800 */
[----:B------:R-:W-:Y:S01]  /*b0c0*/  STL [R1+0x3b18], R42 ;  /* 0x003b182a01007387 */ /* 0x000fe20000100800 */
[----:B-1----:R-:W1:Y:S03]  /*b0d0*/  LDC R15, c[0x0][0x3a8] ;  /* 0x0000ea00ff0f7b82 */ /* 0x002e660000000800 */
[----:B------:R-:W-:Y:S04]  /*b0e0*/  STL [R1+0x3af4], R43 ;  /* 0x003af42b01007387 */ /* 0x000fe80000100800 */
[----:B------:R-:W2:Y:S04]  /*b0f0*/  LDL.LU.64 R34, [R1+0x458] ;  /* 0x0004580001227983 */ /* 0x000ea80000300a00 */
[----:B---3--:R3:W-:Y:S04]  /*b100*/  STL [R1+0x3afc], R20 ;  /* 0x003afc1401007387 */ /* 0x0087e80000100800 */
[----:B------:R-:W2:Y:S01]  /*b110*/  LDL.LU.64 R32, [R1+0x460] ;  /* 0x0004600001207983 */ /* 0x000ea20000300a00 */
[----:B------:R-:W-:-:S03]  /*b120*/  IMAD.MOV.U32 R0, RZ, RZ, R21 ;  /* 0x000000ffff007224 */ /* 0x000fc600078e0015 */
[----:B----4-:R-:W-:Y:S04]  /*b130*/  STL [R1+0x3b04], R6 ;  /* 0x003b040601007387 */ /* 0x010fe80000100800 */
[----:B------:R4:W-:Y:S04]  /*b140*/  STL [R1+0x3af8], R0 ;  /* 0x003af80001007387 */ /* 0x0009e80000100800 */
[----:B---3--:R-:W3:Y:S01]  /*b150*/  LDL.LU.64 R20, [R1+0x468] ;  /* 0x0004680001147983 */ /* 0x008ee20000300a00 */
[----:B----4-:R-:W-:-:S05]  /*b160*/  IMAD.MOV.U32 R0, RZ, RZ, R7 ;  /* 0x000000ffff007224 */ /* 0x010fca00078e0007 */
[----:B------:R4:W-:Y:S04]  /*b170*/  STL [R1+0x3b00], R0 ;  /* 0x003b000001007387 */ /* 0x0009e80000100800 */
[----:B------:R0:W-:Y:S01]  /*b180*/  STL [R1+0x3b0c], R56 ;  /* 0x003b0c3801007387 */ /* 0x0001e20000100800 */
[----:B----4-:R-:W-:-:S03]  /*b190*/  IMAD.MOV.U32 R0, RZ, RZ, R57 ;  /* 0x000000ffff007224 */ /* 0x010fc600078e0039 */
[----:B------:R-:W-:Y:S04]  /*b1a0*/  STL [R1+0x3b10], R44 ;  /* 0x003b102c01007387 */ /* 0x000fe80000100800 */
[----:B------:R4:W-:Y:S04]  /*b1b0*/  STL [R1+0x3b08], R0 ;  /* 0x003b080001007387 */ /* 0x0009e80000100800 */
[----:B------:R-:W3:Y:S04]  /*b1c0*/  LDL.LU.64 R6, [R1+0x470] ;  /* 0x0004700001067983 */ /* 0x000ee80000300a00 */
[----:B0-----:R-:W3:Y:S01]  /*b1d0*/  LDL.LU.64 R56, [R1+0x478] ;  /* 0x0004780001387983 */ /* 0x001ee20000300a00 */
[----:B----4-:R-:W-:-:S03]  /*b1e0*/  IMAD.MOV.U32 R0, RZ, RZ, R37 ;  /* 0x000000ffff007224 */ /* 0x010fc600078e0025 */
[----:B------:R-:W-:Y:S04]  /*b1f0*/  STL [R1+0x3ad4], R45 ;  /* 0x003ad42d01007387 */ /* 0x000fe80000100800 */
[----:B------:R-:W-:Y:S04]  /*b200*/  STL [R1+0x3adc], R36 ;  /* 0x003adc2401007387 */ /* 0x000fe80000100800 */
[----:B--2---:R-:W-:Y:S04]  /*b210*/  STL [R1+0x3ae4], R8 ;  /* 0x003ae40801007387 */ /* 0x004fe80000100800 */
[----:B------:R0:W-:Y:S02]  /*b220*/  STL [R1+0x3ad8], R0 ;  /* 0x003ad80001007387 */ /* 0x0001e40000100800 */
[----:B0-----:R-:W-:-:S02]  /*b230*/  IMAD.MOV.U32 R0, RZ, RZ, R9 ;  /* 0x000000ffff007224 */ /* 0x001fc400078e0009 */
[----:B------:R-:W-:Y:S04]  /*b240*/  STL [R1+0x3aec], R22 ;  /* 0x003aec1601007387 */ /* 0x000fe80000100800 */
[----:B------:R0:W-:Y:S04]  /*b250*/  STL [R1+0x3ae0], R0 ;  /* 0x003ae00001007387 */ /* 0x0001e80000100800 */
[----:B------:R-:W2:Y:S01]  /*b260*/  LDL.LU.64 R8, [R1+0x480] ;  /* 0x0004800001087983 */ /* 0x000ea20000300a00 */
[----:B0-----:R-:W-:-:S03]  /*b270*/  IMAD.MOV.U32 R0, RZ, RZ, R23 ;  /* 0x000000ffff007224 */ /* 0x001fc600078e0017 */
[----:B------:R-:W-:Y:S04]  /*b280*/  STL [R1+0x3af0], R46 ;  /* 0x003af02e01007387 */ /* 0x000fe80000100800 */
[----:B------:R0:W-:Y:S04]  /*b290*/  STL [R1+0x3ae8], R0 ;  /* 0x003ae80001007387 */ /* 0x0001e80000100800 */
[----:B------:R-:W-:Y:S04]  /*b2a0*/  STL [R1+0x3ab4], R47 ;  /* 0x003ab42f01007387 */ /* 0x000fe80000100800 */
[----:B------:R-:W4:Y:S01]  /*b2b0*/  LDL.LU.64 R22, [R1+0x488] ;  /* 0x0004880001167983 */ /* 0x000f220000300a00 */
[----:B0-----:R-:W-:-:S03]  /*b2c0*/  IMAD.MOV.U32 R0, RZ, RZ, R35 ;  /* 0x000000ffff007224 */ /* 0x001fc600078e0023 */
[----:B------:R0:W-:Y:S04]  /*b2d0*/  STL [R1+0x3abc], R34 ;  /* 0x003abc2201007387 */ /* 0x0001e80000100800 */
[----:B------:R-:W-:Y:S04]  /*b2e0*/  STL [R1+0x3ac4], R32 ;  /* 0x003ac42001007387 */ /* 0x000fe80000100800 */
[----:B------:R1:W-:Y:S04]  /*b2f0*/  STL [R1+0x3ab8], R0 ;  /* 0x003ab80001007387 */ /* 0x0003e80000100800 */
[----:B0-----:R-:W4:Y:S01]  /*b300*/  LDL.LU.64 R34, [R1+0x490] ;  /* 0x0004900001227983 */ /* 0x001f220000300a00 */
[----:B-1----:R-:W-:-:S05]  /*b310*/  IMAD.MOV.U32 R0, RZ, RZ, R33 ;  /* 0x000000ffff007224 */ /* 0x002fca00078e0021 */
[----:B------:R3:W-:Y:S04]  /*b320*/  STL [R1+0x3ac0], R0 ;  /* 0x003ac00001007387 */ /* 0x0007e80000100800 */
[----:B------:R-:W4:Y:S01]  /*b330*/  LDL.LU.64 R32, [R1+0x498] ;  /* 0x0004980001207983 */ /* 0x000f220000300a00 */
[----:B---3--:R-:W-:-:S03]  /*b340*/  IMAD.MOV.U32 R0, RZ, RZ, R21 ;  /* 0x000000ffff007224 */ /* 0x008fc600078e0015 */
[----:B------:R-:W-:Y:S04]  /*b350*/  STL [R1+0x3acc], R20 ;  /* 0x003acc1401007387 */ /* 0x000fe80000100800 */
[----:B------:R-:W-:Y:S04]  /*b360*/  STL [R1+0x3ad0], R48 ;  /* 0x003ad03001007387 */ /* 0x000fe80000100800 */
[----:B------:R0:W-:Y:S04]  /*b370*/  STL [R1+0x3ac8], R0 ;  /* 0x003ac80001007387 */ /* 0x0001e80000100800 */
[----:B------:R-:W-:Y:S04]  /*b380*/  STL [R1+0x3a94], R49 ;  /* 0x003a943101007387 */ /* 0x000fe80000100800 */
[----:B------:R1:W-:Y:S01]  /*b390*/  STL [R1+0x3a9c], R6 ;  /* 0x003a9c0601007387 */ /* 0x0003e20000100800 */
[----:B0-----:R-:W-:-:S03]  /*b3a0*/  IMAD.MOV.U32 R0, RZ, RZ, R7 ;  /* 0x000000ffff007224 */ /* 0x001fc600078e0007 */
[----:B------:R-:W3:Y:S04]  /*b3b0*/  LDL.LU.64 R36, [R1+0x4a8] ;  /* 0x0004a80001247983 */ /* 0x000ee80000300a00 */
[----:B------:R0:W-:Y:S04]  /*b3c0*/  STL [R1+0x3a98], R0 ;  /* 0x003a980001007387 */ /* 0x0001e80000100800 */
[----:B------:R0:W-:Y:S04]  /*b3d0*/  STL [R1+0x3aa4], R56 ;  /* 0x003aa43801007387 */ /* 0x0001e80000100800 */
[----:B------:R-:W3:Y:S04]  /*b3e0*/  LDL.LU.64 R20, [R1+0x4b0] ;  /* 0x0004b00001147983 */ /* 0x000ee80000300a00 */
[----:B-1----:R-:W3:Y:S01]  /*b3f0*/  LDL.LU.64 R6, [R1+0x4b8] ;  /* 0x0004b80001067983 */ /* 0x002ee20000300a00 */
[----:B0-----:R-:W-:-:S03]  /*b400*/  IMAD.MOV.U32 R0, RZ, RZ, R57 ;  /* 0x000000ffff007224 */ /* 0x001fc600078e0039 */
[----:B------:R-:W3:Y:S04]  /*b410*/  LDL.LU.64 R56, [R1+0x420] ;  /* 0x0004200001387983 */ /* 0x000ee80000300a00 */
[----:B------:R2:W-:Y:S02]  /*b420*/  STL [R1+0x3aa0], R0 ;  /* 0x003aa00001007387 */ /* 0x0005e40000100800 */
[----:B--2---:R-:W-:Y:S02]  /*b430*/  IMAD.MOV.U32 R0, RZ, RZ, R9 ;  /* 0x000000ffff007224 */ /* 0x004fe400078e0009 */
[----:B------:R-:W-:Y:S04]  /*b440*/  STL [R1+0x3aac], R8 ;  /* 0x003aac0801007387 */ /* 0x000fe80000100800 */
[----:B------:R-:W-:Y:S04]  /*b450*/  STL [R1+0x3ab0], R50 ;  /* 0x003ab03201007387 */ /* 0x000fe80000100800 */
[----:B------:R4:W-:Y:S04]  /*b460*/  STL [R1+0x3aa8], R0 ;  /* 0x003aa80001007387 */ /* 0x0009e80000100800 */
[----:B------:R-:W-:Y:S01]  /*b470*/  STL [R1+0x3a74], R51 ;  /* 0x003a743301007387 */ /* 0x000fe20000100800 */
[----:B----4-:R-:W-:-:S03]  /*b480*/  IMAD.MOV.U32 R0, RZ, RZ, R23 ;  /* 0x000000ffff007224 */ /* 0x010fc600078e0017 */
[----:B------:R0:W-:Y:S04]  /*b490*/  STL [R1+0x3a7c], R22 ;  /* 0x003a7c1601007387 */ /* 0x0001e80000100800 */
[----:B------:R-:W2:Y:S04]  /*b4a0*/  LDL.LU.64 R8, [R1+0x4c8] ;  /* 0x0004c80001087983 */ /* 0x000ea80000300a00 */
[----:B0-----:R-:W4:Y:S04]  /*b4b0*/  LDL.LU.64 R22, [R1+0x4c0] ;  /* 0x0004c00001167983 */ /* 0x001f280000300a00 */
[----:B------:R0:W-:Y:S04]  /*b4c0*/  STL [R1+0x3a78], R0 ;  /* 0x003a780001007387 */ /* 0x0001e80000100800 */
[----:B------:R1:W-:Y:S01]  /*b4d0*/  STL [R1+0x3a84], R34 ;  /* 0x003a842201007387 */ /* 0x0003e20000100800 */
[----:B0-----:R-:W-:-:S05]  /*b4e0*/  IMAD.MOV.U32 R0, RZ, RZ, R35 ;  /* 0x000000ffff007224 */ /* 0x001fca00078e0023 */
[----:B------:R0:W-:Y:S04]  /*b4f0*/  STL [R1+0x3a80], R0 ;  /* 0x003a800001007387 */ /* 0x0001e80000100800 */
[----:B------:R-:W-:Y:S04]  /*b500*/  STL [R1+0x3a8c], R32 ;  /* 0x003a8c2001007387 */ /* 0x000fe80000100800 */
[----:B-1----:R-:W2:Y:S01]  /*b510*/  LDL.LU.64 R34, [R1+0x4d0] ;  /* 0x0004d00001227983 */ /* 0x002ea20000300a00 */
[----:B0-----:R-:W-:-:S03]  /*b520*/  IMAD.MOV.U32 R0, RZ, RZ, R33 ;  /* 0x000000ffff007224 */ /* 0x001fc600078e0021 */
[----:B------:R-:W-:Y:S04]  /*b530*/  STL [R1+0x3a90], R52 ;  /* 0x003a903401007387 */ /* 0x000fe80000100800 */
[----:B------:R3:W-:Y:S04]  /*b540*/  STL [R1+0x3a88], R0 ;  /* 0x003a880001007387 */ /* 0x0007e80000100800 */
[----:B------:R-:W2:Y:S04]  /*b550*/  LDL.LU.64 R24, [R1+0x418] ;  /* 0x0004180001187983 */ /* 0x000ea80000300a00 */
[----:B------:R-:W-:Y:S01]  /*b560*/  STL [R1+0x17b0], R53 ;  /* 0x0017b03501007387 */ /* 0x000fe20000100800 */
[----:B---3--:R-:W-:-:S03]  /*b570*/  IMAD.MOV.U32 R0, RZ, RZ, R37 ;  /* 0x000000ffff007224 */ /* 0x008fc600078e0025 */
[----:B------:R-:W3:Y:S04]  /*b580*/  LDL.LU.64 R32, [R1+0x4d8] ;  /* 0x0004d80001207983 */ /* 0x000ee80000300a00 */
[----:B------:R-:W-:Y:S04]  /*b590*/  STL [R1+0x17b8], R36 ;  /* 0x0017b82401007387 */ /* 0x000fe80000100800 */
[----:B------:R0:W-:Y:S04]  /*b5a0*/  STL [R1+0x17b4], R0 ;  /* 0x0017b40001007387 */ /* 0x0001e80000100800 */
[----:B------:R-:W-:Y:S04]  /*b5b0*/  STL [R1+0x17c0], R20 ;  /* 0x0017c01401007387 */ /* 0x000fe80000100800 */
[----:B------:R-:W3:Y:S01]  /*b5c0*/  LDL.LU.64 R10, [R1+0x4e0] ;  /* 0x0004e000010a7983 */ /* 0x000ee20000300a00 */
[----:B0-----:R-:W-:-:S03]  /*b5d0*/  IMAD.MOV.U32 R0, RZ, RZ, R21 ;  /* 0x000000ffff007224 */ /* 0x001fc600078e0015 */
[----:B------:R-:W-:Y:S04]  /*b5e0*/  STL [R1+0x17c8], R6 ;  /* 0x0017c80601007387 */ /* 0x000fe80000100800 */
[----:B------:R0:W-:Y:S02]  /*b5f0*/  STL [R1+0x17bc], R0 ;  /* 0x0017bc0001007387 */ /* 0x0001e40000100800 */
[----:B0-----:R-:W-:Y:S02]  /*b600*/  IMAD.MOV.U32 R0, RZ, RZ, R7 ;  /* 0x000000ffff007224 */ /* 0x001fe400078e0007 */
[----:B------:R-:W3:Y:S04]  /*b610*/  LDL.LU.64 R6, [R1+0x4e8] ;  /* 0x0004e80001067983 */ /* 0x000ee80000300a00 */
[----:B------:R0:W-:Y:S04]  /*b620*/  STL [R1+0x17c4], R0 ;  /* 0x0017c40001007387 */ /* 0x0001e80000100800 */
[----:B------:R1:W-:Y:S04]  /*b630*/  STL [R1+0x377c], R56 ;  /* 0x00377c3801007387 */ /* 0x0003e80000100800 */
[----:B------:R-:W3:Y:S01]  /*b640*/  LDL.LU.64 R36, [R1+0x410] ;  /* 0x0004100001247983 */ /* 0x000ee20000300a00 */
[----:B0-----:R-:W-:-:S03]  /*b650*/  IMAD.MOV.U32 R0, RZ, RZ, R57 ;  /* 0x000000ffff007224 */ /* 0x001fc600078e0039 */
[----:B-1----:R-:W3:Y:S04]  /*b660*/  LDL.LU.64 R56, [R1+0x4f0] ;  /* 0x0004f00001387983 */ /* 0x002ee80000300a00 */
[----:B------:R-:W3:Y:S04]  /*b670*/  LDL.LU.64 R20, [R1+0x4f8] ;  /* 0x0004f80001147983 */ /* 0x000ee80000300a00 */
[----:B------:R4:W-:Y:S02]  /*b680*/  STL [R1+0x17cc], R0 ;  /* 0x0017cc0001007387 */ /* 0x0009e40000100800 */
[----:B----4-:R-:W-:-:S02]  /*b690*/  IMAD.MOV.U32 R0, RZ, RZ, R23 ;  /* 0x000000ffff007224 */ /* 0x010fc400078e0017 */
        /* <DEDUP_REMOVED lines=10> */
[----:B------:R-:W4:Y:S04]  /*b740*/  LDL.LU.64 R8, [R1+0x408] ;  /* 0x0004080001087983 */ /* 0x000f280000300a00 */
[----:B------:R-:W4:Y:S01]  /*b750*/  LDL.LU.64 R34, [R1+0x510] ;  /* 0x0005100001227983 */ /* 0x000f220000300a00 */
[----:B0-----:R-:W-:-:S03]  /*b760*/  IMAD.MOV.U32 R0, RZ, RZ, R25 ;  /* 0x000000ffff007224 */ /* 0x001fc600078e0019 */
[----:B---3--:R-:W-:Y:S04]  /*b770*/  STL [R1+0x37b4], R32 ;  /* 0x0037b42001007387 */ /* 0x008fe80000100800 */
[----:B------:R0:W-:Y:S04]  /*b780*/  STL [R1+0x37a8], R0 ;  /* 0x0037a80001007387 */ /* 0x0001e80000100800 */
[----:B------:R-:W-:Y:S01]  /*b790*/  STL [R1+0x37bc], R10 ;  /* 0x0037bc0a01007387 */ /* 0x000fe20000100800 */
[----:B0-----:R-:W-:-:S05]  /*b7a0*/  IMAD.MOV.U32 R0, RZ, RZ, R33 ;  /* 0x000000ffff007224 */ /* 0x001fca00078e0021 */
[----:B------:R0:W-:Y:S04]  /*b7b0*/  STL [R1+0x37b0], R0 ;  /* 0x0037b00001007387 */ /* 0x0001e80000100800 */
[----:B------:R-:W3:Y:S04]  /*b7c0*/  LDL.LU.64 R32, [R1+0x520] ;  /* 0x0005200001207983 */ /* 0x000ee80000300a00 */
[----:B------:R-:W3:Y:S01]  /*b7d0*/  LDL.LU.64 R24, [R1+0x518] ;  /* 0x0005180001187983 */ /* 0x000ee20000300a00 */
[----:B0-----:R-:W-:-:S05]  /*b7e0*/  IMAD.MOV.U32 R0, RZ, RZ, R11 ;  /* 0x000000ffff007224 */ /* 0x001fca00078e000b */
[----:B------:R0:W-:Y:S04]  /*b7f0*/  STL [R1+0x37b8], R0 ;  /* 0x0037b80001007387 */ /* 0x0001e80000100800 */
[----:B------:R1:W-:Y:S01]  /*b800*/  STL [R1+0x37c4], R6 ;  /* 0x0037c40601007387 */ /* 0x0003e20000100800 */
[----:B0-----:R-:W-:-:S05]  /*b810*/  IMAD.MOV.U32 R0, RZ, RZ, R7 ;  /* 0x000000ffff007224 */ /* 0x001fca00078e0007 */
[----:B------:R0:W-:Y:S04]  /*b820*/  STL [R1+0x37c0], R0 ;  /* 0x0037c00001007387 */ /* 0x0001e80000100800 */
[----:B------:R-:W-:Y:S04]  /*b830*/  STL [R1+0x37cc], R36 ;  /* 0x0037cc2401007387 */ /* 0x000fe80000100800 */
[----:B-1----:R-:W3:Y:S01]  /*b840*/  LDL.LU.64 R6, [R1+0x400] ;  /* 0x0004000001067983 */ /* 0x002ee20000300a00 */
        /* <DEDUP_REMOVED lines=9> */
[----:B--2---:R-:W-:Y:S04]  /*b8e0*/  STL [R1+0x37e4], R22 ;  /* 0x0037e41601007387 */ /* 0x004fe80000100800 */
[----:B------:R0:W-:Y:S04]  /*b8f0*/  STL [R1+0x37d8], R0 ;  /* 0x0037d80001007387 */ /* 0x0001e80000100800 */
[----:B-1----:R-:W2:Y:S01]  /*b900*/  LDL.LU.64 R20, [R1+0x538] ;  /* 0x0005380001147983 */ /* 0x002ea20000300a00 */
[----:B0-----:R-:W-:-:S03]  /*b910*/  IMAD.MOV.U32 R0, RZ, RZ, R23 ;  /* 0x000000ffff007224 */ /* 0x001fc600078e0017 */
[----:B----4-:R-:W-:Y:S04]  /*b920*/  STL [R1+0x37ec], R8 ;  /* 0x0037ec0801007387 */ /* 0x010fe80000100800 */
[----:B------:R0:W-:Y:S04]  /*b930*/  STL [R1+0x37e0], R0 ;  /* 0x0037e00001007387 */ /* 0x0001e80000100800 */
[----:B------:R-:W4:Y:S01]  /*b940*/  LDL.LU.64 R36, [R1+0x4a0] ;  /* 0x0004a00001247983 */ /* 0x000f220000300a00 */
[----:B0-----:R-:W-:-:S05]  /*b950*/  IMAD.MOV.U32 R0, RZ, RZ, R9 ;  /* 0x000000ffff007224 */ /* 0x001fca00078e0009 */
[----:B------:R0:W-:Y:S04]  /*b960*/  STL [R1+0x37e8], R0 ;  /* 0x0037e80001007387 */ /* 0x0001e80000100800 */
[----:B------:R1:W-:Y:S04]  /*b970*/  STL [R1+0x37f4], R34 ;  /* 0x0037f42201007387 */ /* 0x0003e80000100800 */
[----:B------:R-:W4:Y:S04]  /*b980*/  LDL.LU.64 R22, [R1+0x548] ;  /* 0x0005480001167983 */ /* 0x000f280000300a00 */
[----:B------:R-:W4:Y:S01]  /*b990*/  LDL.LU.64 R8, [R1+0x550] ;  /* 0x0005500001087983 */ /* 0x000f220000300a00 */
[----:B0-----:R-:W-:-:S03]  /*b9a0*/  IMAD.MOV.U32 R0, RZ, RZ, R35 ;  /* 0x000000ffff007224 */ /* 0x001fc600078e0023 */
[----:B-1----:R-:W4:Y:S04]  /*b9b0*/  LDL.LU.64 R34, [R1+0x558] ;  /* 0x0005580001227983 */ /* 0x002f280000300a00 */
[----:B------:R0:W-:Y:S04]  /*b9c0*/  STL [R1+0x37f0], R0 ;  /* 0x0037f00001007387 */ /* 0x0001e80000100800 */
[----:B---3--:R-:W-:Y:S01]  /*b9d0*/  STL [R1+0x37fc], R24 ;  /* 0x0037fc1801007387 */ /* 0x008fe20000100800 */
[----:B0-----:R-:W-:-:S03]  /*b9e0*/  IMAD.MOV.U32 R0, RZ, RZ, R25 ;  /* 0x000000ffff007224 */ /* 0x001fc600078e0019 */
[----:B------:R-:W-:Y:S04]  /*b9f0*/  STL [R1+0x3804], R32 ;  /* 0x0038042001007387 */ /* 0x000fe80000100800 */
[----:B------:R0:W-:Y:S02]  /*ba00*/  STL [R1+0x37f8], R0 ;  /* 0x0037f80001007387 */ /* 0x0001e40000100800 */
[----:B0-----:R-:W-:Y:S02]  /*ba10*/  IMAD.MOV.U32 R0, RZ, RZ, R33 ;  /* 0x000000ffff007224 */ /* 0x001fe400078e0021 */
[----:B------:R-:W-:Y:S04]  /*ba20*/  STL [R1+0x380c], R6 ;  /* 0x00380c0601007387 */ /* 0x000fe80000100800 */
[----:B------:R0:W-:Y:S04]  /*ba30*/  STL [R1+0x3800], R0 ;  /* 0x0038000001007387 */ /* 0x0001e80000100800 */
[----:B------:R-:W3:Y:S01]  /*ba40*/  LDL.LU.64 R32, [R1+0x560] ;  /* 0x0005600001207983 */ /* 0x000ee20000300a00 */
[----:B0-----:R-:W-:-:S03]  /*ba50*/  IMAD.MOV.U32 R0, RZ, RZ, R7 ;  /* 0x000000ffff007224 */ /* 0x001fc600078e0007 */
[----:B------:R-:W3:Y:S04]  /*ba60*/  LDL.LU.64 R6, [R1+0x3f8] ;  /* 0x0003f80001067983 */ /* 0x000ee80000300a00 */
[----:B------:R0:W-:Y:S04]  /*ba70*/  STL [R1+0x3808], R0 ;  /* 0x0038080001007387 */ /* 0x0001e80000100800 */
[----:B------:R1:W-:Y:S01]  /*ba80*/  STL [R1+0x3814], R56 ;  /* 0x0038143801007387 */ /* 0x0003e20000100800 */
[----:B0-----:R-:W-:-:S05]  /*ba90*/  IMAD.MOV.U32 R0, RZ, RZ, R57 ;  /* 0x000000ffff007224 */ /* 0x001fca00078e0039 */
[----:B------:R0:W-:Y:S01]  /*baa0*/  STL [R1+0x3810], R0 ;  /* 0x0038100001007387 */ /* 0x0001e20000100800 */
[----:B-1----:R-:W-:Y:S02]  /*bab0*/  IMAD.MOV.U32 R56, RZ, RZ, R58 ;  /* 0x000000ffff387224 */ /* 0x002fe400078e003a */
[----:B------:R-:W-:Y:S01]  /*bac0*/  IMAD.MOV.U32 R57, RZ, RZ, R59 ;  /* 0x000000ffff397224 */ /* 0x000fe200078e003b */
[----:B------:R-:W-:Y:S01]  /*bad0*/  STL [R1+0x381c], R10 ;  /* 0x00381c0a01007387 */ /* 0x000fe20000100800 */
[----:B------:R-:W-:Y:S02]  /*bae0*/  IMAD.MOV.U32 R58, RZ, RZ, R60 ;  /* 0x000000ffff3a7224 */ /* 0x000fe400078e003c */
[----:B------:R-:W-:Y:S02]  /*baf0*/  IMAD.MOV.U32 R59, RZ, RZ, R61 ;  /* 0x000000ffff3b7224 */ /* 0x000fe400078e003d */
[----:B------:R-:W-:Y:S02]  /*bb00*/  IMAD.MOV.U32 R60, RZ, RZ, R2 ;  /* 0x000000ffff3c7224 */ /* 0x000fe400078e0002 */
[----:B------:R-:W-:-:S02]  /*bb10*/  IMAD.MOV.U32 R61, RZ, RZ, R3 ;  /* 0x000000ffff3d7224 */ /* 0x000fc400078e0003 */
[----:B------:R-:W3:Y:S01]  /*bb20*/  LDL.LU.64 R2, [R1+0x568] ;  /* 0x0005680001027983 */ /* 0x000ee20000300a00 */
[----:B0-----:R-:W-:-:S03]  /*bb30*/  IMAD.MOV.U32 R0, RZ, RZ, R11 ;  /* 0x000000ffff007224 */ /* 0x001fc600078e000b */
[----:B--2---:R-:W-:Y:S04]  /*bb40*/  STL [R1+0x3824], R20 ;  /* 0x0038241401007387 */ /* 0x004fe80000100800 */
[----:B------:R0:W-:Y:S04]  /*bb50*/  STL [R1+0x3818], R0 ;  /* 0x0038180001007387 */ /* 0x0001e80000100800 */
[----:B------:R-:W2:Y:S01]  /*bb60*/  LDL.LU.64 R24, [R1+0x570] ;  /* 0x0005700001187983 */ /* 0x000ea20000300a00 */
[----:B0-----:R-:W-:-:S03]  /*bb70*/  IMAD.MOV.U32 R0, RZ, RZ, R21 ;  /* 0x000000ffff007224 */ /* 0x001fc600078e0015 */
[----:B------:R-:W2:Y:S04]  /*bb80*/  LDL.LU.64 R20, [R1+0x3f0] ;  /* 0x0003f00001147983 */ /* 0x000ea80000300a00 */
[----:B------:R0:W-:Y:S04]  /*bb90*/  STL [R1+0x3820], R0 ;  /* 0x0038200001007387 */ /* 0x0001e80000100800 */
[----:B----4-:R-:W-:Y:S01]  /*bba0*/  STL [R1+0x382c], R36 ;  /* 0x00382c2401007387 */ /* 0x010fe20000100800 */
[----:B0-----:R-:W-:-:S05]  /*bbb0*/  IMAD.MOV.U32 R0, RZ, RZ, R37 ;  /* 0x000000ffff007224 */ /* 0x001fca00078e0025 */
[----:B------:R0:W-:Y:S04]  /*bbc0*/  STL [R1+0x3828], R0 ;  /* 0x0038280001007387 */ /* 0x0001e80000100800 */
[----:B------:R-:W-:Y:S04]  /*bbd0*/  STL [R1+0x3834], R22 ;  /* 0x0038341601007387 */ /* 0x000fe80000100800 */
[----:B------:R-:W4:Y:S01]  /*bbe0*/  LDL.LU.64 R10, [R1+0x580] ;  /* 0x00058000010a7983 */ /* 0x000f220000300a00 */
[----:B0-----:R-:W-:-:S03]  /*bbf0*/  IMAD.MOV.U32 R0, RZ, RZ, R23 ;  /* 0x000000ffff007224 */ /* 0x001fc600078e0017 */
[----:B------:R-:W-:Y:S04]  /*bc00*/  STL [R1+0x383c], R8 ;  /* 0x00383c0801007387 */ /* 0x000fe80000100800 */
        /* <DEDUP_REMOVED lines=19> */
[----:B--2---:R-:W-:Y:S04]  /*bd40*/  STL [R1+0x3864], R24 ;  /* 0x0038641801007387 */ /* 0x004fe80000100800 */
[----:B------:R0:W-:Y:S04]  /*bd50*/  STL [R1+0x3858], R0 ;  /* 0x0038580001007387 */ /* 0x0001e80000100800 */
[----:B------:R-:W2:Y:S04]  /*bd60*/  LDL.LU.64 R32, [R1+0x5b0] ;  /* 0x0005b00001207983 */ /* 0x000ea80000300a00 */
[----:B------:R-:W2:Y:S01]  /*bd70*/  LDL.LU.64 R2, [R1+0x3e0] ;  /* 0x0003e00001027983 */ /* 0x000ea20000300a00 */
[----:B0-----:R-:W-:-:S03]  /*bd80*/  IMAD.MOV.U32 R0, RZ, RZ, R25 ;  /* 0x000000ffff007224 */ /* 0x001fc600078e0019 */
[----:B------:R-:W-:Y:S04]  /*bd90*/  STL [R1+0x386c], R20 ;  /* 0x00386c1401007387 */ /* 0x000fe80000100800 */
[----:B------:R0:W-:Y:S02]  /*bda0*/  STL [R1+0x3860], R0 ;  /* 0x0038600001007387 */ /* 0x0001e40000100800 */
[----:B0-----:R-:W-:Y:S02]  /*bdb0*/  IMAD.MOV.U32 R0, RZ, RZ, R21 ;  /* 0x000000ffff007224 */ /* 0x001fe400078e0015 */
[----:B----4-:R-:W-:Y:S04]  /*bdc0*/  STL [R1+0x3874], R10 ;  /* 0x0038740a01007387 */ /* 0x010fe80000100800 */
[----:B------:R0:W-:Y:S04]  /*bdd0*/  STL [R1+0x3868], R0 ;  /* 0x0038680001007387 */ /* 0x0001e80000100800 */
[----:B------:R-:W4:Y:S04]  /*bde0*/  LDL.LU.64 R20, [R1+0x5c0] ;  /* 0x0005c00001147983 */ /* 0x000f280000300a00 */
[----:B------:R-:W4:Y:S01]  /*bdf0*/  LDL.LU.64 R24, [R1+0x5b8] ;  /* 0x0005b80001187983 */ /* 0x000f220000300a00 */
[----:B0-----:R-:W-:-:S05]  /*be00*/  IMAD.MOV.U32 R0, RZ, RZ, R11 ;  /* 0x000000ffff007224 */ /* 0x001fca00078e000b */
[----:B------:R0:W-:Y:S04]  /*be10*/  STL [R1+0x3870], R0 ;  /* 0x0038700001007387 */ /* 0x0001e80000100800 */
[----:B------:R-:W-:Y:S01]  /*be20*/  STL [R1+0x387c], R36 ;  /* 0x00387c2401007387 */ /* 0x000fe20000100800 */
        /* <DEDUP_REMOVED lines=10> */
[----:B------:R-:W-:Y:S04]  /*bed0*/  STL [R1+0x3894], R34 ;  /* 0x0038942201007387 */ /* 0x000fe80000100800 */
[----:B------:R-:W4:Y:S01]  /*bee0*/  LDL.LU.64 R22, [R1+0x5d0] ;  /* 0x0005d00001167983 */ /* 0x000f220000300a00 */
[----:B0-----:R-:W-:-:S03]  /*bef0*/  IMAD.MOV.U32 R0, RZ, RZ, R35 ;  /* 0x000000ffff007224 */ /* 0x001fc600078e0023 */
[----:B---3--:R-:W-:Y:S04]  /*bf00*/  STL [R1+0x389c], R6 ;  /* 0x00389c0601007387 */ /* 0x008fe80000100800 */
[----:B------:R0:W-:Y:S04]  /*bf10*/  STL [R1+0x3890], R0 ;  /* 0x0038900001007387 */ /* 0x0001e80000100800 */
[----:B------:R-:W3:Y:S01]  /*bf20*/  LDL.LU.64 R8, [R1+0x5d8] ;  /* 0x0005d80001087983 */ /* 0x000ee20000300a00 */
[----:B0-----:R-:W-:-:S03]  /*bf30*/  IMAD.MOV.U32 R0, RZ, RZ, R7 ;  /* 0x000000ffff007224 */ /* 0x001fc600078e0007 */
[----:B--2---:R-:W-:Y:S04]  /*bf40*/  STL [R1+0x38a4], R32 ;  /* 0x0038a42001007387 */ /* 0x004fe80000100800 */
[----:B------:R0:W-:Y:S04]  /*bf50*/  STL [R1+0x3898], R0 ;  /* 0x0038980001007387 */ /* 0x0001e80000100800 */
[----:B------:R-:W2:Y:S01]  /*bf60*/  LDL.LU.64 R6, [R1+0x5e0] ;  /* 0x0005e00001067983 */ /* 0x000ea20000300a00 */
[----:B0-----:R-:W-:-:S05]  /*bf70*/  IMAD.MOV.U32 R0, RZ, RZ, R33 ;  /* 0x000000ffff007224 */ /* 0x001fca00078e0021 */
[----:B------:R0:W-:Y:S04]  /*bf80*/  STL [R1+0x38a0], R0 ;  /* 0x0038a00001007387 */ /* 0x0001e80000100800 */
[----:B------:R1:W-:Y:S04]  /*bf90*/  STL [R1+0x38ac], R2 ;  /* 0x0038ac0201007387 */ /* 0x0003e80000100800 */
[----:B------:R-:W2:Y:S01]  /*bfa0*/  LDL.LU.64 R34, [R1+0x3d8] ;  /* 0x0003d80001227983 */ /* 0x000ea20000300a00 */
[----:B------:R-:W-:Y:S02]  /*bfb0*/  IMAD.MOV.U32 R32, RZ, RZ, R18 ;  /* 0x000000ffff207224 */ /* 0x000fe400078e0012 */
[----:B------:R-:W-:-:S02]  /*bfc0*/  IMAD.MOV.U32 R33, RZ, RZ, R19 ;  /* 0x000000ffff217224 */ /* 0x000fc400078e0013 */
[----:B0-----:R-:W-:Y:S01]  /*bfd0*/  IMAD.MOV.U32 R0, RZ, RZ, R3 ;  /* 0x000000ffff007224 */ /* 0x001fe200078e0003 */
[----:B------:R-:W2:Y:S04]  /*bfe0*/  LDL.LU.64 R18, [R1+0x5f0] ;  /* 0x0005f00001127983 */ /* 0x000ea80000300a00 */
[----:B-1----:R-:W2:Y:S04]  /*bff0*/  LDL.LU.64 R2, [R1+0x5f8] ;  /* 0x0005f80001027983 */ /* 0x002ea80000300a00 */
[----:B------:R0:W-:Y:S04]  /*c000*/  STL [R1+0x38a8], R0 ;  /* 0x0038a80001007387 */ /* 0x0001e80000100800 */
[----:B----4-:R-:W-:Y:S01]  /*c010*/  STL [R1+0x38b4], R24 ;  /* 0x0038b41801007387 */ /* 0x010fe20000100800 */
[----:B0-----:R-:W-:-:S03]  /*c020*/  IMAD.MOV.U32 R0, RZ, RZ, R25 ;  /* 0x000000ffff007224 */ /* 0x001fc600078e0019 */
[----:B------:R-:W-:Y:S04]  /*c030*/  STL [R1+0x38bc], R20 ;  /* 0x0038bc1401007387 */ /* 0x000fe80000100800 */
[----:B------:R0:W-:Y:S02]  /*c040*/  STL [R1+0x38b0], R0 ;  /* 0x0038b00001007387 */ /* 0x0001e40000100800 */
[----:B0-----:R-:W-:Y:S02]  /*c050*/  IMAD.MOV.U32 R0, RZ, RZ, R21 ;  /* 0x000000ffff007224 */ /* 0x001fe400078e0015 */
[----:B------:R-:W-:Y:S04]  /*c060*/  STL [R1+0x38c4], R10 ;  /* 0x0038c40a01007387 */ /* 0x000fe80000100800 */
[----:B------:R0:W-:Y:S04]  /*c070*/  STL [R1+0x38b8], R0 ;  /* 0x0038b80001007387 */ /* 0x0001e80000100800 */
[----:B------:R-:W4:Y:S01]  /*c080*/  LDL.LU.64 R20, [R1+0x540] ;  /* 0x0005400001147983 */ /* 0x000f220000300a00 */
[----:B0-----:R-:W-:-:S03]  /*c090*/  IMAD.MOV.U32 R0, RZ, RZ, R11 ;  /* 0x000000ffff007224 */ /* 0x001fc600078e000b */
[----:B------:R-:W4:Y:S04]  /*c0a0*/  LDL.LU.64 R10, [R1+0x600] ;  /* 0x00060000010a7983 */ /* 0x000f280000300a00 */
[----:B------:R0:W-:Y:S04]  /*c0b0*/  STL [R1+0x38c0], R0 ;  /* 0x0038c00001007387 */ /* 0x0001e80000100800 */
[----:B------:R1:W-:Y:S01]  /*c0c0*/  STL [R1+0x38cc], R36 ;  /* 0x0038cc2401007387 */ /* 0x0003e20000100800 */
[----:B0-----:R-:W-:-:S05]  /*c0d0*/  IMAD.MOV.U32 R0, RZ, RZ, R37 ;  /* 0x000000ffff007224 */ /* 0x001fca00078e0025 */
[----:B------:R0:W-:Y:S04]  /*c0e0*/  STL [R1+0x38c8], R0 ;  /* 0x0038c80001007387 */ /* 0x0001e80000100800 */
[----:B------:R3:W-:Y:S04]  /*c0f0*/  STL [R1+0x38d4], R22 ;  /* 0x0038d41601007387 */ /* 0x0007e80000100800 */
[----:B-1----:R-:W4:Y:S01]  /*c100*/  LDL.LU.64 R36, [R1+0x608] ;  /* 0x0006080001247983 */ /* 0x002f220000300a00 */
[----:B0-----:R-:W-:-:S03]  /*c110*/  IMAD.MOV.U32 R0, RZ, RZ, R23 ;  /* 0x000000ffff007224 */ /* 0x001fc600078e0017 */
[----:B---3--:R-:W-:Y:S04]  /*c120*/  STL [R1+0x38dc], R8 ;  /* 0x0038dc0801007387 */ /* 0x008fe80000100800 */
[----:B------:R0:W-:Y:S04]  /*c130*/  STL [R1+0x38d0], R0 ;  /* 0x0038d00001007387 */ /* 0x0001e80000100800 */
[----:B------:R-:W3:Y:S04]  /*c140*/  LDL.LU.64 R24, [R1+0x610] ;  /* 0x0006100001187983 */ /* 0x000ee80000300a00 */
[----:B------:R-:W3:Y:S01]  /*c150*/  LDL.LU.64 R22, [R1+0x618] ;  /* 0x0006180001167983 */ /* 0x000ee20000300a00 */
[----:B0-----:R-:W-:-:S05]  /*c160*/  IMAD.MOV.U32 R0, RZ, RZ, R9 ;  /* 0x000000ffff007224 */ /* 0x001fca00078e0009 */
[----:B------:R2:W-:Y:S02]  /*c170*/  STL [R1+0x38d8], R0 ;  /* 0x0038d80001007387 */ /* 0x0005e40000100800 */
[----:B--2---:R-:W-:Y:S02]  /*c180*/  IMAD.MOV.U32 R0, RZ, RZ, R7 ;  /* 0x000000ffff007224 */ /* 0x004fe400078e0007 */
[----:B------:R0:W-:Y:S04]  /*c190*/  STL [R1+0x38e4], R6 ;  /* 0x0038e40601007387 */ /* 0x0001e80000100800 */
[----:B------:R1:W-:Y:S04]  /*c1a0*/  STL [R1+0x38e0], R0 ;  /* 0x0038e00001007387 */ /* 0x0003e80000100800 */
[----:B------:R-:W-:Y:S04]  /*c1b0*/  STL [R1+0x38ec], R34 ;  /* 0x0038ec2201007387 */ /* 0x000fe80000100800 */
[----:B0-----:R-:W2:Y:S01]  /*c1c0*/  LDL.LU.64 R6, [R1+0x3d0] ;  /* 0x0003d00001067983 */ /* 0x001ea20000300a00 */
[----:B-1----:R-:W-:-:S03]  /*c1d0*/  IMAD.MOV.U32 R0, RZ, RZ, R35 ;  /* 0x000000ffff007224 */ /* 0x002fc600078e0023 */
[----:B------:R-:W-:Y:S04]  /*c1e0*/  STL [R1+0x38f4], R18 ;  /* 0x0038f41201007387 */ /* 0x000fe80000100800 */
        /* <DEDUP_REMOVED lines=11> */
[----:B------:R4:W-:Y:S02]  /*c2a0*/  STL [R1+0x38f8], R0 ;  /* 0x0038f80001007387 */ /* 0x0009e40000100800 */
[----:B----4-:R-:W-:-:S02]  /*c2b0*/  IMAD.MOV.U32 R0, RZ, RZ, R11 ;  /* 0x000000ffff007224 */ /* 0x010fc400078e000b */
[----:B------:R-:W-:Y:S04]  /*c2c0*/  STL [R1+0x3904], R10 ;  /* 0x0039040a01007387 */ /* 0x000fe80000100800 */
[----:B------:R-:W-:Y:S04]  /*c2d0*/  STL [R1+0x390c], R20 ;  /* 0x00390c1401007387 */ /* 0x000fe80000100800 */
[----:B------:R0:W-:Y:S02]  /*c2e0*/  STL [R1+0x3900], R0 ;  /* 0x0039000001007387 */ /* 0x0001e40000100800 */
[----:B0-----:R-:W-:-:S02]  /*c2f0*/  IMAD.MOV.U32 R0, RZ, RZ, R21 ;  /* 0x000000ffff007224 */ /* 0x001fc400078e0015 */
[----:B------:R-:W-:Y:S04]  /*c300*/  STL [R1+0x3914], R36 ;  /* 0x0039142401007387 */ /* 0x000fe80000100800 */
[----:B------:R0:W-:Y:S04]  /*c310*/  STL [R1+0x3908], R0 ;  /* 0x0039080001007387 */ /* 0x0001e80000100800 */
[----:B------:R-:W4:Y:S01]  /*c320*/  LDL.LU.64 R20, [R1+0x640] ;  /* 0x0006400001147983 */ /* 0x000f220000300a00 */
[----:B0-----:R-:W-:-:S03]  /*c330*/  IMAD.MOV.U32 R0, RZ, RZ, R37 ;  /* 0x000000ffff007224 */ /* 0x001fc600078e0025 */
[----:B---3--:R-:W-:Y:S04]  /*c340*/  STL [R1+0x391c], R24 ;  /* 0x00391c1801007387 */ /* 0x008fe80000100800 */
[----:B------:R0:W-:Y:S04]  /*c350*/  STL [R1+0x3910], R0 ;  /* 0x0039100001007387 */ /* 0x0001e80000100800 */
[----:B------:R-:W3:Y:S04]  /*c360*/  LDL.LU.64 R10, [R1+0x648] ;  /* 0x00064800010a7983 */ /* 0x000ee80000300a00 */
[----:B------:R-:W3:Y:S01]  /*c370*/  LDL.LU.64 R36, [R1+0x650] ;  /* 0x0006500001247983 */ /* 0x000ee20000300a00 */
[----:B0-----:R-:W-:-:S03]  /*c380*/  IMAD.MOV.U32 R0, RZ, RZ, R25 ;  /* 0x000000ffff007224 */ /* 0x001fc600078e0019 */
[----:B------:R-:W-:Y:S04]  /*c390*/  STL [R1+0x3924], R22 ;  /* 0x0039241601007387 */ /* 0x000fe80000100800 */
[----:B------:R0:W-:Y:S02]  /*c3a0*/  STL [R1+0x3918], R0 ;  /* 0x0039180001007387 */ /* 0x0001e40000100800 */
[----:B0-----:R-:W-:Y:S02]  /*c3b0*/  IMAD.MOV.U32 R0, RZ, RZ, R23 ;  /* 0x000000ffff007224 */ /* 0x001fe400078e0017 */
[----:B--2---:R-:W-:Y:S04]  /*c3c0*/  STL [R1+0x392c], R6 ;  /* 0x00392c0601007387 */ /* 0x004fe80000100800 */
[----:B------:R0:W-:Y:S04]  /*c3d0*/  STL [R1+0x3920], R0 ;  /* 0x0039200001007387 */ /* 0x0001e80000100800 */
[----:B------:R-:W2:Y:S01]  /*c3e0*/  LDL.LU.64 R22, [R1+0x3c8] ;  /* 0x0003c80001167983 */ /* 0x000ea20000300a00 */
[----:B0-----:R-:W-:-:S03]  /*c3f0*/  IMAD.MOV.U32 R0, RZ, RZ, R7 ;  /* 0x000000ffff007224 */ /* 0x001fc600078e0007 */
[----:B------:R-:W2:Y:S04]  /*c400*/  LDL.LU.64 R6, [R1+0x658] ;  /* 0x0006580001067983 */ /* 0x000ea80000300a00 */
        /* <DEDUP_REMOVED lines=8> */
[----:B------:R0:W-:Y:S02]  /*c490*/  STL [R1+0x3938], R0 ;  /* 0x0039380001007387 */ /* 0x0001e40000100800 */
[----:B0-----:R-:W-:Y:S02]  /*c4a0*/  IMAD.MOV.U32 R0, RZ, RZ, R5 ;  /* 0x000000ffff007224 */ /* 0x001fe400078e0005 */
[----:B------:R-:W2:Y:S04]  /*c4b0*/  LDL.LU.64 R4, [R1+0x668] ;  /* 0x0006680001047983 */ /* 0x000ea80000300a00 */
[----:B------:R0:W-:Y:S04]  /*c4c0*/  STL [R1+0x3940], R0 ;  /* 0x0039400001007387 */ /* 0x0001e80000100800 */
[----:B------:R1:W-:Y:S01]  /*c4d0*/  STL [R1+0x394c], R2 ;  /* 0x00394c0201007387 */ /* 0x0003e20000100800 */
[----:B0-----:R-:W-:-:S03]  /*c4e0*/  IMAD.MOV.U32 R0, RZ, RZ, R3 ;  /* 0x000000ffff007224 */ /* 0x001fc600078e0003 */
[----:B-1----:R-:W2:Y:S04]  /*c4f0*/  LDL.LU.64 R2, [R1+0x5a8] ;  /* 0x0005a80001027983 */ /* 0x002ea80000300a00 */
[----:B------:R0:W-:Y:S04]  /*c500*/  STL [R1+0x3948], R0 ;  /* 0x0039480001007387 */ /* 0x0001e80000100800 */
[----:B----4-:R1:W-:Y:S04]  /*c510*/  STL [R1+0x3954], R20 ;  /* 0x0039541401007387 */ /* 0x0103e80000100800 */
[----:B------:R-:W4:Y:S01]  /*c520*/  LDL.LU.64 R34, [R1+0x670] ;  /* 0x0006700001227983 */ /* 0x000f220000300a00 */
[----:B0-----:R-:W-:-:S05]  /*c530*/  IMAD.MOV.U32 R0, RZ, RZ, R21 ;  /* 0x000000ffff007224 */ /* 0x001fca00078e0015 */
[----:B------:R0:W-:Y:S04]  /*c540*/  STL [R1+0x3950], R0 ;  /* 0x0039500001007387 */ /* 0x0001e80000100800 */
[----:B---3--:R-:W-:Y:S04]  /*c550*/  STL [R1+0x395c], R10 ;  /* 0x00395c0a01007387 */ /* 0x008fe80000100800 */
[----:B-1----:R-:W3:Y:S01]  /*c560*/  LDL.LU.64 R20, [R1+0x678] ;  /* 0x0006780001147983 */ /* 0x002ee20000300a00 */
[----:B0-----:R-:W-:-:S03]  /*c570*/  IMAD.MOV.U32 R0, RZ, RZ, R11 ;  /* 0x000000ffff007224 */ /* 0x001fc600078e000b */
[----:B------:R-:W-:Y:S04]  /*c580*/  STL [R1+0x3964], R36 ;  /* 0x0039642401007387 */ /* 0x000fe80000100800 */
[----:B------:R0:W-:Y:S04]  /*c590*/  STL [R1+0x3958], R0 ;  /* 0x0039580001007387 */ /* 0x0001e80000100800 */
[----:B------:R-:W3:Y:S01]  /*c5a0*/  LDL.LU.64 R38, [R1+0x680] ;  /* 0x0006800001267983 */ /* 0x000ee20000300a00 */
[----:B0-----:R-:W-:-:S05]  /*c5b0*/  IMAD.MOV.U32 R0, RZ, RZ, R37 ;  /* 0x000000ffff007224 */ /* 0x001fca00078e0025 */
[----:B------:R2:W-:Y:S02]  /*c5c0*/  STL [R1+0x3960], R0 ;  /* 0x0039600001007387 */ /* 0x0005e40000100800 */
[----:B--2---:R-:W-:Y:S02]  /*c5d0*/  IMAD.MOV.U32 R0, RZ, RZ, R23 ;  /* 0x000000ffff007224 */ /* 0x004fe400078e0017 */
[----:B------:R-:W-:Y:S04]  /*c5e0*/  STL [R1+0x396c], R22 ;  /* 0x00396c1601007387 */ /* 0x000fe80000100800 */
[----:B------:R-:W-:Y:S04]  /*c5f0*/  STL [R1+0x3974], R6 ;  /* 0x0039740601007387 */ /* 0x000fe80000100800 */
[----:B------:R0:W-:Y:S04]  /*c600*/  STL [R1+0x3968], R0 ;  /* 0x0039680001007387 */ /* 0x0001e80000100800 */
[----:B------:R-:W2:Y:S01]  /*c610*/  LDL.LU.64 R24, [R1+0x3c0] ;  /* 0x0003c00001187983 */ /* 0x000ea20000300a00 */
[----:B0-----:R-:W-:-:S05]  /*c620*/  IMAD.MOV.U32 R0, RZ, RZ, R7 ;  /* 0x000000ffff007224 */ /* 0x001fca00078e0007 */
[----:B------:R0:W-:Y:S04]  /*c630*/  STL [R1+0x3970], R0 ;  /* 0x0039700001007387 */ /* 0x0001e80000100800 */
[----:B------:R-:W2:Y:S04]  /*c640*/  LDL.LU.64 R10, [R1+0x688] ;  /* 0x00068800010a7983 */ /* 0x000ea80000300a00 */
[----:B------:R-:W-:Y:S01]  /*c650*/  STL [R1+0x397c], R8 ;  /* 0x00397c0801007387 */ /* 0x000fe20000100800 */
[----:B0-----:R-:W-:-:S03]  /*c660*/  IMAD.MOV.U32 R0, RZ, RZ, R9 ;  /* 0x000000ffff007224 */ /* 0x001fc600078e0009 */
[----:B------:R-:W2:Y:S04]  /*c670*/  LDL.LU.64 R6, [R1+0x690] ;  /* 0x0006900001067983 */ /* 0x000ea80000300a00 */
[----:B------:R-:W2:Y:S04]  /*c680*/  LDL.LU.64 R36, [R1+0x698] ;  /* 0x0006980001247983 */ /* 0x000ea80000300a00 */
[----:B------:R0:W-:Y:S02]  /*c690*/  STL [R1+0x3978], R0 ;  /* 0x0039780001007387 */ /* 0x0001e40000100800 */
[----:B0-----:R-:W-:-:S02]  /*c6a0*/  IMAD.MOV.U32 R0, RZ, RZ, R5 ;  /* 0x000000ffff007224 */ /* 0x001fc400078e0005 */
[----:B------:R0:W-:Y:S04]  /*c6b0*/  STL [R1+0x3984], R4 ;  /* 0x0039840401007387 */ /* 0x0001e80000100800 */
[----:B------:R1:W-:Y:S04]  /*c6c0*/  STL [R1+0x3980], R0 ;  /* 0x0039800001007387 */ /* 0x0003e80000100800 */
[----:B0-----:R-:W2:Y:S01]  /*c6d0*/  LDL.LU.64 R4, [R1+0x3b8] ;  /* 0x0003b80001047983 */ /* 0x001ea20000300a00 */
[----:B-1----:R-:W-:-:S03]  /*c6e0*/  IMAD.MOV.U32 R0, RZ, RZ, R3 ;  /* 0x000000ffff007224 */ /* 0x002fc600078e0003 */
[----:B------:R0:W-:Y:S04]  /*c6f0*/  STL [R1+0x398c], R2 ;  /* 0x00398c0201007387 */ /* 0x0001e80000100800 */
[----:B0-----:R-:W2:Y:S04]  /*c700*/  LDL.LU.64 R2, [R1+0x6a0] ;  /* 0x0006a00001027983 */ /* 0x001ea80000300a00 */
[----:B------:R0:W-:Y:S04]  /*c710*/  STL [R1+0x3988], R0 ;  /* 0x0039880001007387 */ /* 0x0001e80000100800 */
[----:B----4-:R-:W-:Y:S04]  /*c720*/  STL [R1+0x3994], R34 ;  /* 0x0039942201007387 */ /* 0x010fe80000100800 */
        /* <DEDUP_REMOVED lines=10> */
[----:B0-----:R-:W-:-:S03]  /*c7d0*/  IMAD.MOV.U32 R0, RZ, RZ, R39 ;  /* 0x000000ffff007224 */ /* 0x001fc600078e0027 */
[----:B--2---:R-:W-:Y:S04]  /*c7e0*/  STL [R1+0x39ac], R24 ;  /* 0x0039ac1801007387 */ /* 0x004fe80000100800 */
[----:B------:R0:W-:Y:S02]  /*c7f0*/  STL [R1+0x39a0], R0 ;  /* 0x0039a00001007387 */ /* 0x0001e40000100800 */
[----:B0-----:R-:W-:-:S05]  /*c800*/  IMAD.MOV.U32 R0, RZ, RZ, R25 ;  /* 0x000000ffff007224 */ /* 0x001fca00078e0019 */
[----:B------:R0:W-:Y:S04]  /*c810*/  STL [R1+0x39a8], R0 ;  /* 0x0039a80001007387 */ /* 0x0001e80000100800 */
[----:B------:R-:W-:Y:S01]  /*c820*/  STL [R1+0x39b4], R10 ;  /* 0x0039b40a01007387 */ /* 0x000fe20000100800 */
[----:B0-----:R-:W-:-:S03]  /*c830*/  IMAD.MOV.U32 R0, RZ, RZ, R11 ;  /* 0x000000ffff007224 */ /* 0x001fc600078e000b */
[----:B------:R-:W-:Y:S04]  /*c840*/  STL [R1+0x39bc], R6 ;  /* 0x0039bc0601007387 */ /* 0x000fe80000100800 */
[----:B------:R0:W-:Y:S01]  /*c850*/  STL [R1+0x39b0], R0 ;  /* 0x0039b00001007387 */ /* 0x0001e20000100800 */
[----:B------:R-:W1:Y:S03]  /*c860*/  LDC R11, c[0x0][0x3a8] ;  /* 0x0000ea00ff0b7b82 */ /* 0x000e660000000800 */
[----:B------:R-:W-:Y:S01]  /*c870*/  STL [R1+0x39c4], R36 ;  /* 0x0039c42401007387 */ /* 0x000fe20000100800 */
[----:B0-----:R-:W-:-:S05]  /*c880*/  IMAD.MOV.U32 R0, RZ, RZ, R7 ;  /* 0x000000ffff007224 */ /* 0x001fca00078e0007 */
[----:B------:R0:W-:Y:S04]  /*c890*/  STL [R1+0x39b8], R0 ;  /* 0x0039b80001007387 */ /* 0x0001e80000100800 */
[----:B------:R-:W2:Y:S01]  /*c8a0*/  LDL.LU.64 R6, [R1+0x6c0] ;  /* 0x0006c00001067983 */ /* 0x000ea20000300a00 */
[----:B0-----:R-:W-:-:S05]  /*c8b0*/  IMAD.MOV.U32 R0, RZ, RZ, R37 ;  /* 0x000000ffff007224 */ /* 0x001fca00078e0025 */
[----:B------:R0:W-:Y:S04]  /*c8c0*/  STL [R1+0x39c0], R0 ;  /* 0x0039c00001007387 */ /* 0x0001e80000100800 */
[----:B------:R0:W-:Y:S02]  /*c8d0*/  STL [R1+0x39cc], R4 ;  /* 0x0039cc0401007387 */ /* 0x0001e40000100800 */
[----:B0-----:R-:W-:Y:S02]  /*c8e0*/  IMAD.MOV.U32 R0, RZ, RZ, R5 ;  /* 0x000000ffff007224 */ /* 0x001fe400078e0005 */
[----:B------:R-:W2:Y:S04]  /*c8f0*/  LDL.LU.64 R4, [R1+0x6c8] ;  /* 0x0006c80001047983 */ /* 0x000ea80000300a00 */
[----:B------:R0:W-:Y:S04]  /*c900*/  STL [R1+0x39c8], R0 ;  /* 0x0039c80001007387 */ /* 0x0001e80000100800 */
[----:B------:R1:W-:Y:S01]  /*c910*/  STL [R1+0x39d4], R2 ;  /* 0x0039d40201007387 */ /* 0x0003e20000100800 */
[----:B0-----:R-:W-:-:S03]  /*c920*/  IMAD.MOV.U32 R0, RZ, RZ, R3 ;  /* 0x000000ffff007224 */ /* 0x001fc600078e0003 */
[----:B----4-:R-:W-:Y:S04]  /*c930*/  STL [R1+0x39dc], R22 ;  /* 0x0039dc1601007387 */ /* 0x010fe80000100800 */
[----:B------:R0:W-:Y:S04]  /*c940*/  STL [R1+0x39d0], R0 ;  /* 0x0039d00001007387 */ /* 0x0001e80000100800 */
[----:B-1----:R-:W4:Y:S01]  /*c950*/  LDL.LU.64 R2, [R1+0x3b0] ;  /* 0x0003b00001027983 */ /* 0x002f220000300a00 */
[----:B0-----:R-:W-:-:S03]  /*c960*/  IMAD.MOV.U32 R0, RZ, RZ, R23 ;  /* 0x000000ffff007224 */ /* 0x001fc600078e0017 */
        /* <DEDUP_REMOVED lines=8> */
[----:B0-----:R-:W-:-:S05]  /*c9f0*/  IMAD.MOV.U32 R0, RZ, RZ, R35 ;  /* 0x000000ffff007224 */ /* 0x001fca00078e0023 */
[----:B------:R0:W-:Y:S04]  /*ca00*/  STL [R1+0x39e8], R0 ;  /* 0x0039e80001007387 */ /* 0x0001e80000100800 */
[----:B------:R1:W-:Y:S04]  /*ca10*/  STL [R1+0x39f4], R20 ;  /* 0x0039f41401007387 */ /* 0x0003e80000100800 */
[----:B------:R-:W3:Y:S04]  /*ca20*/  LDL.LU.64 R24, [R1+0x3a8] ;  /* 0x0003a80001187983 */ /* 0x000ee80000300a00 */
[----:B------:R-:W3:Y:S01]  /*ca30*/  LDL.LU.64 R36, [R1+0x6e8] ;  /* 0x0006e80001247983 */ /* 0x000ee20000300a00 */
[----:B0-----:R-:W-:-:S03]  /*ca40*/  IMAD.MOV.U32 R0, RZ, RZ, R21 ;  /* 0x000000ffff007224 */ /* 0x001fc600078e0015 */
[----:B------:R-:W3:Y:S04]  /*ca50*/  LDL.LU.64 R8, [R1+0x6f8] ;  /* 0x0006f80001087983 */ /* 0x000ee80000300a00 */
[----:B------:R-:W3:Y:S04]  /*ca60*/  LDL.LU.64 R22, [R1+0x6f0] ;  /* 0x0006f00001167983 */ /* 0x000ee80000300a00 */
[----:B------:R2:W-:Y:S01]  /*ca70*/  STL [R1+0x39f0], R0 ;  /* 0x0039f00001007387 */ /* 0x0005e20000100800 */
[----:B-1----:R-:W-:Y:S02]  /*ca80*/  IMAD.MOV.U32 R20, RZ, RZ, R32 ;  /* 0x000000ffff147224 */ /* 0x002fe400078e0020 */
[----:B------:R-:W-:-:S02]  /*ca90*/  IMAD.MOV.U32 R21, RZ, RZ, R33 ;  /* 0x000000ffff157224 */ /* 0x000fc400078e0021 */
[----:B------:R-:W-:Y:S02]  /*caa0*/  IMAD.MOV.U32 R32, RZ, RZ, R16 ;  /* 0x000000ffff207224 */ /* 0x000fe400078e0010 */
[----:B------:R-:W-:Y:S02]  /*cab0*/  IMAD.MOV.U32 R33, RZ, RZ, R17 ;  /* 0x000000ffff217224 */ /* 0x000fe400078e0011 */
[----:B--2---:R-:W-:Y:S01]  /*cac0*/  IMAD.MOV.U32 R0, RZ, RZ, R7 ;  /* 0x000000ffff007224 */ /* 0x004fe200078e0007 */
[----:B------:R-:W-:Y:S04]  /*cad0*/  STL [R1+0x39fc], R6 ;  /* 0x0039fc0601007387 */ /* 0x000fe80000100800 */
[----:B------:R0:W-:Y:S04]  /*cae0*/  STL [R1+0x39f8], R0 ;  /* 0x0039f80001007387 */ /* 0x0001e80000100800 */
[----:B------:R-:W2:Y:S04]  /*caf0*/  LDL.LU.64 R34, [R1+0x638] ;  /* 0x0006380001227983 */ /* 0x000ea80000300a00 */
[----:B------:R1:W-:Y:S01]  /*cb00*/  STL [R1+0x3a04], R4 ;  /* 0x003a040401007387 */ /* 0x0003e20000100800 */
[----:B0-----:R-:W-:-:S03]  /*cb10*/  IMAD.MOV.U32 R0, RZ, RZ, R5 ;  /* 0x000000ffff007224 */ /* 0x001fc600078e0005 */
[----:B------:R-:W2:Y:S04]  /*cb20*/  LDL.LU.64 R6, [R1+0x700] ;  /* 0x0007000001067983 */ /* 0x000ea80000300a00 */
[----:B-1----:R-:W2:Y:S04]  /*cb30*/  LDL.LU.64 R4, [R1+0x708] ;  /* 0x0007080001047983 */ /* 0x002ea80000300a00 */
[----:B------:R0:W-:Y:S04]  /*cb40*/  STL [R1+0x3a00], R0 ;  /* 0x003a000001007387 */ /* 0x0001e80000100800 */
[----:B----4-:R1:W-:Y:S01]  /*cb50*/  STL [R1+0x3a0c], R2 ;  /* 0x003a0c0201007387 */ /* 0x0103e20000100800 */
[----:B0-----:R-:W-:-:S03]  /*cb60*/  IMAD.MOV.U32 R0, RZ, RZ, R3 ;  /* 0x000000ffff007224 */ /* 0x001fc600078e0003 */
[----:B-1----:R-:W4:Y:S04]  /*cb70*/  LDL.LU.64 R2, [R1+0x710] ;  /* 0x0007100001027983 */ /* 0x002f280000300a00 */
[----:B------:R0:W-:Y:S04]  /*cb80*/  STL [R1+0x3a08], R0 ;  /* 0x003a080001007387 */ /* 0x0001e80000100800 */
[----:B------:R-:W-:Y:S04]  /*cb90*/  STL [R1+0x3a14], R26 ;  /* 0x003a141a01007387 */ /* 0x000fe80000100800 */
[----:B------:R-:W4:Y:S01]  /*cba0*/  LDL.LU.64 R16, [R1+0x3a0] ;  /* 0x0003a00001107983 */ /* 0x000f220000300a00 */
[----:B0-----:R-:W-:-:S03]  /*cbb0*/  IMAD.MOV.U32 R0, RZ, RZ, R27 ;  /* 0x000000ffff007224 */ /* 0x001fc600078e001b */
[----:B---3--:R0:W-:Y:S04]  /*cbc0*/  STL [R1+0x3a1c], R12 ;  /* 0x003a1c0c01007387 */ /* 0x0081e80000100800 */
[----:B------:R1:W-:Y:S04]  /*cbd0*/  STL [R1+0x3a10], R0 ;  /* 0x003a100001007387 */ /* 0x0003e80000100800 */
[----:B------:R-:W-:Y:S01]  /*cbe0*/  STL [R1+0x3a24], R38 ;  /* 0x003a242601007387 */ /* 0x000fe20000100800 */
[----:B------:R-:W-:Y:S01]  /*cbf0*/  IMAD R10, R11, 0x74, RZ ;  /* 0x000000740b0a7824 */ /* 0x000fe200078e02ff */
[----:B0-----:R-:W0:Y:S01]  /*cc00*/  LDC R12, c[0x0][0x3a8] ;  /* 0x0000ea00ff0c7b82 */ /* 0x001e220000000800 */
[----:B-1----:R-:W-:-:S05]  /*cc10*/  IMAD.MOV.U32 R0, RZ, RZ, R13 ;  /* 0x000000ffff007224 */ /* 0x002fca00078e000d */
[----:B------:R1:W-:Y:S02]  /*cc20*/  STL [R1+0x3a18], R0 ;  /* 0x003a180001007387 */ /* 0x0003e40000100800 */
[----:B------:R-:W3:Y:S01]  /*cc30*/  LDC R13, c[0x0][0x3a8] ;  /* 0x0000ea00ff0d7b82 */ /* 0x000ee20000000800 */
[----:B-1----:R-:W-:-:S05]  /*cc40*/  IMAD.MOV.U32 R0, RZ, RZ, R39 ;  /* 0x000000ffff007224 */ /* 0x002fca00078e0027 */
[----:B------:R1:W-:Y:S04]  /*cc50*/  STL [R1+0x3a20], R0 ;  /* 0x003a200001007387 */ /* 0x0003e80000100800 */
[----:B------:R-:W-:Y:S01]  /*cc60*/  STL [R1+0x3a2c], R24 ;  /* 0x003a2c1801007387 */ /* 0x000fe20000100800 */
[----:B-1----:R-:W-:-:S03]  /*cc70*/  IMAD.MOV.U32 R0, RZ, RZ, R25 ;  /* 0x000000ffff007224 */ /* 0x002fc600078e0019 */
[----:B------:R-:W-:Y:S04]  /*cc80*/  STL [R1+0x3a34], R36 ;  /* 0x003a342401007387 */ /* 0x000fe80000100800 */
[----:B------:R1:W-:Y:S04]  /*cc90*/  STL [R1+0x3a28], R0 ;  /* 0x003a280001007387 */ /* 0x0003e80000100800 */
[----:B------:R-:W-:Y:S01]  /*cca0*/  STL [R1+0x3a3c], R22 ;  /* 0x003a3c1601007387 */ /* 0x000fe20000100800 */
[----:B-1----:R-:W-:-:S05]  /*ccb0*/  IMAD.MOV.U32 R0, RZ, RZ, R37 ;  /* 0x000000ffff007224 */ /* 0x002fca00078e0025 */
[----:B------:R1:W-:Y:S04]  /*ccc0*/  STL [R1+0x3a30], R0 ;  /* 0x003a300001007387 */ /* 0x0003e80000100800 */
[----:B------:R-:W-:Y:S01]  /*ccd0*/  STL [R1+0x3a44], R8 ;  /* 0x003a440801007387 */ /* 0x000fe20000100800 */
[----:B-1----:R-:W-:-:S05]  /*cce0*/  IMAD.MOV.U32 R0, RZ, RZ, R23 ;  /* 0x000000ffff007224 */ /* 0x002fca00078e0017 */
[----:B------:R1:W-:Y:S02]  /*ccf0*/  STL [R1+0x3a38], R0 ;  /* 0x003a380001007387 */ /* 0x0003e40000100800 */
[----:B-1----:R-:W-:Y:S02]  /*cd00*/  IMAD.MOV.U32 R0, RZ, RZ, R9 ;  /* 0x000000ffff007224 */ /* 0x002fe400078e0009 */
[----:B------:R-:W-:Y:S01]  /*cd10*/  IMAD R8, R11, 0x7e, RZ ;  /* 0x0000007e0b087824 */ /* 0x000fe200078e02ff */
[----:B--2---:R-:W-:Y:S04]  /*cd20*/  STL [R1+0x3a4c], R34 ;  /* 0x003a4c2201007387 */ /* 0x004fe80000100800 */
[----:B------:R1:W-:Y:S02]  /*cd30*/  STL [R1+0x3a40], R0 ;  /* 0x003a400001007387 */ /* 0x0003e40000100800 */
[----:B-1----:R-:W-:-:S02]  /*cd40*/  IMAD.MOV.U32 R0, RZ, RZ, R35 ;  /* 0x000000ffff007224 */ /* 0x002fc400078e0023 */
[----:B------:R-:W-:Y:S04]  /*cd50*/  STL [R1+0x3a54], R6 ;  /* 0x003a540601007387 */ /* 0x000fe80000100800 */
[----:B------:R1:W-:Y:S04]  /*cd60*/  STL [R1+0x3a48], R0 ;  /* 0x003a480001007387 */ /* 0x0003e80000100800 */
[----:B------:R2:W-:Y:S01]  /*cd70*/  STL [R1+0x3a5c], R4 ;  /* 0x003a5c0401007387 */ /* 0x0005e20000100800 */
[----:B-1----:R-:W-:Y:S02]  /*cd80*/  IMAD.MOV.U32 R0, RZ, RZ, R7 ;  /* 0x000000ffff007224 */ /* 0x002fe400078e0007 */
[----:B--2---:R-:W-:-:S03]  /*cd90*/  IMAD.MOV.U32 R4, RZ, RZ, R5 ;  /* 0x000000ffff047224 */ /* 0x004fc600078e0005 */
[----:B------:R1:W-:Y:S04]  /*cda0*/  STL [R1+0x3a50], R0 ;  /* 0x003a500001007387 */ /* 0x0003e80000100800 */
[----:B------:R2:W-:Y:S01]  /*cdb0*/  STL [R1+0x3a58], R4 ;  /* 0x003a580401007387 */ /* 0x0005e20000100800 */
[----:B----4-:R-:W-:Y:S02]  /*cdc0*/  IMAD.MOV.U32 R6, RZ, RZ, R3 ;  /* 0x000000ffff067224 */ /* 0x010fe400078e0003 */
[----:B-1----:R-:W-:Y:S01]  /*cdd0*/  IMAD R0, R11, 0x7f, RZ ;  /* 0x0000007f0b007824 */ /* 0x002fe200078e02ff */
[----:B------:R-:W-:Y:S03]  /*cde0*/  STL [R1+0x3a64], R2 ;  /* 0x003a640201007387 */ /* 0x000fe60000100800 */
[----:B--2---:R-:W-:Y:S01]  /*cdf0*/  IMAD.WIDE R4, R0, 0x2, R20 ;  /* 0x0000000200047825 */ /* 0x004fe200078e0214 */
[----:B------:R1:W-:Y:S04]  /*ce00*/  STL [R1+0x3a60], R6 ;  /* 0x003a600601007387 */ /* 0x0003e80000100800 */
[----:B------:R2:W-:Y:S01]  /*ce10*/  STL [R1+0x3a6c], R16 ;  /* 0x003a6c1001007387 */ /* 0x0005e20000100800 */
[----:B-1----:R-:W-:-:S03]  /*ce20*/  IMAD.MOV.U32 R6, RZ, RZ, R17 ;  /* 0x000000ffff067224 */ /* 0x002fc600078e0011 */
[----:B------:R-:W-:Y:S01]  /*ce30*/  STL [R1+0x3a70], R4 ;  /* 0x003a700401007387 */ /* 0x000fe20000100800 */
[----:B------:R-:W-:-:S03]  /*ce40*/  IMAD.WIDE R2, R0, 0x2, R32 ;  /* 0x0000000200027825 */ /* 0x000fc600078e0220 */
[----:B------:R1:W-:Y:S01]  /*ce50*/  STL [R1+0x3a68], R6 ;  /* 0x003a680601007387 */ /* 0x0003e20000100800 */
[----:B--2---:R-:W2:Y:S03]  /*ce60*/  LDC R16, c[0x0][0x3a8] ;  /* 0x0000ea00ff107b82 */ /* 0x004ea60000000800 */
[----:B------:R4:W-:Y:S01]  /*ce70*/  STL [R1+0x3780], R5 ;  /* 0x0037800501007387 */ /* 0x0009e20000100800 */
[----:B-1----:R-:W-:-:S03]  /*ce80*/  IMAD.WIDE R6, R0, 0x2, R18 ;  /* 0x0000000200067825 */ /* 0x002fc600078e0212 */
[----:B------:R-:W-:Y:S01]  /*ce90*/  STL [R1+0x378c], R2 ;  /* 0x00378c0201007387 */ /* 0x000fe20000100800 */
[----:B----4-:R-:W-:-:S03]  /*cea0*/  IMAD.WIDE R4, R0, 0x2, R30 ;  /* 0x0000000200047825 */ /* 0x010fc600078e021e */
[----:B------:R1:W-:Y:S04]  /*ceb0*/  STL [R1+0x3784], R3 ;  /* 0x0037840301007387 */ /* 0x0003e80000100800 */
[----:B------:R-:W-:Y:S04]  /*cec0*/  STL [R1+0x3788], R6 ;  /* 0x0037880601007387 */ /* 0x000fe80000100800 */
[----:B------:R4:W-:Y:S01]  /*ced0*/  STL [R1+0x3764], R7 ;  /* 0x0037640701007387 */ /* 0x0009e20000100800 */
[----:B-1----:R-:W-:-:S03]  /*cee0*/  IMAD.WIDE R2, R0, 0x2, R54 ;  /* 0x0000000200027825 */ /* 0x002fc600078e0236 */
[----:B------:R-:W-:Y:S04]  /*cef0*/  STL [R1+0x3778], R4 ;  /* 0x0037780401007387 */ /* 0x000fe80000100800 */
[----:B------:R1:W-:Y:S01]  /*cf00*/  STL [R1+0x3768], R5 ;  /* 0x0037680501007387 */ /* 0x0003e20000100800 */
[----:B----4-:R-:W-:-:S03]  /*cf10*/  IMAD.WIDE R6, R0, 0x2, R58 ;  /* 0x0000000200067825 */ /* 0x010fc600078e023a */
[----:B------:R-:W-:Y:S01]  /*cf20*/  STL [R1+0x3774], R2 ;  /* 0x0037740201007387 */ /* 0x000fe20000100800 */
[----:B-1----:R-:W-:-:S03]  /*cf30*/  IMAD.WIDE R4, R0, 0x2, R56 ;  /* 0x0000000200047825 */ /* 0x002fc600078e0238 */
[----:B------:R1:W-:Y:S04]  /*cf40*/  STL [R1+0x376c], R3 ;  /* 0x00376c0301007387 */ /* 0x0003e80000100800 */
[----:B------:R-:W-:Y:S04]  /*cf50*/  STL [R1+0x3770], R4 ;  /* 0x0037700401007387 */ /* 0x000fe80000100800 */
[----:B------:R4:W-:Y:S01]  /*cf60*/  STL [R1+0x375c], R5 ;  /* 0x00375c0501007387 */ /* 0x0009e20000100800 */
[----:B-1----:R-:W-:-:S03]  /*cf70*/  IMAD.WIDE R2, R0, 0x2, R60 ;  /* 0x0000000200027825 */ /* 0x002fc600078e023c */
[----:B------:R-:W-:Y:S04]  /*cf80*/  STL [R1+0x3760], R6 ;  /* 0x0037600601007387 */ /* 0x000fe80000100800 */
[----:B------:R1:W-:Y:S01]  /*cf90*/  STL [R1+0x3744], R7 ;  /* 0x0037440701007387 */ /* 0x0003e20000100800 */
[----:B----4-:R-:W-:-:S03]  /*cfa0*/  IMAD.WIDE R4, R8, 0x2, R20 ;  /* 0x0000000208047825 */ /* 0x010fc600078e0214 */
[----:B------:R-:W-:Y:S04]  /*cfb0*/  STL [R1+0x3758], R2 ;  /* 0x0037580201007387 */ /* 0x000fe80000100800 */
        /* <DEDUP_REMOVED lines=15> */
[----:B------:R-:W-:Y:S02]  /*d0b0*/  IMAD R0, R11, 0x7d, RZ ;  /* 0x0000007d0b007824 */ /* 0x000fe400078e02ff */
[C---:B----4-:R-:W-:Y:S01]  /*d0c0*/  IMAD.WIDE R4, R8.reuse, 0x2, R56 ;  /* 0x0000000208047825 */ /* 0x050fe200078e0238 */
        /* <DEDUP_REMOVED lines=196> */
[----:B------:R-:W-:Y:S02]  /*dd10*/  IMAD R0, R11, 0x75, RZ ;  /* 0x000000750b007824 */ /* 0x000fe400078e02ff */
[C---:B-1----:R-:W-:Y:S01]  /*dd20*/  IMAD.WIDE R6, R8.reuse, 0x2, R58 ;  /* 0x0000000208067825 */ /* 0x042fe200078e023a */
[----:B------:R-:W-:Y:S03]  /*dd30*/  STL [R1+0x3534], R2 ;  /* 0x0035340201007387 */ /* 0x000fe60000100800 */
        /* <DEDUP_REMOVED lines=9> */
[----:B------:R4:W-:Y:S04]  /*ddd0*/  STL [R1+0x3510], R3 ;  /* 0x0035100301007387 */ /* 0x0009e80000100800 */
[----:B------:R-:W-:Y:S01]  /*dde0*/  STL [R1+0x3514], R4 ;  /* 0x0035140401007387 */ /* 0x000fe20000100800 */
[----:B-1----:R-:W-:-:S03]  /*ddf0*/  IMAD.WIDE R6, R0, 0x2, R30 ;  /* 0x0000000200067825 */ /* 0x002fc600078e021e */
[----:B------:R1:W-:Y:S01]  /*de00*/  STL [R1+0x17d4], R5 ;  /* 0x0017d40501007387 */ /* 0x0003e20000100800 */
[----:B----4-:R-:W-:-:S04]  /*de10*/  IMAD.WIDE R2, R0, 0x2, R32 ;  /* 0x0000000200027825 */ /* 0x010fc800078e0220 */
[C---:B------:R-:W-:Y:S01]  /*de20*/  IMAD.WIDE R8, R0.reuse, 0x2, R54 ;  /* 0x0000000200087825 */ /* 0x040fe200078e0236 */
[----:B------:R-:W-:Y:S03]  /*de30*/  STL [R1+0x350c], R2 ;  /* 0x00350c0201007387 */ /* 0x000fe60000100800 */
[C---:B-1----:R-:W-:Y:S01]  /*de40*/  IMAD.WIDE R4, R0.reuse, 0x2, R18 ;  /* 0x0000000200047825 */ /* 0x042fe200078e0212 */
        /* <DEDUP_REMOVED lines=25> */
[----:B------:R-:W-:Y:S01]  /*dfe0*/  STL [R1+0x1820], R4 ;  /* 0x0018200401007387 */ /* 0x000fe20000100800 */
[----:B------:R-:W-:-:S03]  /*dff0*/  IMAD R0, R11, 0x73, RZ ;  /* 0x000000730b007824 */ /* 0x000fc600078e02ff */
        /* <DEDUP_REMOVED lines=518> */
[----:B------:R-:W-:Y:S01]  /*10060*/  STL [R1+0x1d4c], R9 ;  /* 0x001d4c0901007387 */ /* 0x000fe20000100800 */
[----:B-1----:R-:W-:-:S03]  /*10070*/  IMAD.WIDE R6, R0, 0x2, R30 ;  /* 0x0000000200067825 */ /* 0x002fc600078e021e */
[----:B------:R-:W-:Y:S04]  /*10080*/  STL [R1+0x1d58], R2 ;  /* 0x001d580201007387 */ /* 0x000fe80000100800 */
[----:B------:R1:W-:Y:S04]  /*10090*/  STL [R1+0x1d54], R3 ;  /* 0x001d540301007387 */ /* 0x0003e80000100800 */
[----:B------:R-:W-:Y:S04]  /*100a0*/  STL [R1+0x1d60], R4 ;  /* 0x001d600401007387 */ /* 0x000fe80000100800 */
[----:B------:R4:W-:Y:S01]  /*100b0*/  STL [R1+0x1d5c], R5 ;  /* 0x001d5c0501007387 */ /* 0x0009e20000100800 */
[----:B-1----:R-:W-:-:S03]  /*100c0*/  IMAD.WIDE R2, R0, 0x2, R54 ;  /* 0x0000000200027825 */ /* 0x002fc600078e0236 */
[----:B------:R-:W-:Y:S04]  /*100d0*/  STL [R1+0x1d68], R6 ;  /* 0x001d680601007387 */ /* 0x000fe80000100800 */
[----:B------:R1:W-:Y:S04]  /*100e0*/  STL [R1+0x1d64], R7 ;  /* 0x001d640701007387 */ /* 0x0003e80000100800 */
[----:B------:R-:W-:Y:S01]  /*100f0*/  STL [R1+0x1d70], R2 ;  /* 0x001d700201007387 */ /* 0x000fe20000100800 */
[----:B------:R-:W-:-:S03]  /*10100*/  IMAD R10, R11, 0x5e, RZ ;  /* 0x0000005e0b0a7824 */ /* 0x000fc600078e02ff */
[----:B------:R0:W-:Y:S01]  /*10110*/  STL [R1+0x1d6c], R3 ;  /* 0x001d6c0301007387 */ /* 0x0001e20000100800 */
[----:B----4-:R-:W-:-:S04]  /*10120*/  IMAD.WIDE R4, R0, 0x2, R58 ;  /* 0x0000000200047825 */ /* 0x010fc800078e023a */
[----:B-1----:R-:W-:-:S04]  /*10130*/  IMAD.WIDE R6, R0, 0x2, R60 ;  /* 0x0000000200067825 */ /* 0x002fc800078e023c */
[----:B0-----:R-:W-:-:S04]  /*10140*/  IMAD.WIDE R2, R0, 0x2, R56 ;  /* 0x0000000200027825 */ /* 0x001fc800078e0238 */
[C---:B------:R-:W-:Y:S01]  /*10150*/  IMAD.WIDE R8, R10.reuse, 0x2, R20 ;  /* 0x000000020a087825 */ /* 0x040fe200078e0214 */
[----:B------:R-:W-:Y:S04]  /*10160*/  STL [R1+0x1d78], R2 ;  /* 0x001d780201007387 */ /* 0x000fe80000100800 */
[----:B------:R0:W-:Y:S04]  /*10170*/  STL [R1+0x1d74], R3 ;  /* 0x001d740301007387 */ /* 0x0001e80000100800 */
[----:B------:R-:W-:Y:S04]  /*10180*/  STL [R1+0x1d80], R4 ;  /* 0x001d800401007387 */ /* 0x000fe80000100800 */
[----:B------:R1:W-:Y:S01]  /*10190*/  STL [R1+0x1d7c], R5 ;  /* 0x001d7c0501007387 */ /* 0x0003e20000100800 */
[----:B0-----:R-:W-:-:S03]  /*101a0*/  IMAD.WIDE R2, R10, 0x2, R32 ;  /* 0x000000020a027825 */ /* 0x001fc600078e0220 */
[----:B------:R-:W-:Y:S04]  /*101b0*/  STL [R1+0x1d88], R6 ;  /* 0x001d880601007387 */ /* 0x000fe80000100800 */
[----:B------:R0:W-:Y:S01]  /*101c0*/  STL [R1+0x1d84], R7 ;  /* 0x001d840701007387 */ /* 0x0001e20000100800 */
[----:B-1----:R-:W-:-:S03]  /*101d0*/  IMAD.WIDE R4, R10, 0x2, R18 ;  /* 0x000000020a047825 */ /* 0x002fc600078e0212 */
[----:B------:R-:W-:Y:S04]  /*101e0*/  STL [R1+0x1d90], R8 ;  /* 0x001d900801007387 */ /* 0x000fe80000100800 */
[----:B------:R-:W-:Y:S01]  /*101f0*/  STL [R1+0x1d8c], R9 ;  /* 0x001d8c0901007387 */ /* 0x000fe20000100800 */
[----:B0-----:R-:W-:-:S03]  /*10200*/  IMAD.WIDE R6, R10, 0x2, R30 ;  /* 0x000000020a067825 */ /* 0x001fc600078e021e */
[----:B------:R-:W-:Y:S04]  /*10210*/  STL [R1+0x1d98], R2 ;  /* 0x001d980201007387 */ /* 0x000fe80000100800 */
[----:B------:R0:W-:Y:S04]  /*10220*/  STL [R1+0x1d94], R3 ;  /* 0x001d940301007387 */ /* 0x0001e80000100800 */
[----:B------:R-:W-:Y:S04]  /*10230*/  STL [R1+0x1da0], R4 ;  /* 0x001da00401007387 */ /* 0x000fe80000100800 */
[----:B------:R1:W-:Y:S01]  /*10240*/  STL [R1+0x1d9c], R5 ;  /* 0x001d9c0501007387 */ /* 0x0003e20000100800 */
[----:B0-----:R-:W-:-:S03]  /*10250*/  IMAD.WIDE R2, R10, 0x2, R54 ;  /* 0x000000020a027825 */ /* 0x001fc600078e0236 */
[----:B------:R-:W-:Y:S04]  /*10260*/  STL [R1+0x1da8], R6 ;  /* 0x001da80601007387 */ /* 0x000fe80000100800 */
[----:B------:R0:W-:Y:S04]  /*10270*/  STL [R1+0x1da4], R7 ;  /* 0x001da40701007387 */ /* 0x0001e80000100800 */
[----:B------:R-:W-:Y:S01]  /*10280*/  STL [R1+0x1db0], R2 ;  /* 0x001db00201007387 */ /* 0x000fe20000100800 */
[----:B------:R-:W-:Y:S02]  /*10290*/  IMAD R0, R12, 0x5d, RZ ;  /* 0x0000005d0c007824 */ /* 0x000fe400078e02ff */
[C---:B-1----:R-:W-:Y:S01]  /*102a0*/  IMAD.WIDE R4, R10.reuse, 0x2, R58 ;  /* 0x000000020a047825 */ /* 0x042fe200078e023a */
[----:B------:R1:W-:Y:S01]  /*102b0*/  STL [R1+0x1dac], R3 ;  /* 0x001dac0301007387 */ /* 0x0003e20000100800 */
[----:B------:R-:W4:Y:S02]  /*102c0*/  LDC R12, c[0x0][0x3a8] ;  /* 0x0000ea00ff0c7b82 */ /* 0x000f240000000800 */
[----:B0-----:R-:W-:-:S04]  /*102d0*/  IMAD.WIDE R6, R10, 0x2, R60 ;  /* 0x000000020a067825 */ /* 0x001fc800078e023c */
[----:B-1----:R-:W-:-:S04]  /*102e0*/  IMAD.WIDE R2, R10, 0x2, R56 ;  /* 0x000000020a027825 */ /* 0x002fc800078e0238 */
        /* <DEDUP_REMOVED lines=20> */
[----:B---3--:R-:W-:Y:S02]  /*10430*/  IMAD R10, R13, 0x5c, RZ ;  /* 0x0000005c0d0a7824 */ /* 0x008fe400078e02ff */
[C---:B-1----:R-:W-:Y:S01]  /*10440*/  IMAD.WIDE R4, R0.reuse, 0x2, R58 ;  /* 0x0000000200047825 */ /* 0x042fe200078e023a */
[----:B------:R1:W-:Y:S01]  /*10450*/  STL [R1+0x1dec], R3 ;  /* 0x001dec0301007387 */ /* 0x0003e20000100800 */
[----:B------:R-:W3:Y:S02]  /*10460*/  LDC R13, c[0x0][0x3a8] ;  /* 0x0000ea00ff0d7b82 */ /* 0x000ee40000000800 */
        /* <DEDUP_REMOVED lines=22> */
[----:B----4-:R-:W-:Y:S02]  /*105d0*/  IMAD R0, R12, 0x5b, RZ ;  /* 0x0000005b0c007824 */ /* 0x010fe400078e02ff */
        /* <DEDUP_REMOVED lines=701> */
[----:B---3--:R-:W-:Y:S02]  /*131b0*/  IMAD.SHL.U32 R10, R13, 0x40, RZ ;  /* 0x000000400d0a7824 */ /* 0x008fe400078e00ff */
        /* <DEDUP_REMOVED lines=1590> */
[----:B-1----:R-:W-:Y:S02]  /*19520*/  IMAD.WIDE R2, R10, 0x2, R56 ;  /* 0x000000020a027825 */ /* 0x002fe400078e0238 */
[----:B------:R-:W0:Y:S02]  /*19530*/  LDC R10, c[0x0][0x3a8] ;  /* 0x0000ea00ff0a7b82 */ /* 0x000e240000000800 */
[C---:B------:R-:W-:Y:S01]  /*19540*/  IMAD.WIDE R8, R0.reuse, 0x2, R20 ;  /* 0x0000000200087825 */ /* 0x040fe200078e0214 */
[----:B------:R-:W-:Y:S04]  /*19550*/  STL [R1+0x3420], R2 ;  /* 0x0034200201007387 */ /* 0x000fe80000100800 */
[----:B------:R1:W-:Y:S04]  /*19560*/  STL [R1+0x341c], R3 ;  /* 0x00341c0301007387 */ /* 0x0003e80000100800 */
[----:B------:R-:W-:Y:S04]  /*19570*/  STL [R1+0x3428], R4 ;  /* 0x0034280401007387 */ /* 0x000fe80000100800 */
[----:B------:R2:W-:Y:S01]  /*19580*/  STL [R1+0x3424], R5 ;  /* 0x0034240501007387 */ /* 0x0005e20000100800 */
[----:B-1----:R-:W-:-:S03]  /*19590*/  IMAD.WIDE R2, R0, 0x2, R32 ;  /* 0x0000000200027825 */ /* 0x002fc600078e0220 */
[----:B------:R-:W-:Y:S04]  /*195a0*/  STL [R1+0x3430], R6 ;  /* 0x0034300601007387 */ /* 0x000fe80000100800 */
[----:B------:R1:W-:Y:S01]  /*195b0*/  STL [R1+0x342c], R7 ;  /* 0x00342c0701007387 */ /* 0x0003e20000100800 */
[----:B--2---:R-:W-:-:S03]  /*195c0*/  IMAD.WIDE R4, R0, 0x2, R18 ;  /* 0x0000000200047825 */ /* 0x004fc600078e0212 */
        /* <DEDUP_REMOVED lines=10> */
[----:B------:R-:W-:Y:S04]  /*19670*/  STL [R1+0x344c], R7 ;  /* 0x00344c0701007387 */ /* 0x000fe80000100800 */
[----:B------:R3:W-:Y:S01]  /*19680*/  STL [R1+0x3458], R8 ;  /* 0x0034580801007387 */ /* 0x0007e20000100800 */
[----:B--2---:R-:W-:-:S03]  /*19690*/  IMAD.WIDE R4, R0, 0x2, R58 ;  /* 0x0000000200047825 */ /* 0x004fc600078e023a */
[----:B------:R1:W-:Y:S04]  /*196a0*/  STL [R1+0x3454], R9 ;  /* 0x0034540901007387 */ /* 0x0003e80000100800 */
[----:B------:R-:W-:Y:S04]  /*196b0*/  STL [R1+0x3460], R2 ;  /* 0x0034600201007387 */ /* 0x000fe80000100800 */
[----:B------:R2:W-:Y:S01]  /*196c0*/  STL [R1+0x345c], R3 ;  /* 0x00345c0301007387 */ /* 0x0005e20000100800 */
[----:B---3--:R-:W-:Y:S01]  /*196d0*/  IMAD.SHL.U32 R8, R13, 0x2, RZ ;  /* 0x000000020d087824 */ /* 0x008fe200078e00ff */
[----:B-1----:R-:W1:Y:S02]  /*196e0*/  LDC R9, c[0x0][0x3a8] ;  /* 0x0000ea00ff097b82 */ /* 0x002e640000000800 */
[----:B------:R-:W-:Y:S01]  /*196f0*/  STL [R1+0x3468], R4 ;  /* 0x0034680401007387 */ /* 0x000fe20000100800 */
[----:B------:R-:W-:-:S04]  /*19700*/  IMAD.WIDE R6, R8, 0x2, R20 ;  /* 0x0000000208067825 */ /* 0x000fc800078e0214 */
[----:B--2---:R-:W-:Y:S01]  /*19710*/  IMAD.WIDE R2, R0, 0x2, R60 ;  /* 0x0000000200027825 */ /* 0x004fe200078e023c */
[----:B------:R-:W2:Y:S01]  /*19720*/  LDC R13, c[0x0][0x3a8] ;  /* 0x0000ea00ff0d7b82 */ /* 0x000ea20000000800 */
[----:B------:R3:W-:Y:S07]  /*19730*/  STL [R1+0x3464], R5 ;  /* 0x0034640501007387 */ /* 0x0007ee0000100800 */
[----:B------:R-:W0:Y:S01]  /*19740*/  LDC R0, c[0x0][0x3a8] ;  /* 0x0000ea00ff007b82 */ /* 0x000e220000000800 */
[----:B------:R-:W-:Y:S01]  /*19750*/  STL [R1+0x3470], R2 ;  /* 0x0034700201007387 */ /* 0x000fe20000100800 */
[----:B---3--:R-:W-:-:S03]  /*19760*/  IMAD.WIDE R4, R8, 0x2, R32 ;  /* 0x0000000208047825 */ /* 0x008fc600078e0220 */
[----:B------:R3:W-:Y:S04]  /*19770*/  STL [R1+0x346c], R3 ;  /* 0x00346c0301007387 */ /* 0x0007e80000100800 */
[----:B------:R-:W-:Y:S04]  /*19780*/  STL [R1+0x3478], R6 ;  /* 0x0034780601007387 */ /* 0x000fe80000100800 */
[----:B------:R4:W-:Y:S01]  /*19790*/  STL [R1+0x3474], R7 ;  /* 0x0034740701007387 */ /* 0x0009e20000100800 */
[----:B---3--:R-:W-:-:S03]  /*197a0*/  IMAD.WIDE R2, R8, 0x2, R18 ;  /* 0x0000000208027825 */ /* 0x008fc600078e0212 */
[----:B------:R-:W-:Y:S04]  /*197b0*/  STL [R1+0x3480], R4 ;  /* 0x0034800401007387 */ /* 0x000fe80000100800 */
[----:B------:R3:W-:Y:S01]  /*197c0*/  STL [R1+0x347c], R5 ;  /* 0x00347c0501007387 */ /* 0x0007e20000100800 */
[----:B----4-:R-:W-:-:S03]  /*197d0*/  IMAD.WIDE R6, R8, 0x2, R54 ;  /* 0x0000000208067825 */ /* 0x010fc600078e0236 */
        /* <DEDUP_REMOVED lines=9> */
[----:B------:R-:W-:Y:S04]  /*19870*/  STL [R1+0x34a0], R2 ;  /* 0x0034a00201007387 */ /* 0x000fe80000100800 */
[----:B------:R0:W-:Y:S01]  /*19880*/  STL [R1+0x349c], R3 ;  /* 0x00349c0301007387 */ /* 0x0001e20000100800 */
[----:B---3--:R-:W-:-:S03]  /*19890*/  IMAD.WIDE R6, R8, 0x2, R60 ;  /* 0x0000000208067825 */ /* 0x008fc600078e023c */
[----:B------:R-:W-:Y:S04]  /*198a0*/  STL [R1+0x34a8], R4 ;  /* 0x0034a80401007387 */ /* 0x000fe80000100800 */
[----:B------:R1:W-:Y:S01]  /*198b0*/  STL [R1+0x34a4], R5 ;  /* 0x0034a40501007387 */ /* 0x0003e20000100800 */
[----:B0-----:R-:W-:-:S03]  /*198c0*/  IMAD.WIDE R2, R0, 0x2, R20 ;  /* 0x0000000200027825 */ /* 0x001fc600078e0214 */
[----:B------:R-:W-:Y:S04]  /*198d0*/  STL [R1+0x34b0], R6 ;  /* 0x0034b00601007387 */ /* 0x000fe80000100800 */
[----:B------:R0:W-:Y:S01]  /*198e0*/  STL [R1+0x34ac], R7 ;  /* 0x0034ac0701007387 */ /* 0x0001e20000100800 */
[----:B-1----:R-:W-:-:S03]  /*198f0*/  IMAD.WIDE R4, R9, 0x2, R32 ;  /* 0x0000000209047825 */ /* 0x002fc600078e0220 */
[----:B------:R-:W-:Y:S01]  /*19900*/  STL [R1+0x34b8], R2 ;  /* 0x0034b80201007387 */ /* 0x000fe20000100800 */
[----:B------:R-:W-:-:S03]  /*19910*/  IMAD.WIDE R8, R12, 0x2, R30 ;  /* 0x000000020c087825 */ /* 0x000fc600078e021e */
[----:B------:R2:W-:Y:S01]  /*19920*/  STL [R1+0x34b4], R3 ;  /* 0x0034b40301007387 */ /* 0x0005e20000100800 */
[----:B0-----:R-:W-:-:S03]  /*19930*/  IMAD.WIDE R6, R10, 0x2, R18 ;  /* 0x000000020a067825 */ /* 0x001fc600078e0212 */
[----:B------:R-:W-:Y:S04]  /*19940*/  STL [R1+0x34c0], R4 ;  /* 0x0034c00401007387 */ /* 0x000fe80000100800 */
[----:B------:R0:W-:Y:S01]  /*19950*/  STL [R1+0x34bc], R5 ;  /* 0x0034bc0501007387 */ /* 0x0001e20000100800 */
[----:B--2---:R-:W-:-:S03]  /*19960*/  IMAD.WIDE R2, R13, 0x2, R54 ;  /* 0x000000020d027825 */ /* 0x004fc600078e0236 */
[----:B------:R-:W-:Y:S04]  /*19970*/  STL [R1+0x34c8], R6 ;  /* 0x0034c80601007387 */ /* 0x000fe80000100800 */
[----:B------:R1:W-:Y:S01]  /*19980*/  STL [R1+0x34c4], R7 ;  /* 0x0034c40701007387 */ /* 0x0003e20000100800 */
[----:B0-----:R-:W-:-:S03]  /*19990*/  IMAD.WIDE R4, R14, 0x2, R56 ;  /* 0x000000020e047825 */ /* 0x001fc600078e0238 */
[----:B------:R-:W-:Y:S04]  /*199a0*/  STL [R1+0x34d0], R8 ;  /* 0x0034d00801007387 */ /* 0x000fe80000100800 */
[----:B------:R-:W-:Y:S01]  /*199b0*/  STL [R1+0x34cc], R9 ;  /* 0x0034cc0901007387 */ /* 0x000fe20000100800 */
[----:B-1----:R-:W-:-:S03]  /*199c0*/  IMAD.WIDE R6, R15, 0x2, R58 ;  /* 0x000000020f067825 */ /* 0x002fc600078e023a */
[----:B------:R-:W-:Y:S04]  /*199d0*/  STL [R1+0x34d8], R2 ;  /* 0x0034d80201007387 */ /* 0x000fe80000100800 */
[----:B------:R0:W-:Y:S04]  /*199e0*/  STL [R1+0x34d4], R3 ;  /* 0x0034d40301007387 */ /* 0x0001e80000100800 */
[----:B------:R-:W-:Y:S04]  /*199f0*/  STL [R1+0x34e0], R4 ;  /* 0x0034e00401007387 */ /* 0x000fe80000100800 */
[----:B------:R-:W-:Y:S01]  /*19a00*/  STL [R1+0x34dc], R5 ;  /* 0x0034dc0501007387 */ /* 0x000fe20000100800 */
[----:B0-----:R-:W-:-:S03]  /*19a10*/  IMAD.WIDE R2, R16, 0x2, R60 ;  /* 0x0000000210027825 */ /* 0x001fc600078e023c */
[----:B------:R-:W-:Y:S04]  /*19a20*/  STL [R1+0x34e8], R6 ;  /* 0x0034e80601007387 */ /* 0x000fe80000100800 */
[----:B------:R-:W-:Y:S04]  /*19a30*/  STL [R1+0x34e4], R7 ;  /* 0x0034e40701007387 */ /* 0x000fe80000100800 */
[----:B------:R-:W-:Y:S04]  /*19a40*/  STL [R1+0x34f0], R2 ;  /* 0x0034f00201007387 */ /* 0x000fe80000100800 */
[----:B------:R0:W-:Y:S04]  /*19a50*/  STL [R1+0x34ec], R3 ;  /* 0x0034ec0301007387 */ /* 0x0001e80000100800 */
[----:B------:R1:W-:Y:S04]  /*19a60*/  STL [R1+0x178c], RZ ;  /* 0x00178cff01007387 */ /* 0x0003e80000100800 */
        /* <DEDUP_REMOVED lines=282> */
[----:B------:R1:W-:Y:S01]  /*1ac10*/  STL [R1+0x658], RZ ;  /* 0x000658ff01007387 */ /* 0x0003e20000100800 */
[----:B------:R-:W2:Y:S03]  /*1ac20*/  S2R R61, SR_TID.X ;  /* 0x00000000003d7919 */ /* 0x000ea60000002100 */
        /* <DEDUP_REMOVED lines=29> */
[----:B--2---:R-:W-:-:S03]  /*1ae00*/  LOP3.LUT R61, R61, 0x1f, RZ, 0xc0, !PT ;  /* 0x0000001f3d3d7812 */ /* 0x004fc600078ec0ff */
[----:B------:R1:W-:Y:S04]  /*1ae10*/  STL [R1+0x600], RZ ;  /* 0x000600ff01007387 */ /* 0x0003e80000100800 */
[----:B------:R1:W-:Y:S04]  /*1ae20*/  STL [R1+0x604], RZ ;  /* 0x000604ff01007387 */ /* 0x0003e80000100800 */
[----:B------:R1:W-:Y:S04]  /*1ae30*/  STL [R1+0x608], RZ ;  /* 0x000608ff01007387 */ /* 0x0003e80000100800 */
[----:B------:R1:W-:Y:S04]  /*1ae40*/  STL [R1+0x60c], RZ ;  /* 0x00060cff01007387 */ /* 0x0003e80000100800 */
[----:B------:R1:W-:Y:S01]  /*1ae50*/  STL [R1+0x550], RZ ;  /* 0x000550ff01007387 */ /* 0x0003e20000100800 */
[----:B0-----:R-:W-:-:S02]  /*1ae60*/  IMAD.SHL.U32 R3, R61, 0x2, RZ ;  /* 0x000000023d037824 */ /* 0x001fc400078e00ff */
[----:B------:R-:W0:Y:S01]  /*1ae70*/  LDC R61, c[0x0][0x3ac] ;  /* 0x0000eb00ff3d7b82 */ /* 0x000e220000000800 */
        /* <DEDUP_REMOVED lines=14> */
[----:B0-----:R-:W-:Y:S01]  /*1af60*/  IMAD.SHL.U32 R0, R61, 0x80, RZ ;  /* 0x000000803d007824 */ /* 0x001fe200078e00ff */
[----:B------:R-:W-:Y:S01]  /*1af70*/  USHF.R.S32.HI UR6, URZ, 0x1f, UR4 ;  /* 0x0000001fff067899 */ /* 0x000fe20008011404 */
[----:B------:R-:W-:-:S03]  /*1af80*/  IMAD.SHL.U32 R11, R11, 0x80, RZ ;  /* 0x000000800b0b7824 */ /* 0x000fc600078e00ff */
[----:B------:R-:W-:Y:S01]  /*1af90*/  SHF.R.S32.HI R2, RZ, 0x1f, R0 ;  /* 0x0000001fff027819 */ /* 0x000fe20000011400 */
[----:B------:R-:W-:Y:S01]  /*1afa0*/  ULEA.HI UR6, UR6, UR4, URZ, 0x7 ;  /* 0x0000000406067291 */ /* 0x000fe2000f8f38ff */
[----:B------:R1:W-:Y:S01]  /*1afb0*/  STL [R1+0xa7c], RZ ;  /* 0x000a7cff01007387 */ /* 0x0003e20000100800 */
[----:B------:R-:W-:Y:S01]  /*1afc0*/  SHF.R.S32.HI R4, RZ, 0x1f, R11 ;  /* 0x0000001fff047819 */ /* 0x000fe2000001140b */
[C---:B------:R-:W-:Y:S01]  /*1afd0*/  IMAD.SHL.U32 R60, R11.reuse, 0x2, RZ ;  /* 0x000000020b3c7824 */ /* 0x040fe200078e00ff */
[----:B------:R-:W-:Y:S01]  /*1afe0*/  SHF.L.U64.HI R2, R0, 0x1, R2 ;  /* 0x0000000100027819 */ /* 0x000fe20000010202 */
[----:B------:R1:W-:Y:S01]  /*1aff0*/  STL [R1+0x980], RZ ;  /* 0x000980ff01007387 */ /* 0x0003e20000100800 */
[----:B------:R-:W-:Y:S01]  /*1b000*/  SHF.L.U64.HI R0, R11, 0x1, R4 ;  /* 0x000000010b007819 */ /* 0x000fe20000010204 */
[----:B------:R-:W-:Y:S01]  /*1b010*/  USHF.R.S32.HI UR6, URZ, 0x7, UR6 ;  /* 0x00000007ff067899 */ /* 0x000fe20008011406 */
[C---:B------:R-:W-:Y:S01]  /*1b020*/  LOP3.LUT R4, R3.reuse, 0x10, RZ, 0x3c, !PT ;  /* 0x0000001003047812 */ /* 0x040fe200078e3cff */
[----:B------:R1:W-:Y:S01]  /*1b030*/  STL [R1+0x984], RZ ;  /* 0x000984ff01007387 */ /* 0x0003e20000100800 */
[----:B------:R-:W-:-:S02]  /*1b040*/  LOP3.LUT R6, R3, 0x20, RZ, 0x3c, !PT ;  /* 0x0000002003067812 */ /* 0x000fc400078e3cff */
[----:B------:R-:W-:Y:S01]  /*1b050*/  LOP3.LUT R5, R3, 0x30, RZ, 0x3c, !PT ;  /* 0x0000003003057812 */ /* 0x000fe200078e3cff */
        /* <DEDUP_REMOVED lines=148> */
[----:B------:R-:W0:Y:S03]  /*1b9a0*/  S2R R61, SR_TID.X ;  /* 0x00000000003d7919 */ /* 0x000e260000002100 */
[----:B------:R1:W-:Y:S04]  /*1b9b0*/  STL [R1+0xc38], RZ ;  /* 0x000c38ff01007387 */ /* 0x0003e80000100800 */
[----:B------:R1:W-:Y:S04]  /*1b9c0*/  STL [R1+0xc3c], RZ ;  /* 0x000c3cff01007387 */ /* 0x0003e80000100800 */
[----:B------:R1:W-:Y:S04]  /*1b9d0*/  STL [R1+0xb10], RZ ;  /* 0x000b10ff01007387 */ /* 0x0003e80000100800 */
[----:B------:R1:W-:Y:S04]  /*1b9e0*/  STL [R1+0xb14], RZ ;  /* 0x000b14ff01007387 */ /* 0x0003e80000100800 */
[----:B------:R1:W-:Y:S01]  /*1b9f0*/  STL [R1+0xb18], RZ ;  /* 0x000b18ff01007387 */ /* 0x0003e20000100800 */
[----:B------:R-:W2:Y:S03]  /*1ba00*/  S2R R58, SR_TID.X ;  /* 0x00000000003a7919 */ /* 0x000ea60000002100 */
[----:B------:R1:W-:Y:S04]  /*1ba10*/  STL [R1+0xb1c], RZ ;  /* 0x000b1cff01007387 */ /* 0x0003e80000100800 */
[----:B------:R1:W-:Y:S01]  /*1ba20*/  STL [R1+0xa00], RZ ;  /* 0x000a00ff01007387 */ /* 0x0003e20000100800 */
[----:B0-----:R-:W-:-:S03]  /*1ba30*/  LOP3.LUT R59, R61, 0x7, RZ, 0xc0, !PT ;  /* 0x000000073d3b7812 */ /* 0x001fc600078ec0ff */
[----:B------:R1:W-:Y:S02]  /*1ba40*/  STL [R1+0xa04], RZ ;  /* 0x000a04ff01007387 */ /* 0x0003e40000100800 */
[C---:B------:R-:W-:Y:S02]  /*1ba50*/  IMAD R61, R59.reuse, 0x210, RZ ;  /* 0x000002103b3d7824 */ /* 0x040fe400078e02ff */
[----:B------:R1:W-:Y:S01]  /*1ba60*/  STL [R1+0xa08], RZ ;  /* 0x000a08ff01007387 */ /* 0x0003e20000100800 */
[----:B------:R-:W-:-:S03]  /*1ba70*/  IMAD R59, R59, 0x110, RZ ;  /* 0x000001103b3b7824 */ /* 0x000fc600078e02ff */
[----:B------:R1:W-:Y:S04]  /*1ba80*/  STL [R1+0xa0c], RZ ;  /* 0x000a0cff01007387 */ /* 0x0003e80000100800 */
[----:B------:R1:W-:Y:S04]  /*1ba90*/  STL [R1+0x8f0], RZ ;  /* 0x0008f0ff01007387 */ /* 0x0003e80000100800 */
[----:B------:R1:W-:Y:S04]  /*1baa0*/  STL [R1+0x8f4], RZ ;  /* 0x0008f4ff01007387 */ /* 0x0003e80000100800 */
[----:B------:R1:W-:Y:S01]  /*1bab0*/  STL [R1+0x8f8], RZ ;  /* 0x0008f8ff01007387 */ /* 0x0003e20000100800 */
[----:B--2---:R-:W-:-:S02]  /*1bac0*/  IMAD.SHL.U32 R57, R58, 0x2, RZ ;  /* 0x000000023a397824 */ /* 0x004fc400078e00ff */
[----:B------:R-:W-:Y:S01]  /*1bad0*/  IMAD.SHL.U32 R58, R58, 0x100, RZ ;  /* 0x000001003a3a7824 */ /* 0x000fe200078e00ff */
[----:B------:R1:W-:Y:S02]  /*1bae0*/  STL [R1+0x8fc], RZ ;  /* 0x0008fcff01007387 */ /* 0x0003e40000100800 */
[--C-:B------:R-:W-:Y:S02]  /*1baf0*/  LOP3.LUT R61, R61, 0x10, R57.reuse, 0x78, !PT ;  /* 0x000000103d3d7812 */ /* 0x100fe400078e7839 */
[----:B------:R1:W-:Y:S01]  /*1bb00*/  STL [R1+0x810], RZ ;  /* 0x000810ff01007387 */ /* 0x0003e20000100800 */
[----:B------:R-:W-:Y:S02]  /*1bb10*/  LOP3.LUT R59, R59, 0x30, R57, 0x78, !PT ;  /* 0x000000303b3b7812 */ /* 0x000fe400078e7839 */
[----:B------:R-:W-:Y:S01]  /*1bb20*/  LOP3.LUT R61, R61, 0x1000, R58, 0xf8, !PT ;  /* 0x000010003d3d7812 */ /* 0x000fe200078ef83a */
[----:B------:R1:W-:Y:S01]  /*1bb30*/  STL [R1+0x814], RZ ;  /* 0x000814ff01007387 */ /* 0x0003e20000100800 */
[----:B------:R-:W-:-:S02]  /*1bb40*/  LOP3.LUT R4, R59, 0x40, RZ, 0x3c, !PT ;  /* 0x000000403b047812 */ /* 0x000fc400078e3cff */
[C---:B------:R-:W-:Y:S01]  /*1bb50*/  LOP3.LUT R6, R61.reuse, 0x20, RZ, 0x3c, !PT ;  /* 0x000000203d067812 */ /* 0x040fe200078e3cff */
[----:B------:R1:W-:Y:S01]  /*1bb60*/  STL [R1+0x818], RZ ;  /* 0x000818ff01007387 */ /* 0x0003e20000100800 */
[C---:B------:R-:W-:Y:S02]  /*1bb70*/  LOP3.LUT R5, R61.reuse, 0x40, RZ, 0x3c, !PT ;  /* 0x000000403d057812 */ /* 0x040fe400078e3cff */
        /* <DEDUP_REMOVED lines=13> */
[----:B------:R1:W-:Y:S02]  /*1bc50*/  STL [R1+0x7ec], RZ ;  /* 0x0007ecff01007387 */ /* 0x0003e40000100800 */
.L_x_1:
[----:B----4-:R-:W2:Y:S01]  /*1bc60*/  LDL.64 R6, [R1+0xd40] ;  /* 0x000d400001067983 */ /* 0x010ea20000100a00 */
[----:B------:R-:W0:Y:S03]  /*1bc70*/  LDC R4, c[0x0][0x3a0] ;  /* 0x0000e800ff047b82 */ /* 0x000e260000000800 */
[----:B--2---:R2:W-:Y:S04]  /*1bc80*/  STL [R1+0x5248], R7 ;  /* 0x0052480701007387 */ /* 0x0045e80000100800 */
[----:B--2---:R-:W0:Y:S04]  /*1bc90*/  LDL R7, [R1+0x178c] ;  /* 0x00178c0001077983 */ /* 0x004e280000100800 */
[----:B------:R-:W-:Y:S04]  /*1bca0*/  STL [R1+0x4488], R27 ;  /* 0x0044881b01007387 */ /* 0x000fe80000100800 */
        /* <DEDUP_REMOVED lines=73> */
[----:B------:R-:W-:Y:S01]  /*1c140*/  STL [R1+0x45b0], R27 ;  /* 0x0045b01b01007387 */ /* 0x000fe20000100800 */
[----:B0-----:R-:W-:-:S03]  /*1c150*/  IMAD R4, R7, -0x80, R4 ;  /* 0xffffff8007047824 */ /* 0x001fc600078e0204 */
        /* <DEDUP_REMOVED lines=815> */
[----:B-----5:R-:W-:Y:S04]  /*1f450*/  STL [R1+0x445c], R61 ;  /* 0x00445c3d01007387 */ /* 0x020fe80000100800 */
        /* <DEDUP_REMOVED lines=109> */
[----:B------:R-:W2:Y:S01]  /*1fb30*/  LDL.LU R7, [R1+0x5248] ;  /* 0x0052480001077983 */ /* 0x000ea20000300800 */
[----:B------:R-:W-:-:S02]  /*1fb40*/  ISETP.GT.AND P0, PT, R4, RZ, PT ;  /* 0x000000ff0400720c */ /* 0x000fc40003f04270 */
[----:B0-----:R-:W-:Y:S02]  /*1fb50*/  PRMT R31, RZ, 0x7610, R31 ;  /* 0x00007610ff1f7816 */ /* 0x001fe4000000001f */
[----:B------:R-:W-:Y:S02]  /*1fb60*/  PRMT R27, RZ, 0x7610, R27 ;  /* 0x00007610ff1b7816 */ /* 0x000fe4000000001b */
[----:B------:R-:W-:-:S07]  /*1fb70*/  PRMT R15, RZ, 0x7610, R15 ;  /* 0x00007610ff0f7816 */ /* 0x000fce000000000f */
[----:B--2---:R-:W2:Y:S04]  /*1fb80*/  @P0 LDG.E.U16 R31, desc[UR8][R6.64] ;  /* 0x00000008061f0981 */ /* 0x004ea8000c1e1500 */
[----:B--2---:R0:W-:Y:S04]  /*1fb90*/  STL [R1+0x1780], R31 ;  /* 0x0017801f01007387 */ /* 0x0041e80000100800 */
[----:B0-----:R-:W2:Y:S04]  /*1fba0*/  LDL.LU R31, [R1+0x5244] ;  /* 0x00524400011f7983 */ /* 0x001ea80000300800 */
[----:B------:R-:W3:Y:S04]  /*1fbb0*/  LDL.64 R6, [R1+0xd38] ;  /* 0x000d380001067983 */ /* 0x000ee80000100a00 */
[----:B---3--:R-:W3:Y:S04]  /*1fbc0*/  @P0 LDG.E.U16 R27, desc[UR8][R6.64] ;  /* 0x00000008061b0981 */ /* 0x008ee8000c1e1500 */
[----:B---3--:R0:W-:Y:S04]  /*1fbd0*/  STL [R1+0x177c], R27 ;  /* 0x00177c1b01007387 */ /* 0x0081e80000100800 */
[----:B0-----:R-:W3:Y:S04]  /*1fbe0*/  LDL.LU R27, [R1+0x5240] ;  /* 0x00524000011b7983 */ /* 0x001ee80000300800 */
[----:B------:R-:W4:Y:S01]  /*1fbf0*/  LDL.64 R6, [R1+0xd30] ;  /* 0x000d300001067983 */ /* 0x000f220000100a00 */
[----:B---3--:R-:W-:-:S03]  /*1fc00*/  PRMT R27, RZ, 0x7610, R27 ;  /* 0x00007610ff1b7816 */ /* 0x008fc6000000001b */
[----:B----4-:R-:W3:Y:S04]  /*1fc10*/  @P0 LDG.E.U16 R15, desc[UR8][R6.64] ;  /* 0x00000008060f0981 */ /* 0x010ee8000c1e1500 */
        /* <DEDUP_REMOVED lines=8> */
[----:B------:R-:W-:-:S02]  /*1fca0*/  ISETP.GT.AND P1, PT, R4, 0x1, PT ;  /* 0x000000010400780c */ /* 0x000fc40003f24270 */
[----:B---3--:R-:W-:Y:S01]  /*1fcb0*/  PRMT R27, RZ, 0x7610, R27 ;  /* 0x00007610ff1b7816 */ /* 0x008fe2000000001b */
        /* <DEDUP_REMOVED lines=18> */
[----:B------:R-:W4:Y:S04]  /*1fde0*/  LDL R6, [R1+0x34ec] ;  /* 0x0034ec0001067983 */ /* 0x000f280000100800 */
[----:B------:R-:W4:Y:S01]  /*1fdf0*/  LDL R7, [R1+0x34f0] ;  /* 0x0034f00001077983 */ /* 0x000f220000100800 */
[----:B---3--:R-:W-:-:S02]  /*1fe00*/  PRMT R27, RZ, 0x7610, R27 ;  /* 0x00007610ff1b7816 */ /* 0x008fc4000000001b */
[----:B----4-:R-:W-:-:S04]  /*1fe10*/  @P1 LOP3.LUT R7, R7, R6, RZ, 0x3c, !PT ;  /* 0x0000000607071212 */ /* 0x010fc800078e3cff */
[----:B------:R-:W-:-:S04]  /*1fe20*/  @P1 LOP3.LUT R6, R7, R6, RZ, 0x3c, !PT ;  /* 0x0000000607061212 */ /* 0x000fc800078e3cff */
[----:B------:R-:W-:-:S05]  /*1fe30*/  @P1 LOP3.LUT R7, R7, R6, RZ, 0x3c, !PT ;  /* 0x0000000607071212 */ /* 0x000fca00078e3cff */
[----:B------:R-:W3:Y:S04]  /*1fe40*/  @P1 LDG.E.U16 R15, desc[UR8][R6.64] ;  /* 0x00000008060f1981 */ /* 0x000ee8000c1e1500 */
        /* <DEDUP_REMOVED lines=31> */
[----:B------:R-:W-:-:S02]  /*20040*/  ISETP.GT.AND P0, PT, R4, 0x2, PT ;  /* 0x000000020400780c */ /* 0x000fc40003f04270 */
[----:B---3--:R-:W-:Y:S02]  /*20050*/  PRMT R27, RZ, 0x7610, R27 ;  /* 0x00007610ff1b7816 */ /* 0x008fe4000000001b */
        /* <DEDUP_REMOVED lines=6941> */
[----:B------:R-:W4:Y:S02]  /*3b230*/  LDL R7, [R1+0x1d20] ;  /* 0x001d200001077983 */ /* 0x000f240000100800 */
[----:B----4-:R-:W-:-:S04]  /*3b240*/  @P0 LOP3.LUT R7, R7, R6, RZ, 0x3c, !PT ;  /* 0x0000000607070212 */ /* 0x010fc800078e3cff */
[----:B------:R-:W-:-:S04]  /*3b250*/  @P0 LOP3.LUT R6, R7, R6, RZ, 0x3c, !PT ;  /* 0x0000000607060212 */ /* 0x000fc800078e3cff */
[----:B------:R-:W-:-:S05]  /*3b260*/  @P0 LOP3.LUT R7, R7, R6, RZ, 0x3c, !PT ;  /* 0x0000000607070212 */ /* 0x000fca00078e3cff */
[----:B------:R-:W4:Y:S04]  /*3b270*/  @P0 LDG.E.U16 R27, desc[UR8][R6.64] ;  /* 0x00000008061b0981 */ /* 0x000f28000c1e1500 */
[----:B----4-:R0:W-:Y:S04]  /*3b280*/  STL [R1+0x2c0], R27 ;  /* 0x0002c01b01007387 */ /* 0x0101e80000100800 */
[----:B0-----:R-:W4:Y:S04]  /*3b290*/  LDL.LU R27, [R1+0x4630] ;  /* 0x00463000011b7983 */ /* 0x001f280000300800 */
[----:B------:R-:W2:Y:S04]  /*3b2a0*/  LDL R6, [R1+0x1d14] ;  /* 0x001d140001067983 */ /* 0x000ea80000100800 */
[----:B------:R-:W2:Y:S01]  /*3b2b0*/  LDL R7, [R1+0x1d18] ;  /* 0x001d180001077983 */ /* 0x000ea20000100800 */
[----:B----4-:R-:W-:-:S02]  /*3b2c0*/  PRMT R27, RZ, 0x7610, R27 ;  /* 0x00007610ff1b7816 */ /* 0x010fc4000000001b */
[----:B--2---:R-:W-:-:S04]  /*3b2d0*/  @P0 LOP3.LUT R7, R7, R6, RZ, 0x3c, !PT ;  /* 0x0000000607070212 */ /* 0x004fc800078e3cff */
[----:B------:R-:W-:-:S04]  /*3b2e0*/  @P0 LOP3.LUT R6, R7, R6, RZ, 0x3c, !PT ;  /* 0x0000000607060212 */ /* 0x000fc800078e3cff */
[----:B------:R-:W-:-:S05]  /*3b2f0*/  @P0 LOP3.LUT R7, R7, R6, RZ, 0x3c, !PT ;  /* 0x0000000607070212 */ /* 0x000fca00078e3cff */
[----:B------:R-:W2:Y:S04]  /*3b300*/  @P0 LDG.E.U16 R27, desc[UR8][R6.64] ;  /* 0x00000008061b0981 */ /* 0x000ea8000c1e1500 */
[----:B--2---:R0:W-:Y:S04]  /*3b310*/  STL [R1+0x2bc], R27 ;  /* 0x0002bc1b01007387 */ /* 0x0041e80000100800 */
[----:B0-----:R-:W2:Y:S04]  /*3b320*/  LDL.LU R27, [R1+0x462c] ;  /* 0x00462c00011b7983 */ /* 0x001ea80000300800 */
[----:B------:R-:W4:Y:S04]  /*3b330*/  LDL R6, [R1+0x1d0c] ;  /* 0x001d0c0001067983 */ /* 0x000f280000100800 */
[----:B------:R-:W4:Y:S01]  /*3b340*/  LDL R7, [R1+0x1d10] ;  /* 0x001d100001077983 */ /* 0x000f220000100800 */
[----:B------:R-:W-:-:S02]  /*3b350*/  ISETP.GT.AND P1, PT, R4, 0x61, PT ;  /* 0x000000610400780c */ /* 0x000fc40003f24270 */
[----:B--2---:R-:W-:Y:S02]  /*3b360*/  PRMT R27, RZ, 0x7610, R27 ;  /* 0x00007610ff1b7816 */ /* 0x004fe4000000001b */
[----:B----4-:R-:W-:-:S04]  /*3b370*/  @P0 LOP3.LUT R7, R7, R6, RZ, 0x3c, !PT ;  /* 0x0000000607070212 */ /* 0x010fc800078e3cff */
[----:B------:R-:W-:-:S04]  /*3b380*/  @P0 LOP3.LUT R6, R7, R6, RZ, 0x3c, !PT ;  /* 0x0000000607060212 */ /* 0x000fc800078e3cff */
[----:B------:R-:W-:-:S05]  /*3b390*/  @P0 LOP3.LUT R7, R7, R6, RZ, 0x3c, !PT ;  /* 0x0000000607070212 */ /* 0x000fca00078e3cff */
[----:B------:R-:W2:Y:S04]  /*3b3a0*/  @P0 LDG.E.U16 R27, desc[UR8][R6.64] ;  /* 0x00000008061b0981 */ /* 0x000ea8000c1e1500 */
[----:B--2---:R0:W-:Y:S04]  /*3b3b0*/  STL [R1+0x2b8], R27 ;  /* 0x0002b81b01007387 */ /* 0x0041e80000100800 */
[----:B0-----:R-:W2:Y:S04]  /*3b3c0*/  LDL.LU R27, [R1+0x4628] ;  /* 0x00462800011b7983 */ /* 0x001ea80000300800 */
[----:B------:R-:W4:Y:S04]  /*3b3d0*/  LDL R6, [R1+0x1d04] ;  /* 0x001d040001067983 */ /* 0x000f280000100800 */
[----:B------:R-:W4:Y:S01]  /*3b3e0*/  LDL R7, [R1+0x1d08] ;  /* 0x001d080001077983 */ /* 0x000f220000100800 */
[----:B--2---:R-:W-:-:S02]  /*3b3f0*/  PRMT R27, RZ, 0x7610, R27 ;  /* 0x00007610ff1b7816 */ /* 0x004fc4000000001b */
        /* <DEDUP_REMOVED lines=957> */
[----:B------:R-:W-:-:S02]  /*3efd0*/  PRMT R31, RZ, 0x7610, R31 ;  /* 0x00007610ff1f7816 */ /* 0x000fc4000000001f */
        /* <DEDUP_REMOVED lines=8> */
[----:B------:R-:W-:-:S02]  /*3f060*/  PRMT R22, RZ, 0x7610, R22 ;  /* 0x00007610ff167816 */ /* 0x000fc40000000016 */
[----:B--2---:R-:W-:-:S04]  /*3f070*/  @P0 LOP3.LUT R7, R7, R6, RZ, 0x3c, !PT ;  /* 0x0000000607070212 */ /* 0x004fc800078e3cff */
[----:B------:R-:W-:-:S04]  /*3f080*/  @P0 LOP3.LUT R6, R7, R6, RZ, 0x3c, !PT ;  /* 0x0000000607060212 */ /* 0x000fc800078e3cff */
[----:B------:R-:W-:-:S05]  /*3f090*/  @P0 LOP3.LUT R7, R7, R6, RZ, 0x3c, !PT ;  /* 0x0000000607070212 */ /* 0x000fca00078e3cff */
[----:B------:R-:W2:Y:S04]  /*3f0a0*/  @P0 LDG.E.U16 R22, desc[UR8][R6.64] ;  /* 0x0000000806160981 */ /* 0x000ea8000c1e1500 */
[----:B--2---:R0:W-:Y:S04]  /*3f0b0*/  STL [R1+0x10c], R22 ;  /* 0x00010c1601007387 */ /* 0x0041e80000100800 */
[----:B0-----:R-:W2:Y:S04]  /*3f0c0*/  LDL.LU R22, [R1+0x447c] ;  /* 0x00447c0001167983 */ /* 0x001ea80000300800 */
        /* <DEDUP_REMOVED lines=39> */
[----:B------:R-:W-:Y:S02]  /*3f340*/  ISETP.GT.AND P1, PT, R4, 0x6f, PT ;  /* 0x0000006f0400780c */ /* 0x000fe40003f24270 */
        /* <DEDUP_REMOVED lines=359> */
[----:B------:R-:W3:Y:S04]  /*409c0*/  LDL R6, [R1+0x184c] ;  /* 0x00184c0001067983 */ /* 0x000ee80000100800 */
[----:B------:R-:W3:Y:S01]  /*409d0*/  LDL R7, [R1+0x1850] ;  /* 0x0018500001077983 */ /* 0x000ee20000100800 */
[----:B------:R-:W-:Y:S02]  /*409e0*/  PRMT R2, RZ, 0x7610, R2 ;  /* 0x00007610ff027816 */ /* 0x000fe40000000002 */
[----:B------:R-:W-:Y:S01]  /*409f0*/  ISETP.GT.AND P0, PT, R4, 0x74, PT ;  /* 0x000000740400780c */ /* 0x000fe20003f04270 */
[----:B--2---:R-:W-:Y:S01]  /*40a00*/  STL [R1+0x42f0], R0 ;  /* 0x0042f00001007387 */ /* 0x004fe20000100800 */
[----:B---3--:R-:W-:-:S04]  /*40a10*/  @P1 LOP3.LUT R7, R7, R6, RZ, 0x3c, !PT ;  /* 0x0000000607071212 */ /* 0x008fc800078e3cff */
[----:B------:R-:W-:-:S04]  /*40a20*/  @P1 LOP3.LUT R6, R7, R6, RZ, 0x3c, !PT ;  /* 0x0000000607061212 */ /* 0x000fc800078e3cff */
[----:B------:R-:W-:-:S05]  /*40a30*/  @P1 LOP3.LUT R7, R7, R6, RZ, 0x3c, !PT ;  /* 0x0000000607071212 */ /* 0x000fca00078e3cff */
[----:B------:R-:W2:Y:S04]  /*40a40*/  @P1 LDG.E.U16 R2, desc[UR8][R6.64] ;  /* 0x0000000806021981 */ /* 0x000ea8000c1e1500 */
[----:B------:R-:W3:Y:S04]  /*40a50*/  LDL R6, [R1+0x1844] ;  /* 0x0018440001067983 */ /* 0x000ee80000100800 */
[----:B------:R-:W3:Y:S01]  /*40a60*/  LDL R7, [R1+0x1848] ;  /* 0x0018480001077983 */ /* 0x000ee20000100800 */
[----:B------:R-:W-:-:S03]  /*40a70*/  PRMT R28, RZ, 0x7610, R28 ;  /* 0x00007610ff1c7816 */ /* 0x000fc6000000001c */
[----:B--2---:R-:W-:Y:S01]  /*40a80*/  STL [R1+0x42f4], R2 ;  /* 0x0042f40201007387 */ /* 0x004fe20000100800 */
[----:B---3--:R-:W-:-:S04]  /*40a90*/  @P0 LOP3.LUT R7, R7, R6, RZ, 0x3c, !PT ;  /* 0x0000000607070212 */ /* 0x008fc800078e3cff */
[----:B------:R-:W-:-:S04]  /*40aa0*/  @P0 LOP3.LUT R6, R7, R6, RZ, 0x3c, !PT ;  /* 0x0000000607060212 */ /* 0x000fc800078e3cff */
[----:B------:R-:W-:-:S05]  /*40ab0*/  @P0 LOP3.LUT R7, R7, R6, RZ, 0x3c, !PT ;  /* 0x0000000607070212 */ /* 0x000fca00078e3cff */
[----:B------:R-:W2:Y:S04]  /*40ac0*/  @P0 LDG.E.U16 R28, desc[UR8][R6.64] ;  /* 0x00000008061c0981 */ /* 0x000ea8000c1e1500 */
[----:B--2---:R0:W-:Y:S04]  /*40ad0*/  STL [R1+0x54], R28 ;  /* 0x0000541c01007387 */ /* 0x0041e80000100800 */
[----:B0-----:R-:W2:Y:S04]  /*40ae0*/  LDL.LU R28, [R1+0x43cc] ;  /* 0x0043cc00011c7983 */ /* 0x001ea80000300800 */
[----:B------:R-:W3:Y:S04]  /*40af0*/  LDL R6, [R1+0x183c] ;  /* 0x00183c0001067983 */ /* 0x000ee80000100800 */
[----:B------:R-:W3:Y:S01]  /*40b00*/  LDL R7, [R1+0x1840] ;  /* 0x0018400001077983 */ /* 0x000ee20000100800 */
[----:B------:R-:W-:-:S02]  /*40b10*/  PRMT R32, RZ, 0x7610, R32 ;  /* 0x00007610ff207816 */ /* 0x000fc40000000020 */
[----:B---3--:R-:W-:-:S04]  /*40b20*/  @P0 LOP3.LUT R7, R7, R6, RZ, 0x3c, !PT ;  /* 0x0000000607070212 */ /* 0x008fc800078e3cff */
[----:B------:R-:W-:-:S04]  /*40b30*/  @P0 LOP3.LUT R6, R7, R6, RZ, 0x3c, !PT ;  /* 0x0000000607060212 */ /* 0x000fc800078e3cff */
[----:B------:R-:W-:-:S05]  /*40b40*/  @P0 LOP3.LUT R7, R7, R6, RZ, 0x3c, !PT ;  /* 0x0000000607070212 */ /* 0x000fca00078e3cff */
[----:B------:R-:W3:Y:S04]  /*40b50*/  @P0 LDG.E.U16 R32, desc[UR8][R6.64] ;  /* 0x0000000806200981 */ /* 0x000ee8000c1e1500 */
[----:B---3--:R0:W-:Y:S04]  /*40b60*/  STL [R1+0x50], R32 ;  /* 0x0000502001007387 */ /* 0x0081e80000100800 */
[----:B0-----:R-:W3:Y:S04]  /*40b70*/  LDL.LU R32, [R1+0x43c8] ;  /* 0x0043c80001207983 */ /* 0x001ee80000300800 */
        /* <DEDUP_REMOVED lines=36> */
[----:B------:R-:W-:-:S03]  /*40dc0*/  PRMT R40, RZ, 0x7610, R40 ;  /* 0x00007610ff287816 */ /* 0x000fc60000000028 */
[----:B--2---:R0:W-:Y:S04]  /*40dd0*/  STL [R1+0x40], R27 ;  /* 0x0000401b01007387 */ /* 0x0041e80000100800 */
[----:B0-----:R-:W2:Y:S01]  /*40de0*/  LDL R27, [R1+0x17f8] ;  /* 0x0017f800011b7983 */ /* 0x001ea20000100800 */
        /* <DEDUP_REMOVED lines=14> */
[----:B------:R-:W3:Y:S04]  /*40ed0*/  LDL R6, [R1+0x1804] ;  /* 0x0018040001067983 */ /* 0x000ee80000100800 */
[----:B------:R-:W3:Y:S01]  /*40ee0*/  LDL R7, [R1+0x1808] ;  /* 0x0018080001077983 */ /* 0x000ee20000100800 */
[----:B----4-:R-:W-:-:S03]  /*40ef0*/  PRMT R31, RZ, 0x7610, R31 ;  /* 0x00007610ff1f7816 */ /* 0x010fc6000000001f */
[----:B--2---:R0:W-:Y:S01]  /*40f00*/  STL [R1+0x38], R15 ;  /* 0x0000380f01007387 */ /* 0x0041e20000100800 */
[----:B------:R-:W-:-:S03]  /*40f10*/  PRMT R42, RZ, 0x7610, R42 ;  /* 0x00007610ff2a7816 */ /* 0x000fc6000000002a */
[----:B0-----:R-:W2:Y:S01]  /*40f20*/  LDL R15, [R1+0x17e8] ;  /* 0x0017e800010f7983 */ /* 0x001ea20000100800 */
[----:B---3--:R-:W-:-:S04]  /*40f30*/  @P1 LOP3.LUT R7, R7, R6, RZ, 0x3c, !PT ;  /* 0x0000000607071212 */ /* 0x008fc800078e3cff */
[----:B------:R-:W-:-:S04]  /*40f40*/  @P1 LOP3.LUT R6, R7, R6, RZ, 0x3c, !PT ;  /* 0x0000000607061212 */ /* 0x000fc800078e3cff */
[----:B------:R-:W-:-:S05]  /*40f50*/  @P1 LOP3.LUT R7, R7, R6, RZ, 0x3c, !PT ;  /* 0x0000000607071212 */ /* 0x000fca00078e3cff */
[----:B------:R-:W3:Y:S04]  /*40f60*/  @P1 LDG.E.U16 R31, desc[UR8][R6.64] ;  /* 0x00000008061f1981 */ /* 0x000ee8000c1e1500 */
[----:B------:R-:W4:Y:S04]  /*40f70*/  LDL R6, [R1+0x17fc] ;  /* 0x0017fc0001067983 */ /* 0x000f280000100800 */
[----:B------:R-:W4:Y:S04]  /*40f80*/  LDL R7, [R1+0x1800] ;  /* 0x0018000001077983 */ /* 0x000f280000100800 */
[----:B---3--:R0:W-:Y:S04]  /*40f90*/  STL [R1+0x34], R31 ;  /* 0x0000341f01007387 */ /* 0x0081e80000100800 */
[----:B0-----:R-:W3:Y:S01]  /*40fa0*/  LDL R31, [R1+0x17e0] ;  /* 0x0017e000011f7983 */ /* 0x001ee20000100800 */
[----:B----4-:R-:W-:-:S04]  /*40fb0*/  @P1 LOP3.LUT R7, R7, R6, RZ, 0x3c, !PT ;  /* 0x0000000607071212 */ /* 0x010fc800078e3cff */
[----:B------:R-:W-:-:S04]  /*40fc0*/  @P1 LOP3.LUT R6, R7, R6, RZ, 0x3c, !PT ;  /* 0x0000000607061212 */ /* 0x000fc800078e3cff */
[----:B------:R-:W-:-:S05]  /*40fd0*/  @P1 LOP3.LUT R7, R7, R6, RZ, 0x3c, !PT ;  /* 0x0000000607071212 */ /* 0x000fca00078e3cff */
[----:B------:R-:W4:Y:S01]  /*40fe0*/  @P1 LDG.E.U16 R42, desc[UR8][R6.64] ;  /* 0x00000008062a1981 */ /* 0x000f22000c1e1500 */
[----:B------:R-:W-:-:S03]  /*40ff0*/  PRMT R44, RZ, 0x7610, R44 ;  /* 0x00007610ff2c7816 */ /* 0x000fc6000000002c */
[----:B----4-:R0:W-:Y:S04]  /*41000*/  STL [R1+0x30], R42 ;  /* 0x0000302a01007387 */ /* 0x0101e80000100800 */
[----:B0-----:R-:W4:Y:S04]  /*41010*/  LDL.LU R42, [R1+0x43b4] ;  /* 0x0043b400012a7983 */ /* 0x001f280000300800 */
[----:B------:R-:W2:Y:S01]  /*41020*/  LDL R7, [R1+0x17f4] ;  /* 0x0017f40001077983 */ /* 0x000ea20000100800 */
[----:B------:R-:W-:-:S03]  /*41030*/  @P1 IMAD.MOV.U32 R6, RZ, RZ, R27 ;  /* 0x000000ffff061224 */ /* 0x000fc600078e001b */
[----:B------:R-:W3:Y:S04]  /*41040*/  LDL R27, [R1+0x350c] ;  /* 0x00350c00011b7983 */ /* 0x000ee80000100800 */
[----:B--2---:R-:W2:Y:S04]  /*41050*/  @P1 LDG.E.U16 R44, desc[UR8][R6.64] ;  /* 0x00000008062c1981 */ /* 0x004ea8000c1e1500 */
        /* <DEDUP_REMOVED lines=8> */
[----:B------:R0:W2:Y:S04]  /*410e0*/  @P1 LDG.E.U16 R22, desc[UR8][R6.64] ;  /* 0x0000000806161981 */ /* 0x0000a8000c1e1500 */
[----:B------:R-:W3:Y:S01]  /*410f0*/  LDL R7, [R1+0x17e4] ;  /* 0x0017e40001077983 */ /* 0x000ee20000100800 */
[----:B------:R-:W-:Y:S01]  /*41100*/  PRMT R12, RZ, 0x7610, R12 ;  /* 0x00007610ff0c7816 */ /* 0x000fe2000000000c */
[----:B0-----:R-:W-:Y:S02]  /*41110*/  @P1 IMAD.MOV.U32 R6, RZ, RZ, R15 ;  /* 0x000000ffff061224 */ /* 0x001fe400078e000f */
[----:B--2---:R0:W-:Y:S01]  /*41120*/  STL [R1+0x28], R22 ;  /* 0x0000281601007387 */ /* 0x0041e20000100800 */
[----:B------:R-:W-:-:S03]  /*41130*/  PRMT R9, RZ, 0x7610, R9 ;  /* 0x00007610ff097816 */ /* 0x000fc60000000009 */
[----:B------:R-:W2:Y:S04]  /*41140*/  LDL R15, [R1+0x3510] ;  /* 0x00351000010f7983 */ /* 0x000ea80000100800 */
[----:B---3--:R3:W2:Y:S04]  /*41150*/  @P1 LDG.E.U16 R12, desc[UR8][R6.64] ;  /* 0x00000008060c1981 */ /* 0x0086a8000c1e1500 */
[----:B0-----:R-:W4:Y:S04]  /*41160*/  LDL R22, [R1+0x3514] ;  /* 0x0035140001167983 */ /* 0x001f280000100800 */
[----:B------:R-:W4:Y:S01]  /*41170*/  LDL R7, [R1+0x17dc] ;  /* 0x0017dc0001077983 */ /* 0x000f220000100800 */
[----:B---3--:R-:W-:-:S03]  /*41180*/  @P1 IMAD.MOV.U32 R6, RZ, RZ, R31 ;  /* 0x000000ffff061224 */ /* 0x008fc600078e001f */
[----:B--2---:R0:W-:Y:S01]  /*41190*/  STL [R1+0x24], R12 ;  /* 0x0000240c01007387 */ /* 0x0041e20000100800 */
[----:B------:R-:W-:-:S03]  /*411a0*/  PRMT R11, RZ, 0x7610, R11 ;  /* 0x00007610ff0b7816 */ /* 0x000fc6000000000b */
[----:B------:R-:W2:Y:S04]  /*411b0*/  LDL R31, [R1+0x17d0] ;  /* 0x0017d000011f7983 */ /* 0x000ea80000100800 */
[----:B----4-:R3:W4:Y:S04]  /*411c0*/  @P1 LDG.E.U16 R9, desc[UR8][R6.64] ;  /* 0x0000000806091981 */ /* 0x010728000c1e1500 */
[----:B0-----:R-:W2:Y:S04]  /*411d0*/  LDL R12, [R1+0x3518] ;  /* 0x00351800010c7983 */ /* 0x001ea80000100800 */
[----:B------:R-:W2:Y:S01]  /*411e0*/  LDL R7, [R1+0x17d8] ;  /* 0x0017d80001077983 */ /* 0x000ea20000100800 */
[----:B---3--:R-:W-:-:S03]  /*411f0*/  @P1 IMAD.MOV.U32 R6, RZ, RZ, R27 ;  /* 0x000000ffff061224 */ /* 0x008fc600078e001b */
[----:B----4-:R0:W-:Y:S01]  /*41200*/  STL [R1+0x20], R9 ;  /* 0x0000200901007387 */ /* 0x0101e20000100800 */
[----:B------:R-:W-:Y:S02]  /*41210*/  PRMT R21, RZ, 0x7610, R21 ;  /* 0x00007610ff157816 */ /* 0x000fe40000000015 */
[----:B------:R-:W-:Y:S02]  /*41220*/  ISETP.GT.AND P0, PT, R4, 0x76, PT ;  /* 0x000000760400780c */ /* 0x000fe40003f04270 */
[----:B------:R-:W-:Y:S01]  /*41230*/  PRMT R3, RZ, 0x7610, R3 ;  /* 0x00007610ff037816 */ /* 0x000fe20000000003 */
[----:B------:R-:W3:Y:S04]  /*41240*/  LDL R27, [R1+0x351c] ;  /* 0x00351c00011b7983 */ /* 0x000ee80000100800 */
[----:B--2---:R2:W4:Y:S04]  /*41250*/  @P1 LDG.E.U16 R11, desc[UR8][R6.64] ;  /* 0x00000008060b1981 */ /* 0x004528000c1e1500 */
[----:B0-----:R-:W3:Y:S04]  /*41260*/  LDL R9, [R1+0x3520] ;  /* 0x0035200001097983 */ /* 0x001ee80000100800 */
[----:B------:R-:W3:Y:S01]  /*41270*/  LDL R7, [R1+0x17d4] ;  /* 0x0017d40001077983 */ /* 0x000ee20000100800 */
[----:B--2---:R-:W-:Y:S01]  /*41280*/  @P1 IMAD.MOV.U32 R6, RZ, RZ, R22 ;  /* 0x000000ffff061224 */ /* 0x004fe200078e0016 */
[----:B------:R-:W-:-:S04]  /*41290*/  PRMT R8, RZ, 0x7610, R8 ;  /* 0x00007610ff087816 */ /* 0x000fc80000000008 */
[----:B---3--:R0:W2:Y:S04]  /*412a0*/  @P1 LDG.E.U16 R21, desc[UR8][R6.64] ;  /* 0x0000000806151981 */ /* 0x0080a8000c1e1500 */
[----:B----4-:R3:W-:Y:S04]  /*412b0*/  STL [R1+0x1c], R11 ;  /* 0x00001c0b01007387 */ /* 0x0107e80000100800 */
[----:B------:R-:W4:Y:S01]  /*412c0*/  LDL R22, [R1+0x3528] ;  /* 0x0035280001167983 */ /* 0x000f220000100800 */
[----:B0-----:R-:W-:Y:S02]  /*412d0*/  @P0 IMAD.MOV.U32 R6, RZ, RZ, R12 ;  /* 0x000000ffff060224 */ /* 0x001fe400078e000c */
[----:B------:R-:W-:Y:S01]  /*412e0*/  @P0 IMAD.MOV.U32 R7, RZ, RZ, R15 ;  /* 0x000000ffff070224 */ /* 0x000fe200078e000f */
[----:B---3--:R-:W3:Y:S04]  /*412f0*/  LDL R11, [R1+0x352c] ;  /* 0x00352c00010b7983 */ /* 0x008ee80000100800 */
[----:B------:R0:W4:Y:S02]  /*41300*/  @P0 LDG.E.U16 R3, desc[UR8][R6.64] ;  /* 0x0000000806030981 */ /* 0x000124000c1e1500 */
[----:B0-----:R-:W-:-:S02]  /*41310*/  @P0 IMAD.MOV.U32 R6, RZ, RZ, R9 ;  /* 0x000000ffff060224 */ /* 0x001fc400078e0009 */
[----:B------:R-:W-:-:S05]  /*41320*/  @P0 IMAD.MOV.U32 R7, RZ, RZ, R31 ;  /* 0x000000ffff070224 */ /* 0x000fca00078e001f */
[----:B------:R0:W4:Y:S04]  /*41330*/  @P0 LDG.E.U16 R8, desc[UR8][R6.64] ;  /* 0x0000000806080981 */ /* 0x000128000c1e1500 */
[----:B--2---:R2:W-:Y:S01]  /*41340*/  STL [R1+0x18], R21 ;  /* 0x0000181501007387 */ /* 0x0045e20000100800 */
[----:B------:R-:W-:Y:S01]  /*41350*/  PRMT R10, RZ, 0x7610, R10 ;  /* 0x00007610ff0a7816 */ /* 0x000fe2000000000a */
[----:B0-----:R-:W-:Y:S02]  /*41360*/  @P0 IMAD.MOV.U32 R7, RZ, RZ, R27 ;  /* 0x000000ffff070224 */ /* 0x001fe400078e001b */
[----:B------:R-:W4:Y:S04]  /*41370*/  LDL R15, [R1+0x3530] ;  /* 0x00353000010f7983 */ /* 0x000f280000100800 */
[----:B------:R-:W4:Y:S04]  /*41380*/  LDL R12, [R1+0x3538] ;  /* 0x00353800010c7983 */ /* 0x000f280000100800 */
[----:B--2---:R-:W2:Y:S01]  /*41390*/  LDL R21, [R1+0x3534] ;  /* 0x0035340001157983 */ /* 0x004ea20000100800 */
[----:B---3--:R-:W-:Y:S01]  /*413a0*/  @P0 IMAD.MOV.U32 R6, RZ, RZ, R11 ;  /* 0x000000ffff060224 */ /* 0x008fe200078e000b */
[----:B------:R-:W-:-:S04]  /*413b0*/  PRMT R60, RZ, 0x7610, R60 ;  /* 0x00007610ff3c7816 */ /* 0x000fc8000000003c */
[----:B------:R0:W3:Y:S04]  /*413c0*/  @P0 LDG.E.U16 R10, desc[UR8][R6.64] ;  /* 0x00000008060a0981 */ /* 0x0000e8000c1e1500 */
[----:B----4-:R-:W-:Y:S04]  /*413d0*/  STL [R1+0x14], R3 ;  /* 0x0000140301007387 */ /* 0x010fe80000100800 */
[----:B------:R-:W4:Y:S01]  /*413e0*/  LDL R9, [R1+0x3524] ;  /* 0x0035240001097983 */ /* 0x000f220000100800 */
[----:B0-----:R-:W-:-:S03]  /*413f0*/  @P0 IMAD.MOV.U32 R7, RZ, RZ, R22 ;  /* 0x000000ffff070224 */ /* 0x001fc600078e0016 */
[----:B------:R0:W-:Y:S01]  /*41400*/  STL [R1+0x10], R8 ;  /* 0x0000100801007387 */ /* 0x0001e20000100800 */
[----:B------:R-:W-:-:S03]  /*41410*/  PRMT R2, RZ, 0x7610, R2 ;  /* 0x00007610ff027816 */ /* 0x000fc60000000002 */
[----:B------:R-:W4:Y:S04]  /*41420*/  LDL R11, [R1+0x353c] ;  /* 0x00353c00010b7983 */ /* 0x000f280000100800 */
[----:B0-----:R-:W4:Y:S01]  /*41430*/  LDL R8, [R1+0x3540] ;  /* 0x0035400001087983 */ /* 0x001f220000100800 */
[----:B--2---:R-:W-:-:S05]  /*41440*/  @P0 IMAD.MOV.U32 R6, RZ, RZ, R21 ;  /* 0x000000ffff060224 */ /* 0x004fca00078e0015 */
[----:B------:R0:W2:Y:S04]  /*41450*/  @P0 LDG.E.U16 R60, desc[UR8][R6.64] ;  /* 0x00000008063c0981 */ /* 0x0000a8000c1e1500 */
[----:B---3--:R3:W-:Y:S01]  /*41460*/  STL [R1+0xc], R10 ;  /* 0x00000c0a01007387 */ /* 0x0087e20000100800 */
[----:B------:R-:W-:Y:S01]  /*41470*/  PRMT R0, RZ, 0x7610, R0 ;  /* 0x00007610ff007816 */ /* 0x000fe20000000000 */
[----:B0-----:R-:W-:Y:S02]  /*41480*/  @P0 IMAD.MOV.U32 R6, RZ, RZ, R12 ;  /* 0x000000ffff060224 */ /* 0x001fe400078e000c */
[----:B------:R-:W-:Y:S01]  /*41490*/  @P0 IMAD.MOV.U32 R7, RZ, RZ, R15 ;  /* 0x000000ffff070224 */ /* 0x000fe200078e000f */
[----:B---3--:R-:W3:Y:S04]  /*414a0*/  LDL R10, [R1+0x354c] ;  /* 0x00354c00010a7983 */ /* 0x008ee80000100800 */
[----:B------:R4:W3:Y:S02]  /*414b0*/  @P0 LDG.E.U16 R2, desc[UR8][R6.64] ;  /* 0x0000000806020981 */ /* 0x0008e4000c1e1500 */
[----:B----4-:R-:W-:-:S02]  /*414c0*/  @P0 IMAD.MOV.U32 R7, RZ, RZ, R9 ;  /* 0x000000ffff070224 */ /* 0x010fc400078e0009 */
[----:B------:R-:W-:-:S05]  /*414d0*/  @P0 IMAD.MOV.U32 R6, RZ, RZ, R8 ;  /* 0x000000ffff060224 */ /* 0x000fca00078e0008 */
[----:B------:R0:W4:Y:S04]  /*414e0*/  @P0 LDG.E.U16 R0, desc[UR8][R6.64] ;  /* 0x0000000806000981 */ /* 0x000128000c1e1500 */
[----:B--2---:R-:W-:Y:S04]  /*414f0*/  STL [R1+0x4350], R60 ;  /* 0x0043503c01007387 */ /* 0x004fe80000100800 */
[----:B------:R-:W2:Y:S04]  /*41500*/  LDL R22, [R1+0x3548] ;  /* 0x0035480001167983 */ /* 0x000ea80000100800 */
[----:B------:R-:W2:Y:S01]  /*41510*/  LDL R21, [R1+0x3554] ;  /* 0x0035540001157983 */ /* 0x000ea20000100800 */
[----:B------:R-:W-:Y:S01]  /*41520*/  PRMT R61, RZ, 0x7610, R61 ;  /* 0x00007610ff3d7816 */ /* 0x000fe2000000003d */
[----:B0-----:R-:W-:Y:S01]  /*41530*/  @P0 IMAD.MOV.U32 R7, RZ, RZ, R11 ;  /* 0x000000ffff070224 */ /* 0x001fe200078e000b */
[----:B------:R-:W-:Y:S01]  /*41540*/  PRMT R59, RZ, 0x7610, R59 ;  /* 0x00007610ff3b7816 */ /* 0x000fe2000000003b */
[----:B---3--:R-:W-:Y:S01]  /*41550*/  @P0 IMAD.MOV.U32 R6, RZ, RZ, R10 ;  /* 0x000000ffff060224 */ /* 0x008fe200078e000a */
[----:B------:R-:W-:Y:S04]  /*41560*/  STL [R1+0x4354], R2 ;  /* 0x0043540201007387 */ /* 0x000fe80000100800 */
[----:B------:R-:W3:Y:S04]  /*41570*/  LDL R9, [R1+0x3550] ;  /* 0x0035500001097983 */ /* 0x000ee80000100800 */
[----:B------:R-:W3:Y:S04]  /*41580*/  LDL R8, [R1+0x3558] ;  /* 0x0035580001087983 */ /* 0x000ee80000100800 */
[----:B------:R2:W3:Y:S04]  /*41590*/  @P0 LDG.E.U16 R61, desc[UR8][R6.64] ;  /* 0x00000008063d0981 */ /* 0x0004e8000c1e1500 */
[----:B----4-:R-:W-:Y:S04]  /*415a0*/  STL [R1+0x4358], R0 ;  /* 0x0043580001007387 */ /* 0x010fe80000100800 */
[----:B------:R-:W4:Y:S04]  /*415b0*/  LDL R15, [R1+0x3544] ;  /* 0x00354400010f7983 */ /* 0x000f280000100800 */
[----:B------:R-:W4:Y:S01]  /*415c0*/  LDL R10, [R1+0x3560] ;  /* 0x00356000010a7983 */ /* 0x000f220000100800 */
[----:B------:R-:W-:-:S02]  /*415d0*/  ISETP.GT.AND P1, PT, R4, 0x77, PT ;  /* 0x000000770400780c */ /* 0x000fc40003f24270 */
[----:B------:R-:W-:Y:S01]  /*415e0*/  PRMT R58, RZ, 0x7610, R58 ;  /* 0x00007610ff3a7816 */ /* 0x000fe2000000003a */
[----:B------:R-:W4:Y:S04]  /*415f0*/  LDL R12, [R1+0x355c] ;  /* 0x00355c00010c7983 */ /* 0x000f280000100800 */
[----:B------:R-:W4:Y:S01]  /*41600*/  LDL R11, [R1+0x356c] ;  /* 0x00356c00010b7983 */ /* 0x000f220000100800 */
[----:B--2---:R-:W-:Y:S02]  /*41610*/  @P0 IMAD.MOV.U32 R7, RZ, RZ, R22 ;  /* 0x000000ffff070224 */ /* 0x004fe400078e0016 */
[----:B------:R-:W-:-:S05]  /*41620*/  @P0 IMAD.MOV.U32 R6, RZ, RZ, R21 ;  /* 0x000000ffff060224 */ /* 0x000fca00078e0015 */
[----:B------:R3:W2:Y:S01]  /*41630*/  @P0 LDG.E.U16 R59, desc[UR8][R6.64] ;  /* 0x00000008063b0981 */ /* 0x0006a2000c1e1500 */
[----:B------:R-:W-:Y:S01]  /*41640*/  PRMT R57, RZ, 0x7610, R57 ;  /* 0x00007610ff397816 */ /* 0x000fe20000000039 */
[----:B---3--:R-:W-:Y:S02]  /*41650*/  @P1 IMAD.MOV.U32 R7, RZ, RZ, R9 ;  /* 0x000000ffff071224 */ /* 0x008fe400078e0009 */
[----:B------:R-:W-:Y:S01]  /*41660*/  @P1 IMAD.MOV.U32 R6, RZ, RZ, R8 ;  /* 0x000000ffff061224 */ /* 0x000fe200078e0008 */
[----:B------:R-:W-:Y:S04]  /*41670*/  STL [R1+0x435c], R61 ;  /* 0x00435c3d01007387 */ /* 0x000fe80000100800 */
        /* <DEDUP_REMOVED lines=8> */
[----:B0-----:R-:W-:-:S02]  /*41700*/  @P1 IMAD.MOV.U32 R6, RZ, RZ, R11 ;  /* 0x000000ffff061224 */ /* 0x001fc400078e000b */
[----:B------:R-:W-:Y:S01]  /*41710*/  @P1 IMAD.MOV.U32 R7, RZ, RZ, R12 ;  /* 0x000000ffff071224 */ /* 0x000fe200078e000c */
[----:B------:R-:W-:-:S04]  /*41720*/  PRMT R55, RZ, 0x7610, R55 ;  /* 0x00007610ff377816 */ /* 0x000fc80000000037 */
[----:B------:R2:W2:Y:S04]  /*41730*/  @P1 LDG.E.U16 R56, desc[UR8][R6.64] ;  /* 0x0000000806381981 */ /* 0x0004a8000c1e1500 */
[----:B---3--:R-:W-:Y:S04]  /*41740*/  STL [R1+0x42f8], R58 ;  /* 0x0042f83a01007387 */ /* 0x008fe80000100800 */
[----:B------:R-:W3:Y:S04]  /*41750*/  LDL R15, [R1+0x3570] ;  /* 0x00357000010f7983 */ /* 0x000ee80000100800 */
[----:B------:R-:W3:Y:S04]  /*41760*/  LDL R10, [R1+0x3578] ;  /* 0x00357800010a7983 */ /* 0x000ee80000100800 */
[----:B----4-:R-:W-:Y:S04]  /*41770*/  STL [R1+0x42fc], R57 ;  /* 0x0042fc3901007387 */ /* 0x010fe80000100800 */
[----:B------:R-:W4:Y:S04]  /*41780*/  LDL R22, [R1+0x3564] ;  /* 0x0035640001167983 */ /* 0x000f280000100800 */
[----:B------:R-:W4:Y:S04]  /*41790*/  LDL R21, [R1+0x3580] ;  /* 0x0035800001157983 */ /* 0x000f280000100800 */
[----:B------:R-:W4:Y:S04]  /*417a0*/  LDL R12, [R1+0x357c] ;  /* 0x00357c00010c7983 */ /* 0x000f280000100800 */
[----:B------:R-:W4:Y:S01]  /*417b0*/  LDL R11, [R1+0x358c] ;  /* 0x00358c00010b7983 */ /* 0x000f220000100800 */
[----:B--2---:R-:W-:-:S02]  /*417c0*/  @P1 IMAD.MOV.U32 R7, RZ, RZ, R9 ;  /* 0x000000ffff071224 */ /* 0x004fc400078e0009 */
[----:B------:R-:W-:-:S05]  /*417d0*/  @P1 IMAD.MOV.U32 R6, RZ, RZ, R8 ;  /* 0x000000ffff061224 */ /* 0x000fca00078e0008 */
[----:B------:R3:W2:Y:S01]  /*417e0*/  @P1 LDG.E.U16 R55, desc[UR8][R6.64] ;  /* 0x0000000806371981 */ /* 0x0006a2000c1e1500 */
[----:B------:R-:W-:-:S03]  /*417f0*/  PRMT R23, RZ, 0x7610, R23 ;  /* 0x00007610ff177816 */ /* 0x000fc60000000017 */
[----:B------:R-:W-:Y:S04]  /*41800*/  STL [R1+0x4300], R56 ;  /* 0x0043003801007387 */ /* 0x000fe80000100800 */
[----:B------:R-:W2:Y:S04]  /*41810*/  LDL R9, [R1+0x3588] ;  /* 0x0035880001097983 */ /* 0x000ea80000100800 */
[----:B------:R-:W2:Y:S01]  /*41820*/  LDL R8, [R1+0x3594] ;  /* 0x0035940001087983 */ /* 0x000ea20000100800 */
[----:B------:R-:W-:Y:S01]  /*41830*/  PRMT R14, RZ, 0x7610, R14 ;  /* 0x00007610ff0e7816 */ /* 0x000fe2000000000e */
[----:B---3--:R-:W-:-:S02]  /*41840*/  @P1 IMAD.MOV.U32 R7, RZ, RZ, R15 ;  /* 0x000000ffff071224 */ /* 0x008fc400078e000f */
[----:B------:R-:W-:-:S05]  /*41850*/  @P1 IMAD.MOV.U32 R6, RZ, RZ, R10 ;  /* 0x000000ffff061224 */ /* 0x000fca00078e000a */
[----:B------:R4:W3:Y:S02]  /*41860*/  @P1 LDG.E.U16 R23, desc[UR8][R6.64] ;  /* 0x0000000806171981 */ /* 0x0008e4000c1e1500 */
[----:B----4-:R-:W-:Y:S02]  /*41870*/  @P1 IMAD.MOV.U32 R7, RZ, RZ, R22 ;  /* 0x000000ffff071224 */ /* 0x010fe400078e0016 */
[----:B------:R-:W-:-:S05]  /*41880*/  @P1 IMAD.MOV.U32 R6, RZ, RZ, R21 ;  /* 0x000000ffff061224 */ /* 0x000fca00078e0015 */
[----:B------:R0:W4:Y:S04]  /*41890*/  @P1 LDG.E.U16 R14, desc[UR8][R6.64] ;  /* 0x00000008060e1981 */ /* 0x000128000c1e1500 */
[----:B--2---:R-:W-:Y:S04]  /*418a0*/  STL [R1+0x4304], R55 ;  /* 0x0043043701007387 */ /* 0x004fe80000100800 */
[----:B------:R-:W2:Y:S04]  /*418b0*/  LDL R15, [R1+0x3590] ;  /* 0x00359000010f7983 */ /* 0x000ea80000100800 */
[----:B------:R-:W3:Y:S01]  /*418c0*/  LDL R10, [R1+0x3598] ;  /* 0x00359800010a7983 */ /* 0x000ee20000100800 */
[----:B------:R-:W-:Y:S01]  /*418d0*/  PRMT R13, RZ, 0x7610, R13 ;  /* 0x00007610ff0d7816 */ /* 0x000fe2000000000d */
[----:B0-----:R-:W-:-:S02]  /*418e0*/  @P1 IMAD.MOV.U32 R6, RZ, RZ, R11 ;  /* 0x000000ffff061224 */ /* 0x001fc400078e000b */
[----:B------:R-:W-:-:S05]  /*418f0*/  @P1 IMAD.MOV.U32 R7, RZ, RZ, R12 ;  /* 0x000000ffff071224 */ /* 0x000fca00078e000c */
[----:B------:R0:W3:Y:S01]  /*41900*/  @P1 LDG.E.U16 R13, desc[UR8][R6.64] ;  /* 0x00000008060d1981 */ /* 0x0000e2000c1e1500 */
[----:B------:R-:W-:Y:S02]  /*41910*/  ISETP.GT.AND P0, PT, R4, 0x78, PT ;  /* 0x000000780400780c */ /* 0x000fe40003f04270 */
[----:B------:R-:W-:Y:S02]  /*41920*/  PRMT R16, RZ, 0x7610, R16 ;  /* 0x00007610ff107816 */ /* 0x000fe40000000010 */
[----:B------:R-:W-:Y:S01]  /*41930*/  PRMT R54, RZ, 0x7610, R54 ;  /* 0x00007610ff367816 */ /* 0x000fe20000000036 */
[----:B0-----:R-:W-:Y:S02]  /*41940*/  @P1 IMAD.MOV.U32 R6, RZ, RZ, R8 ;  /* 0x000000ffff061224 */ /* 0x001fe400078e0008 */
[----:B------:R-:W-:-:S05]  /*41950*/  @P1 IMAD.MOV.U32 R7, RZ, RZ, R9 ;  /* 0x000000ffff071224 */ /* 0x000fca00078e0009 */
[----:B------:R2:W3:Y:S04]  /*41960*/  @P1 LDG.E.U16 R16, desc[UR8][R6.64] ;  /* 0x0000000806101981 */ /* 0x0004e8000c1e1500 */
[----:B----4-:R0:W-:Y:S04]  /*41970*/  STL [R1+0xe70], R14 ;  /* 0x000e700e01007387 */ /* 0x0101e80000100800 */
[----:B------:R-:W4:Y:S04]  /*41980*/  LDL R11, [R1+0x35a0] ;  /* 0x0035a000010b7983 */ /* 0x000f280000100800 */
[----:B------:R-:W4:Y:S04]  /*41990*/  LDL R12, [R1+0x35ac] ;  /* 0x0035ac00010c7983 */ /* 0x000f280000100800 */
[----:B0-----:R-:W4:Y:S01]  /*419a0*/  LDL R14, [R1+0x3584] ;  /* 0x00358400010e7983 */ /* 0x001f220000100800 */
[----:B--2---:R-:W-:-:S02]  /*419b0*/  @P0 IMAD.MOV.U32 R7, RZ, RZ, R15 ;  /* 0x000000ffff070224 */ /* 0x004fc400078e000f */
[----:B---3--:R-:W-:-:S05]  /*419c0*/  @P0 IMAD.MOV.U32 R6, RZ, RZ, R10 ;  /* 0x000000ffff060224 */ /* 0x008fca00078e000a */
[----:B------:R4:W2:Y:S04]  /*419d0*/  @P0 LDG.E.U16 R54, desc[UR8][R6.64] ;  /* 0x0000000806360981 */ /* 0x0008a8000c1e1500 */
[----:B------:R0:W-:Y:S04]  /*419e0*/  STL [R1+0xe68], R13 ;  /* 0x000e680d01007387 */ /* 0x0001e80000100800 */
[----:B------:R-:W3:Y:S04]  /*419f0*/  LDL R9, [R1+0x35a8] ;  /* 0x0035a80001097983 */ /* 0x000ee80000100800 */
[----:B------:R-:W3:Y:S04]  /*41a00*/  LDL R8, [R1+0x35b4] ;  /* 0x0035b40001087983 */ /* 0x000ee80000100800 */
[----:B------:R-:W3:Y:S04]  /*41a10*/  LDL R15, [R1+0x35b0] ;  /* 0x0035b000010f7983 */ /* 0x000ee80000100800 */
[----:B------:R-:W3:Y:S04]  /*41a20*/  LDL R10, [R1+0x35b8] ;  /* 0x0035b800010a7983 */ /* 0x000ee80000100800 */
[----:B0-----:R-:W3:Y:S01]  /*41a30*/  LDL R13, [R1+0x359c] ;  /* 0x00359c00010d7983 */ /* 0x001ee20000100800 */
[----:B------:R-:W-:Y:S01]  /*41a40*/  PRMT R53, RZ, 0x7610, R53 ;  /* 0x00007610ff357816 */ /* 0x000fe20000000035 */
        /* <DEDUP_REMOVED lines=9> */
[----:B---3--:R-:W-:-:S05]  /*41ae0*/  @P0 IMAD.MOV.U32 R7, RZ, RZ, R13 ;  /* 0x000000ffff070224 */ /* 0x008fca00078e000d */
[----:B------:R0:W3:Y:S01]  /*41af0*/  @P0 LDG.E.U16 R52, desc[UR8][R6.64] ;  /* 0x0000000806340981 */ /* 0x0000e2000c1e1500 */
[----:B------:R-:W-:Y:S01]  /*41b00*/  PRMT R50, RZ, 0x7610, R50 ;  /* 0x00007610ff327816 */ /* 0x000fe20000000032 */
[----:B0-----:R-:W-:Y:S02]  /*41b10*/  @P0 IMAD.MOV.U32 R6, RZ, RZ, R8 ;  /* 0x000000ffff060224 */ /* 0x001fe400078e0008 */
[----:B------:R-:W-:-:S05]  /*41b20*/  @P0 IMAD.MOV.U32 R7, RZ, RZ, R9 ;  /* 0x000000ffff070224 */ /* 0x000fca00078e0009 */
[----:B------:R0:W3:Y:S02]  /*41b30*/  @P0 LDG.E.U16 R51, desc[UR8][R6.64] ;  /* 0x0000000806330981 */ /* 0x0000e4000c1e1500 */
[----:B0-----:R-:W-:Y:S02]  /*41b40*/  @P0 IMAD.MOV.U32 R6, RZ, RZ, R10 ;  /* 0x000000ffff060224 */ /* 0x001fe400078e000a */
[----:B------:R-:W-:-:S05]  /*41b50*/  @P0 IMAD.MOV.U32 R7, RZ, RZ, R15 ;  /* 0x000000ffff070224 */ /* 0x000fca00078e000f */
[----:B------:R2:W3:Y:S01]  /*41b60*/  @P0 LDG.E.U16 R50, desc[UR8][R6.64] ;  /* 0x0000000806320981 */ /* 0x0004e2000c1e1500 */
[----:B------:R-:W-:-:S03]  /*41b70*/  PRMT R49, RZ, 0x7610, R49 ;  /* 0x00007610ff317816 */ /* 0x000fc60000000031 */
[----:B----4-:R-:W-:Y:S04]  /*41b80*/  STL [R1+0x4374], R53 ;  /* 0x0043743501007387 */ /* 0x010fe80000100800 */
[----:B------:R-:W-:Y:S04]  /*41b90*/  STL [R1+0xe78], R23 ;  /* 0x000e781701007387 */ /* 0x000fe80000100800 */
[----:B------:R-:W4:Y:S04]  /*41ba0*/  LDL R13, [R1+0x35bc] ;  /* 0x0035bc00010d7983 */ /* 0x000f280000100800 */
[----:B------:R-:W4:Y:S01]  /*41bb0*/  LDL R12, [R1+0x35cc] ;  /* 0x0035cc00010c7983 */ /* 0x000f220000100800 */
[----:B--2---:R-:W-:-:S02]  /*41bc0*/  @P0 IMAD.MOV.U32 R7, RZ, RZ, R14 ;  /* 0x000000ffff070224 */ /* 0x004fc400078e000e */
[----:B------:R-:W-:-:S05]  /*41bd0*/  @P0 IMAD.MOV.U32 R6, RZ, RZ, R11 ;  /* 0x000000ffff060224 */ /* 0x000fca00078e000b */
[----:B------:R4:W2:Y:S04]  /*41be0*/  @P0 LDG.E.U16 R49, desc[UR8][R6.64] ;  /* 0x0000000806310981 */ /* 0x0008a8000c1e1500 */
[----:B---3--:R-:W-:Y:S04]  /*41bf0*/  STL [R1+0x4378], R52 ;  /* 0x0043783401007387 */ /* 0x008fe80000100800 */
[----:B------:R-:W3:Y:S04]  /*41c00*/  LDL R9, [R1+0x35c8] ;  /* 0x0035c80001097983 */ /* 0x000ee80000100800 */
[----:B------:R-:W3:Y:S04]  /*41c10*/  LDL R8, [R1+0x35d4] ;  /* 0x0035d40001087983 */ /* 0x000ee80000100800 */
[----:B------:R-:W-:Y:S04]  /*41c20*/  STL [R1+0x437c], R51 ;  /* 0x00437c3301007387 */ /* 0x000fe80000100800 */
[----:B------:R-:W3:Y:S04]  /*41c30*/  LDL R21, [R1+0x35d0] ;  /* 0x0035d00001157983 */ /* 0x000ee80000100800 */
[----:B------:R0:W-:Y:S04]  /*41c40*/  STL [R1+0xe60], R16 ;  /* 0x000e601001007387 */ /* 0x0001e80000100800 */
[----:B------:R-:W3:Y:S04]  /*41c50*/  LDL R10, [R1+0x35e0] ;  /* 0x0035e000010a7983 */ /* 0x000ee80000100800 */
[----:B0-----:R-:W3:Y:S04]  /*41c60*/  LDL R16, [R1+0x35d8] ;  /* 0x0035d80001107983 */ /* 0x001ee80000100800 */
[----:B------:R-:W-:Y:S04]  /*41c70*/  STL [R1+0x4380], R50 ;  /* 0x0043803201007387 */ /* 0x000fe80000100800 */
[----:B------:R-:W3:Y:S04]  /*41c80*/  LDL R11, [R1+0x35c4] ;  /* 0x0035c400010b7983 */ /* 0x000ee80000100800 */
[----:B------:R-:W3:Y:S04]  /*41c90*/  LDL R15, [R1+0x35dc] ;  /* 0x0035dc00010f7983 */ /* 0x000ee80000100800 */
[----:B------:R-:W3:Y:S01]  /*41ca0*/  LDL R14, [R1+0x35ec] ;  /* 0x0035ec00010e7983 */ /* 0x000ee20000100800 */
[----:B----4-:R-:W-:-:S02]  /*41cb0*/  @P0 IMAD.MOV.U32 R6, RZ, RZ, R12 ;  /* 0x000000ffff060224 */ /* 0x010fc400078e000c */
[----:B------:R-:W-:Y:S01]  /*41cc0*/  @P0 IMAD.MOV.U32 R7, RZ, RZ, R13 ;  /* 0x000000ffff070224 */ /* 0x000fe200078e000d */
[----:B--2---:R-:W-:Y:S04]  /*41cd0*/  STL [R1+0x4384], R49 ;  /* 0x0043843101007387 */ /* 0x004fe80000100800 */
[----:B------:R-:W2:Y:S04]  /*41ce0*/  LDL R13, [R1+0x35e8] ;  /* 0x0035e800010d7983 */ /* 0x000ea80000100800 */
[----:B------:R-:W4:Y:S01]  /*41cf0*/  LDL R12, [R1+0x35f4] ;  /* 0x0035f400010c7983 */ /* 0x000f220000100800 */
[----:B------:R-:W-:-:S02]  /*41d00*/  PRMT R48, RZ, 0x7610, R48 ;  /* 0x00007610ff307816 */ /* 0x000fc40000000030 */
[----:B------:R-:W-:Y:S02]  /*41d10*/  ISETP.GT.AND P1, PT, R4, 0x79, PT ;  /* 0x000000790400780c */ /* 0x000fe40003f24270 */
[----:B------:R-:W-:Y:S02]  /*41d20*/  PRMT R47, RZ, 0x7610, R47 ;  /* 0x00007610ff2f7816 */ /* 0x000fe4000000002f */
[----:B------:R3:W4:Y:S01]  /*41d30*/  @P0 LDG.E.U16 R48, desc[UR8][R6.64] ;  /* 0x0000000806300981 */ /* 0x000722000c1e1500 */
[----:B------:R-:W-:Y:S01]  /*41d40*/  PRMT R46, RZ, 0x7610, R46 ;  /* 0x00007610ff2e7816 */ /* 0x000fe2000000002e */
[----:B---3--:R-:W-:Y:S02]  /*41d50*/  @P0 IMAD.MOV.U32 R6, RZ, RZ, R8 ;  /* 0x000000ffff060224 */ /* 0x008fe400078e0008 */
[----:B------:R-:W-:-:S05]  /*41d60*/  @P0 IMAD.MOV.U32 R7, RZ, RZ, R9 ;  /* 0x000000ffff070224 */ /* 0x000fca00078e0009 */
[----:B------:R0:W3:Y:S01]  /*41d70*/  @P0 LDG.E.U16 R47, desc[UR8][R6.64] ;  /* 0x00000008062f0981 */ /* 0x0000e2000c1e1500 */
[----:B------:R-:W-:Y:S01]  /*41d80*/  PRMT R45, RZ, 0x7610, R45 ;  /* 0x00007610ff2d7816 */ /* 0x000fe2000000002d */
[----:B0-----:R-:W-:Y:S02]  /*41d90*/  @P1 IMAD.MOV.U32 R7, RZ, RZ, R21 ;  /* 0x000000ffff071224 */ /* 0x001fe400078e0015 */
        /* <DEDUP_REMOVED lines=9> */
[----:B------:R2:W3:Y:S02]  /*41e30*/  @P1 LDG.E.U16 R43, desc[UR8][R6.64] ;  /* 0x00000008062b1981 */ /* 0x0004e4000c1e1500 */
[----:B--2---:R-:W-:Y:S02]  /*41e40*/  @P1 IMAD.MOV.U32 R7, RZ, RZ, R13 ;  /* 0x000000ffff071224 */ /* 0x004fe400078e000d */
[----:B----4-:R-:W-:-:S05]  /*41e50*/  @P1 IMAD.MOV.U32 R6, RZ, RZ, R12 ;  /* 0x000000ffff061224 */ /* 0x010fca00078e000c */
[----:B------:R-:W2:Y:S04]  /*41e60*/  @P1 LDG.E.U16 R41, desc[UR8][R6.64] ;  /* 0x0000000806291981 */ /* 0x000ea8000c1e1500 */
[----:B------:R-:W-:Y:S04]  /*41e70*/  STL [R1+0x4388], R48 ;  /* 0x0043883001007387 */ /* 0x000fe80000100800 */
[----:B------:R-:W4:Y:S04]  /*41e80*/  LDL R9, [R1+0x35f0] ;  /* 0x0035f00001097983 */ /* 0x000f280000100800 */
[----:B------:R-:W4:Y:S04]  /*41e90*/  LDL R8, [R1+0x35f8] ;  /* 0x0035f80001087983 */ /* 0x000f280000100800 */
[----:B---3--:R-:W-:Y:S04]  /*41ea0*/  STL [R1+0x438c], R47 ;  /* 0x00438c2f01007387 */ /* 0x008fe80000100800 */
[----:B------:R-:W3:Y:S04]  /*41eb0*/  LDL R23, [R1+0x35e4] ;  /* 0x0035e40001177983 */ /* 0x000ee80000100800 */
[----:B------:R-:W3:Y:S04]  /*41ec0*/  LDL R21, [R1+0x3600] ;  /* 0x0036000001157983 */ /* 0x000ee80000100800 */
[----:B------:R-:W-:Y:S04]  /*41ed0*/  STL [R1+0x436c], R46 ;  /* 0x00436c2e01007387 */ /* 0x000fe80000100800 */
        /* <DEDUP_REMOVED lines=8> */
[----:B--2---:R-:W-:Y:S04]  /*41f60*/  STL [R1+0x4398], R41 ;  /* 0x0043982901007387 */ /* 0x004fe80000100800 */
[----:B------:R-:W2:Y:S04]  /*41f70*/  LDL R22, [R1+0x3604] ;  /* 0x0036040001167983 */ /* 0x000ea80000100800 */
[----:B------:R-:W2:Y:S01]  /*41f80*/  LDL R16, [R1+0x3620] ;  /* 0x0036200001107983 */ /* 0x000ea20000100800 */
[----:B------:R-:W-:Y:S01]  /*41f90*/  PRMT R39, RZ, 0x7610, R39 ;  /* 0x00007610ff277816 */ /* 0x000fe20000000027 */
[----:B----4-:R-:W-:-:S02]  /*41fa0*/  @P1 IMAD.MOV.U32 R6, RZ, RZ, R8 ;  /* 0x000000ffff061224 */ /* 0x010fc400078e0008 */
[----:B------:R-:W-:Y:S01]  /*41fb0*/  @P1 IMAD.MOV.U32 R7, RZ, RZ, R9 ;  /* 0x000000ffff071224 */ /* 0x000fe200078e0009 */
[----:B------:R-:W-:Y:S02]  /*41fc0*/  PRMT R37, RZ, 0x7610, R37 ;  /* 0x00007610ff257816 */ /* 0x000fe40000000025 */
[----:B------:R-:W-:Y:S02]  /*41fd0*/  PRMT R35, RZ, 0x7610, R35 ;  /* 0x00007610ff237816 */ /* 0x000fe40000000023 */
[----:B------:R-:W-:Y:S02]  /*41fe0*/  ISETP.GT.AND P0, PT, R4, 0x7a, PT ;  /* 0x0000007a0400780c */ /* 0x000fe40003f04270 */
[----:B------:R-:W-:Y:S01]  /*41ff0*/  PRMT R33, RZ, 0x7610, R33 ;  /* 0x00007610ff217816 */ /* 0x000fe20000000021 */
[----:B------:R3:W4:Y:S04]  /*42000*/  @P1 LDG.E.U16 R39, desc[UR8][R6.64] ;  /* 0x0000000806271981 */ /* 0x000728000c1e1500 */
[----:B------:R-:W4:Y:S04]  /*42010*/  LDL R9, [R1+0x361c] ;  /* 0x00361c0001097983 */ /* 0x000f280000100800 */
[----:B------:R-:W4:Y:S01]  /*42020*/  LDL R8, [R1+0x362c] ;  /* 0x00362c0001087983 */ /* 0x000f220000100800 */
[----:B---3--:R-:W-:-:S02]  /*42030*/  @P1 IMAD.MOV.U32 R6, RZ, RZ, R21 ;  /* 0x000000ffff061224 */ /* 0x008fc400078e0015 */
[----:B------:R-:W-:-:S05]  /*42040*/  @P1 IMAD.MOV.U32 R7, RZ, RZ, R23 ;  /* 0x000000ffff071224 */ /* 0x000fca00078e0017 */
[----:B------:R0:W3:Y:S02]  /*42050*/  @P1 LDG.E.U16 R37, desc[UR8][R6.64] ;  /* 0x0000000806251981 */ /* 0x0000e4000c1e1500 */
        /* <DEDUP_REMOVED lines=12> */
[----:B------:R-:W-:-:S05]  /*42120*/  @P0 IMAD.MOV.U32 R6, RZ, RZ, R16 ;  /* 0x000000ffff060224 */ /* 0x000fca00078e0010 */
[----:B------:R0:W2:Y:S04]  /*42130*/  @P0 LDG.E.U16 R5, desc[UR8][R6.64] ;  /* 0x0000000806050981 */ /* 0x0000a8000c1e1500 */
[----:B----4-:R-:W-:Y:S01]  /*42140*/  STL [R1+0x439c], R39 ;  /* 0x00439c2701007387 */ /* 0x010fe20000100800 */
[----:B0-----:R-:W-:-:S06]  /*42150*/  PRMT R6, RZ, 0x7610, R6 ;  /* 0x00007610ff067816 */ /* 0x001fcc0000000006 */
[----:B------:R0:W4:Y:S04]  /*42160*/  @P0 LDG.E.U16 R6, desc[UR8][R8.64] ;  /* 0x0000000808060981 */ /* 0x000128000c1e1500 */
[----:B---3--:R-:W-:Y:S04]  /*42170*/  STL [R1+0x43a0], R37 ;  /* 0x0043a02501007387 */ /* 0x008fe80000100800 */
[----:B------:R-:W0:Y:S04]  /*42180*/  LDL R27, [R1+0x3628] ;  /* 0x00362800011b7983 */ /* 0x000e280000100800 */
[----:B------:R-:W3:Y:S04]  /*42190*/  LDL R21, [R1+0x3634] ;  /* 0x0036340001157983 */ /* 0x000ee80000100800 */
[----:B------:R-:W4:Y:S04]  /*421a0*/  LDL R11, [R1+0x3630] ;  /* 0x00363000010b7983 */ /* 0x000f280000100800 */
[----:B------:R-:W4:Y:S04]  /*421b0*/  LDL R10, [R1+0x3638] ;  /* 0x00363800010a7983 */ /* 0x000f280000100800 */
[----:B------:R-:W-:Y:S04]  /*421c0*/  STL [R1+0x43a4], R35 ;  /* 0x0043a42301007387 */ /* 0x000fe80000100800 */
[----:B------:R-:W4:Y:S04]  /*421d0*/  LDL R15, [R1+0x3624] ;  /* 0x00362400010f7983 */ /* 0x000f280000100800 */
[----:B------:R-:W4:Y:S04]  /*421e0*/  LDL R14, [R1+0x3640] ;  /* 0x00364000010e7983 */ /* 0x000f280000100800 */
[----:B------:R-:W-:Y:S04]  /*421f0*/  STL [R1+0x43a8], R33 ;  /* 0x0043a82101007387 */ /* 0x000fe80000100800 */
[----:B------:R-:W4:Y:S04]  /*42200*/  LDL R13, [R1+0x363c] ;  /* 0x00363c00010d7983 */ /* 0x000f280000100800 */
[----:B------:R-:W4:Y:S04]  /*42210*/  LDL R12, [R1+0x364c] ;  /* 0x00364c00010c7983 */ /* 0x000f280000100800 */
[----:B------:R-:W-:Y:S04]  /*42220*/  STL [R1+0x4364], R29 ;  /* 0x0043641d01007387 */ /* 0x000fe80000100800 */
[----:B--2---:R2:W-:Y:S04]  /*42230*/  STL [R1+0x4368], R5 ;  /* 0x0043680501007387 */ /* 0x0045e80000100800 */
[----:B------:R-:W4:Y:S04]  /*42240*/  LDL R31, [R1+0x3648] ;  /* 0x00364800011f7983 */ /* 0x000f280000100800 */
[----:B------:R-:W4:Y:S04]  /*42250*/  LDL R23, [R1+0x3654] ;  /* 0x0036540001177983 */ /* 0x000f280000100800 */
[----:B------:R-:W4:Y:S04]  /*42260*/  LDL R22, [R1+0x3650] ;  /* 0x0036500001167983 */ /* 0x000f280000100800 */
[----:B------:R-:W4:Y:S01]  /*42270*/  LDL R16, [R1+0x3658] ;  /* 0x0036580001107983 */ /* 0x000f220000100800 */
[----:B------:R-:W-:Y:S01]  /*42280*/  PRMT R7, RZ, 0x7610, R7 ;  /* 0x00007610ff077816 */ /* 0x000fe20000000007 */
[----:B0-----:R-:W-:-:S02]  /*42290*/  @P0 IMAD.MOV.U32 R9, RZ, RZ, R27 ;  /* 0x000000ffff090224 */ /* 0x001fc400078e001b */
[----:B---3--:R-:W-:-:S05]  /*422a0*/  @P0 IMAD.MOV.U32 R8, RZ, RZ, R21 ;  /* 0x000000ffff080224 */ /* 0x008fca00078e0015 */
[----:B------:R0:W3:Y:S04]  /*422b0*/  @P0 LDG.E.U16 R7, desc[UR8][R8.64] ;  /* 0x0000000808070981 */ /* 0x0000e8000c1e1500 */
[----:B----4-:R4:W-:Y:S04]  /*422c0*/  STL [R1+0x43ac], R6 ;  /* 0x0043ac0601007387 */ /* 0x0109e80000100800 */
[----:B--2---:R-:W2:Y:S04]  /*422d0*/  LDL R5, [R1+0x3660] ;  /* 0x0036600001057983 */ /* 0x004ea80000100800 */
[----:B------:R-:W3:Y:S04]  /*422e0*/  LDL R27, [R1+0x365c] ;  /* 0x00365c00011b7983 */ /* 0x000ee80000100800 */
[----:B------:R-:W3:Y:S01]  /*422f0*/  LDL R21, [R1+0x366c] ;  /* 0x00366c0001157983 */ /* 0x000ee20000100800 */
[----:B0-----:R-:W-:-:S02]  /*42300*/  PRMT R8, RZ, 0x7610, R8 ;  /* 0x00007610ff087816 */ /* 0x001fc40000000008 */
[----:B------:R-:W-:Y:S01]  /*42310*/  PRMT R9, RZ, 0x7610, R9 ;  /* 0x00007610ff097816 */ /* 0x000fe20000000009 */
[----:B----4-:R-:W4:Y:S04]  /*42320*/  LDL R6, [R1+0x3644] ;  /* 0x0036440001067983 */ /* 0x010f280000100800 */
[----:B------:R0:W3:Y:S01]  /*42330*/  @P0 LDG.E.U16 R8, desc[UR8][R10.64] ;  /* 0x000000080a080981 */ /* 0x0000e2000c1e1500 */
[----:B------:R-:W-:Y:S01]  /*42340*/  ISETP.GT.AND P1, PT, R4, 0x7b, PT ;  /* 0x0000007b0400780c */ /* 0x000fe20003f24270 */
[----:B0-----:R-:W-:Y:S02]  /*42350*/  @P0 IMAD.MOV.U32 R10, RZ, RZ, R14 ;  /* 0x000000ffff0a0224 */ /* 0x001fe400078e000e */
[----:B------:R-:W-:Y:S01]  /*42360*/  @P0 IMAD.MOV.U32 R11, RZ, RZ, R15 ;  /* 0x000000ffff0b0224 */ /* 0x000fe200078e000f */
[----:B------:R-:W-:-:S02]  /*42370*/  PRMT R17, RZ, 0x7610, R17 ;  /* 0x00007610ff117816 */ /* 0x000fc40000000011 */
[----:B------:R-:W-:Y:S02]  /*42380*/  PRMT R30, RZ, 0x7610, R30 ;  /* 0x00007610ff1e7816 */ /* 0x000fe4000000001e */
[----:B------:R-:W-:Y:S01]  /*42390*/  PRMT R24, RZ, 0x7610, R24 ;  /* 0x00007610ff187816 */ /* 0x000fe20000000018 */
[----:B------:R-:W3:Y:S04]  /*423a0*/  LDL R15, [R1+0x3668] ;  /* 0x00366800010f7983 */ /* 0x000ee80000100800 */
[----:B------:R0:W3:Y:S04]  /*423b0*/  @P0 LDG.E.U16 R9, desc[UR8][R10.64] ;  /* 0x000000080a090981 */ /* 0x0000e8000c1e1500 */
[----:B------:R-:W3:Y:S01]  /*423c0*/  LDL R14, [R1+0x3674] ;  /* 0x00367400010e7983 */ /* 0x000ee20000100800 */
[----:B0-----:R-:W-:-:S02]  /*423d0*/  PRMT R10, RZ, 0x7610, R10 ;  /* 0x00007610ff0a7816 */ /* 0x001fc4000000000a */
[----:B------:R-:W-:-:S04]  /*423e0*/  PRMT R11, RZ, 0x7610, R11 ;  /* 0x00007610ff0b7816 */ /* 0x000fc8000000000b */
[----:B------:R0:W3:Y:S02]  /*423f0*/  @P0 LDG.E.U16 R10, desc[UR8][R12.64] ;  /* 0x000000080c0a0981 */ /* 0x0000e4000c1e1500 */
[----:B0-----:R-:W-:Y:S02]  /*42400*/  @P0 IMAD.MOV.U32 R13, RZ, RZ, R31 ;  /* 0x000000ffff0d0224 */ /* 0x001fe400078e001f */
[----:B------:R-:W-:Y:S02]  /*42410*/  @P0 IMAD.MOV.U32 R12, RZ, RZ, R23 ;  /* 0x000000ffff0c0224 */ /* 0x000fe400078e0017 */
[----:B------:R-:W3:Y:S04]  /*42420*/  LDL R23, [R1+0x3670] ;  /* 0x0036700001177983 */ /* 0x000ee80000100800 */
[----:B------:R0:W3:Y:S02]  /*42430*/  @P0 LDG.E.U16 R11, desc[UR8][R12.64] ;  /* 0x000000080c0b0981 */ /* 0x0000e4000c1e1500 */
[----:B0-----:R-:W-:-:S02]  /*42440*/  @P1 IMAD.MOV.U32 R12, RZ, RZ, R16 ;  /* 0x000000ffff0c1224 */ /* 0x001fc400078e0010 */
[----:B------:R-:W-:Y:S01]  /*42450*/  @P1 IMAD.MOV.U32 R13, RZ, RZ, R22 ;  /* 0x000000ffff0d1224 */ /* 0x000fe200078e0016 */
[----:B------:R-:W3:Y:S04]  /*42460*/  LDL R16, [R1+0x3680] ;  /* 0x0036800001107983 */ /* 0x000ee80000100800 */
[----:B------:R-:W3:Y:S04]  /*42470*/  LDL R22, [R1+0x3678] ;  /* 0x0036780001167983 */ /* 0x000ee80000100800 */
[----:B------:R2:W3:Y:S02]  /*42480*/  @P1 LDG.E.U16 R17, desc[UR8][R12.64] ;  /* 0x000000080c111981 */ /* 0x0004e4000c1e1500 */
[----:B--2---:R-:W-:-:S02]  /*42490*/  @P1 IMAD.MOV.U32 R12, RZ, RZ, R5 ;  /* 0x000000ffff0c1224 */ /* 0x004fc400078e0005 */
[----:B----4-:R-:W-:-:S05]  /*424a0*/  @P1 IMAD.MOV.U32 R13, RZ, RZ, R6 ;  /* 0x000000ffff0d1224 */ /* 0x010fca00078e0006 */
[----:B------:R3:W2:Y:S02]  /*424b0*/  @P1 LDG.E.U16 R30, desc[UR8][R12.64] ;  /* 0x000000080c1e1981 */ /* 0x0006a4000c1e1500 */
[----:B---3--:R-:W-:Y:S02]  /*424c0*/  @P1 IMAD.MOV.U32 R12, RZ, RZ, R21 ;  /* 0x000000ffff0c1224 */ /* 0x008fe400078e0015 */
[----:B------:R-:W-:-:S05]  /*424d0*/  @P1 IMAD.MOV.U32 R13, RZ, RZ, R27 ;  /* 0x000000ffff0d1224 */ /* 0x000fca00078e001b */
[----:B------:R0:W3:Y:S04]  /*424e0*/  @P1 LDG.E.U16 R24, desc[UR8][R12.64] ;  /* 0x000000080c181981 */ /* 0x0000e8000c1e1500 */
[----:B------:R4:W-:Y:S04]  /*424f0*/  STL [R1+0xdf8], R17 ;  /* 0x000df81101007387 */ /* 0x0009e80000100800 */
[----:B------:R-:W2:Y:S04]  /*42500*/  LDL R6, [R1+0x367c] ;  /* 0x00367c0001067983 */ /* 0x000ea80000100800 */
[----:B------:R-:W2:Y:S04]  /*42510*/  LDL R5, [R1+0x368c] ;  /* 0x00368c0001057983 */ /* 0x000ea80000100800 */
[----:B------:R-:W2:Y:S04]  /*42520*/  LDL R21, [R1+0x3694] ;  /* 0x0036940001157983 */ /* 0x000ea80000100800 */
[----:B----4-:R-:W4:Y:S01]  /*42530*/  LDL R17, [R1+0x3664] ;  /* 0x0036640001117983 */ /* 0x010f220000100800 */
[----:B------:R-:W-:Y:S01]  /*42540*/  PRMT R26, RZ, 0x7610, R26 ;  /* 0x00007610ff1a7816 */ /* 0x000fe2000000001a */
[----:B0-----:R-:W-:-:S02]  /*42550*/  @P1 IMAD.MOV.U32 R12, RZ, RZ, R14 ;  /* 0x000000ffff0c1224 */ /* 0x001fc400078e000e */
[----:B------:R-:W-:Y:S01]  /*42560*/  @P1 IMAD.MOV.U32 R13, RZ, RZ, R15 ;  /* 0x000000ffff0d1224 */ /* 0x000fe200078e000f */
[----:B------:R-:W-:-:S04]  /*42570*/  PRMT R19, RZ, 0x7610, R19 ;  /* 0x00007610ff137816 */ /* 0x000fc80000000013 */
[----:B------:R0:W2:Y:S01]  /*42580*/  @P1 LDG.E.U16 R26, desc[UR8][R12.64] ;  /* 0x000000080c1a1981 */ /* 0x0000a2000c1e1500 */
[----:B------:R-:W-:Y:S01]  /*42590*/  PRMT R18, RZ, 0x7610, R18 ;  /* 0x00007610ff127816 */ /* 0x000fe20000000012 */
[----:B0-----:R-:W-:Y:S02]  /*425a0*/  @P1 IMAD.MOV.U32 R12, RZ, RZ, R22 ;  /* 0x000000ffff0c1224 */ /* 0x001fe400078e0016 */
[----:B------:R-:W-:-:S05]  /*425b0*/  @P1 IMAD.MOV.U32 R13, RZ, RZ, R23 ;  /* 0x000000ffff0d1224 */ /* 0x000fca00078e0017 */
[----:B------:R0:W2:Y:S04]  /*425c0*/  @P1 LDG.E.U16 R19, desc[UR8][R12.64] ;  /* 0x000000080c131981 */ /* 0x0000a8000c1e1500 */
[----:B---3--:R3:W-:Y:S01]  /*425d0*/  STL [R1+0xde8], R24 ;  /* 0x000de81801007387 */ /* 0x0087e20000100800 */
[----:B------:R-:W-:Y:S02]  /*425e0*/  PRMT R25, RZ, 0x7610, R25 ;  /* 0x00007610ff197816 */ /* 0x000fe40000000019 */
[----:B------:R-:W-:Y:S01]  /*425f0*/  PRMT R20, RZ, 0x7610, R20 ;  /* 0x00007610ff147816 */ /* 0x000fe20000000014 */
[----:B------:R-:W2:Y:S01]  /*42600*/  LDL R15, [R1+0x3690] ;  /* 0x00369000010f7983 */ /* 0x000ea20000100800 */
[----:B0-----:R-:W-:-:S03]  /*42610*/  @P1 IMAD.MOV.U32 R12, RZ, RZ, R16 ;  /* 0x000000ffff0c1224 */ /* 0x001fc600078e0010 */
[----:B------:R-:W2:Y:S04]  /*42620*/  LDL R14, [R1+0x3698] ;  /* 0x00369800010e7983 */ /* 0x000ea80000100800 */
[----:B------:R-:W2:Y:S04]  /*42630*/  LDL R23, [R1+0x3684] ;  /* 0x0036840001177983 */ /* 0x000ea80000100800 */
[----:B------:R-:W2:Y:S04]  /*42640*/  LDL R22, [R1+0x36a0] ;  /* 0x0036a00001167983 */ /* 0x000ea80000100800 */
[----:B---3--:R-:W3:Y:S04]  /*42650*/  LDL R24, [R1+0x3688] ;  /* 0x0036880001187983 */ /* 0x008ee80000100800 */
[----:B------:R-:W3:Y:S01]  /*42660*/  LDL R16, [R1+0x36ac] ;  /* 0x0036ac0001107983 */ /* 0x000ee20000100800 */
[----:B----4-:R-:W-:-:S03]  /*42670*/  @P1 IMAD.MOV.U32 R13, RZ, RZ, R17 ;  /* 0x000000ffff0d1224 */ /* 0x010fc600078e0011 */
[----:B------:R-:W4:Y:S04]  /*42680*/  LDL R17, [R1+0x369c] ;  /* 0x00369c0001117983 */ /* 0x000f280000100800 */
[----:B------:R2:W4:Y:S02]  /*42690*/  @P1 LDG.E.U16 R18, desc[UR8][R12.64] ;  /* 0x000000080c121981 */ /* 0x000524000c1e1500 */
[----:B--2---:R-:W-:Y:S02]  /*426a0*/  @P1 IMAD.MOV.U32 R12, RZ, RZ, R5 ;  /* 0x000000ffff0c1224 */ /* 0x004fe400078e0005 */
[----:B------:R-:W-:-:S05]  /*426b0*/  @P1 IMAD.MOV.U32 R13, RZ, RZ, R6 ;  /* 0x000000ffff0d1224 */ /* 0x000fca00078e0006 */
[----:B------:R0:W2:Y:S02]  /*426c0*/  @P1 LDG.E.U16 R25, desc[UR8][R12.64] ;  /* 0x000000080c191981 */ /* 0x0000a4000c1e1500 */
[----:B0-----:R-:W-:Y:S02]  /*426d0*/  @P1 IMAD.MOV.U32 R12, RZ, RZ, R21 ;  /* 0x000000ffff0c1224 */ /* 0x001fe400078e0015 */
[----:B---3--:R-:W-:-:S05]  /*426e0*/  @P1 IMAD.MOV.U32 R13, RZ, RZ, R24 ;  /* 0x000000ffff0d1224 */ /* 0x008fca00078e0018 */
[----:B------:R0:W3:Y:S04]  /*426f0*/  @P1 LDG.E.U16 R20, desc[UR8][R12.64] ;  /* 0x000000080c141981 */ /* 0x0000e8000c1e1500 */
[----:B------:R1:W-:Y:S04]  /*42700*/  STL [R1+0xdd8], R19 ;  /* 0x000dd81301007387 */ /* 0x0003e80000100800 */
[----:B-1----:R-:W3:Y:S04]  /*42710*/  LDL R19, [R1+0x36a8] ;  /* 0x0036a80001137983 */ /* 0x002ee80000100800 */
[----:B----4-:R1:W-:Y:S04]  /*42720*/  STL [R1+0xdd0], R18 ;  /* 0x000dd01201007387 */ /* 0x0103e80000100800 */
[----:B------:R-:W4:Y:S04]  /*42730*/  LDL R6, [R1+0x36b0] ;  /* 0x0036b00001067983 */ /* 0x000f280000100800 */
[----:B------:R-:W4:Y:S04]  /*42740*/  LDL R5, [R1+0x36b8] ;  /* 0x0036b80001057983 */ /* 0x000f280000100800 */
[----:B-1----:R-:W4:Y:S04]  /*42750*/  LDL R18, [R1+0x36b4] ;  /* 0x0036b40001127983 */ /* 0x002f280000100800 */
[----:B------:R-:W-:Y:S04]  /*42760*/  STL [R1+0xdf0], R30 ;  /* 0x000df01e01007387 */ /* 0x000fe80000100800 */
[----:B--2---:R1:W-:Y:S04]  /*42770*/  STL [R1+0xdc8], R25 ;  /* 0x000dc81901007387 */ /* 0x0043e80000100800 */
[----:B------:R-:W2:Y:S01]  /*42780*/  LDL R24, [R1+0x36c0] ;  /* 0x0036c00001187983 */ /* 0x000ea20000100800 */
[----:B------:R-:W-:-:S02]  /*42790*/  ISETP.GT.AND P0, PT, R4, 0x7c, PT ;  /* 0x0000007c0400780c */ /* 0x000fc40003f04270 */
[----:B0-----:R-:W-:Y:S01]  /*427a0*/  PRMT R12, RZ, 0x7610, R12 ;  /* 0x00007610ff0c7816 */ /* 0x001fe2000000000c */
[----:B------:R-:W2:Y:S04]  /*427b0*/  LDL R21, [R1+0x36bc] ;  /* 0x0036bc0001157983 */ /* 0x000ea80000100800 */
[----:B-1----:R-:W2:Y:S01]  /*427c0*/  LDL R25, [R1+0x36a4] ;  /* 0x0036a40001197983 */ /* 0x002ea20000100800 */
[----:B------:R-:W-:-:S05]  /*427d0*/  PRMT R13, RZ, 0x7610, R13 ;  /* 0x00007610ff0d7816 */ /* 0x000fca000000000d */
[----:B------:R0:W2:Y:S04]  /*427e0*/  @P0 LDG.E.U16 R12, desc[UR8][R14.64] ;  /* 0x000000080e0c0981 */ /* 0x0000a8000c1e1500 */
[----:B---3--:R1:W-:Y:S01]  /*427f0*/  STL [R1+0xdc0], R20 ;  /* 0x000dc01401007387 */ /* 0x0083e20000100800 */
[----:B0-----:R-:W-:Y:S02]  /*42800*/  @P0 IMAD.MOV.U32 R14, RZ, RZ, R22 ;  /* 0x000000ffff0e0224 */ /* 0x001fe400078e0016 */
[----:B------:R-:W-:-:S05]  /*42810*/  @P0 IMAD.MOV.U32 R15, RZ, RZ, R23 ;  /* 0x000000ffff0f0224 */ /* 0x000fca00078e0017 */
[----:B------:R0:W3:Y:S04]  /*42820*/  @P0 LDG.E.U16 R13, desc[UR8][R14.64] ;  /* 0x000000080e0d0981 */ /* 0x0000e8000c1e1500 */
[----:B-1----:R-:W3:Y:S04]  /*42830*/  LDL R20, [R1+0x36cc] ;  /* 0x0036cc0001147983 */ /* 0x002ee80000100800 */
[----:B------:R1:W-:Y:S04]  /*42840*/  STL [R1+0xde0], R26 ;  /* 0x000de01a01007387 */ /* 0x0003e80000100800 */
[----:B------:R-:W3:Y:S04]  /*42850*/  LDL R27, [R1+0x36c8] ;  /* 0x0036c800011b7983 */ /* 0x000ee80000100800 */
[----:B------:R-:W3:Y:S04]  /*42860*/  LDL R23, [R1+0x36d0] ;  /* 0x0036d00001177983 */ /* 0x000ee80000100800 */
[----:B------:R-:W3:Y:S04]  /*42870*/  LDL R22, [R1+0x36d8] ;  /* 0x0036d80001167983 */ /* 0x000ee80000100800 */
[----:B------:R-:W3:Y:S04]  /*42880*/  LDL R39, [R1+0x36e8] ;  /* 0x0036e80001277983 */ /* 0x000ee80000100800 */
[----:B------:R-:W3:Y:S01]  /*42890*/  LDL R35, [R1+0x36f4] ;  /* 0x0036f40001237983 */ /* 0x000ee20000100800 */
[----:B------:R-:W-:-:S03]  /*428a0*/  ISETP.GT.AND P1, PT, R4, 0x7d, PT ;  /* 0x0000007d0400780c */ /* 0x000fc60003f24270 */
[----:B------:R-:W3:Y:S04]  /*428b0*/  LDL R31, [R1+0x36fc] ;  /* 0x0036fc00011f7983 */ /* 0x000ee80000100800 */
[----:B-1----:R-:W3:Y:S01]  /*428c0*/  LDL R26, [R1+0x36d4] ;  /* 0x0036d400011a7983 */ /* 0x002ee20000100800 */
[----:B0-----:R-:W-:Y:S02]  /*428d0*/  PRMT R14, RZ, 0x7610, R14 ;  /* 0x00007610ff0e7816 */ /* 0x001fe4000000000e */
[----:B------:R-:W-:Y:S01]  /*428e0*/  PRMT R15, RZ, 0x7610, R15 ;  /* 0x00007610ff0f7816 */ /* 0x000fe2000000000f */
[----:B------:R-:W3:Y:S04]  /*428f0*/  LDL R30, [R1+0x370c] ;  /* 0x00370c00011e7983 */ /* 0x000ee80000100800 */
[----:B------:R-:W3:Y:S04]  /*42900*/  LDL R45, [R1+0x3708] ;  /* 0x00370800012d7983 */ /* 0x000ee80000100800 */
[----:B------:R0:W3:Y:S04]  /*42910*/  @P0 LDG.E.U16 R14, desc[UR8][R16.64] ;  /* 0x00000008100e0981 */ /* 0x0000e8000c1e1500 */
[----:B------:R-:W3:Y:S04]  /*42920*/  LDL R41, [R1+0x3714] ;  /* 0x0037140001297983 */ /* 0x000ee80000100800 */
[----:B------:R-:W3:Y:S04]  /*42930*/  LDL R48, [R1+0x371c] ;  /* 0x00371c0001307983 */ /* 0x000ee80000100800 */
[----:B------:R-:W3:Y:S01]  /*42940*/  LDL R46, [R1+0x372c] ;  /* 0x00372c00012e7983 */ /* 0x000ee20000100800 */
[----:B------:R-:W-:-:S02]  /*42950*/  PRMT R28, RZ, 0x7610, R28 ;  /* 0x00007610ff1c7816 */ /* 0x000fc4000000001c */
[----:B------:R-:W-:Y:S02]  /*42960*/  PRMT R32, RZ, 0x7610, R32 ;  /* 0x00007610ff207816 */ /* 0x000fe40000000020 */
[----:B------:R-:W-:Y:S02]  /*42970*/  PRMT R34, RZ, 0x7610, R34 ;  /* 0x00007610ff227816 */ /* 0x000fe40000000022 */
[----:B------:R-:W-:Y:S02]  /*42980*/  PRMT R36, RZ, 0x7610, R36 ;  /* 0x00007610ff247816 */ /* 0x000fe40000000024 */
[----:B------:R-:W-:Y:S02]  /*42990*/  PRMT R38, RZ, 0x7610, R38 ;  /* 0x00007610ff267816 */ /* 0x000fe40000000026 */
[----:B------:R-:W-:Y:S01]  /*429a0*/  PRMT R40, RZ, 0x7610, R40 ;  /* 0x00007610ff287816 */ /* 0x000fe20000000028 */
[----:B0-----:R-:W-:Y:S01]  /*429b0*/  @P0 IMAD.MOV.U32 R17, RZ, RZ, R19 ;  /* 0x000000ffff110224 */ /* 0x001fe200078e0013 */
[----:B------:R-:W-:-:S02]  /*429c0*/  PRMT R42, RZ, 0x7610, R42 ;  /* 0x00007610ff2a7816 */ /* 0x000fc4000000002a */
[----:B------:R-:W-:Y:S02]  /*429d0*/  PRMT R44, RZ, 0x7610, R44 ;  /* 0x00007610ff2c7816 */ /* 0x000fe4000000002c */
[----:B------:R-:W-:Y:S01]  /*429e0*/  PRMT R33, RZ, 0x7610, R33 ;  /* 0x00007610ff217816 */ /* 0x000fe20000000021 */
[----:B------:R-:W3:Y:S04]  /*429f0*/  LDL R51, [R1+0x375c] ;  /* 0x00375c0001337983 */ /* 0x000ee80000100800 */
[----:B------:R-:W3:Y:S04]  /*42a00*/  LDL R50, [R1+0x3770] ;  /* 0x0037700001327983 */ /* 0x000ee80000100800 */
[----:B------:R-:W3:Y:S01]  /*42a10*/  LDL R49, [R1+0x376c] ;  /* 0x00376c0001317983 */ /* 0x000ee20000100800 */
[----:B----4-:R-:W-:-:S03]  /*42a20*/  @P0 IMAD.MOV.U32 R19, RZ, RZ, R6 ;  /* 0x000000ffff130224 */ /* 0x010fc600078e0006 */
[----:B------:R-:W4:Y:S01]  /*42a30*/  LDL R6, [R1+0x36c4] ;  /* 0x0036c40001067983 */ /* 0x000f220000100800 */
[----:B------:R-:W-:Y:S02]  /*42a40*/  @P0 IMAD.MOV.U32 R16, RZ, RZ, R18 ;  /* 0x000000ffff100224 */ /* 0x000fe400078e0012 */
[----:B------:R-:W-:Y:S02]  /*42a50*/  @P0 IMAD.MOV.U32 R18, RZ, RZ, R5 ;  /* 0x000000ffff120224 */ /* 0x000fe400078e0005 */
[----:B------:R-:W4:Y:S04]  /*42a60*/  LDL R5, [R1+0x36e0] ;  /* 0x0036e00001057983 */ /* 0x000f280000100800 */
[----:B------:R0:W4:Y:S02]  /*42a70*/  @P0 LDG.E.U16 R15, desc[UR8][R16.64] ;  /* 0x00000008100f0981 */ /* 0x000124000c1e1500 */
[----:B0-----:R-:W-:-:S06]  /*42a80*/  PRMT R16, RZ, 0x7610, R16 ;  /* 0x00007610ff107816 */ /* 0x001fcc0000000010 */
[----:B------:R2:W4:Y:S02]  /*42a90*/  @P0 LDG.E.U16 R16, desc[UR8][R18.64] ;  /* 0x0000000812100981 */ /* 0x000524000c1e1500 */
[----:B--2---:R-:W-:Y:S02]  /*42aa0*/  @P0 IMAD.MOV.U32 R18, RZ, RZ, R24 ;  /* 0x000000ffff120224 */ /* 0x004fe400078e0018 */
[----:B------:R-:W-:Y:S01]  /*42ab0*/  @P0 IMAD.MOV.U32 R19, RZ, RZ, R25 ;  /* 0x000000ffff130224 */ /* 0x000fe200078e0019 */
[----:B------:R-:W2:Y:S04]  /*42ac0*/  LDL R24, [R1+0x36ec] ;  /* 0x0036ec0001187983 */ /* 0x000ea80000100800 */
[----:B------:R-:W2:Y:S01]  /*42ad0*/  LDL R25, [R1+0x36dc] ;  /* 0x0036dc0001197983 */ /* 0x000ea20000100800 */
[----:B------:R-:W-:-:S06]  /*42ae0*/  PRMT R17, RZ, 0x7610, R17 ;  /* 0x00007610ff117816 */ /* 0x000fcc0000000011 */
[----:B------:R0:W2:Y:S02]  /*42af0*/  @P0 LDG.E.U16 R17, desc[UR8][R18.64] ;  /* 0x0000000812110981 */ /* 0x0000a4000c1e1500 */
[----:B0-----:R-:W-:Y:S02]  /*42b00*/  PRMT R18, RZ, 0x7610, R18 ;  /* 0x00007610ff127816 */ /* 0x001fe40000000012 */
[----:B------:R-:W-:-:S04]  /*42b10*/  PRMT R19, RZ, 0x7610, R19 ;  /* 0x00007610ff137816 */ /* 0x000fc80000000013 */
[----:B---3--:R0:W3:Y:S02]  /*42b20*/  @P0 LDG.E.U16 R18, desc[UR8][R20.64] ;  /* 0x0000000814120981 */ /* 0x0080e4000c1e1500 */
[----:B0-----:R-:W-:Y:S02]  /*42b30*/  @P0 IMAD.MOV.U32 R20, RZ, RZ, R26 ;  /* 0x000000ffff140224 */ /* 0x001fe400078e001a */
[----:B------:R-:W-:Y:S01]  /*42b40*/  @P0 IMAD.MOV.U32 R21, RZ, RZ, R27 ;  /* 0x000000ffff150224 */ /* 0x000fe200078e001b */
[----:B------:R-:W3:Y:S04]  /*42b50*/  LDL R26, [R1+0x36f8] ;  /* 0x0036f800011a7983 */ /* 0x000ee80000100800 */
[----:B------:R-:W3:Y:S04]  /*42b60*/  LDL R27, [R1+0x36f0] ;  /* 0x0036f000011b7983 */ /* 0x000ee80000100800 */
[----:B------:R0:W3:Y:S02]  /*42b70*/  @P0 LDG.E.U16 R19, desc[UR8][R20.64] ;  /* 0x0000000814130981 */ /* 0x0000e4000c1e1500 */
[----:B0-----:R-:W-:-:S06]  /*42b80*/  PRMT R20, RZ, 0x7610, R20 ;  /* 0x00007610ff147816 */ /* 0x001fcc0000000014 */
[----:B------:R4:W3:Y:S01]  /*42b90*/  @P1 LDG.E.U16 R20, desc[UR8][R22.64] ;  /* 0x0000000816141981 */ /* 0x0008e2000c1e1500 */
[----:B------:R-:W-:Y:S01]  /*42ba0*/  PRMT R21, RZ, 0x7610, R21 ;  /* 0x00007610ff157816 */ /* 0x000fe20000000015 */
[----:B----4-:R-:W-:Y:S02]  /*42bb0*/  @P1 IMAD.MOV.U32 R23, RZ, RZ, R6 ;  /* 0x000000ffff171224 */ /* 0x010fe400078e0006 */
[----:B------:R-:W4:Y:S01]  /*42bc0*/  LDL R6, [R1+0x36e4] ;  /* 0x0036e40001067983 */ /* 0x000f220000100800 */
[----:B------:R-:W-:-:S03]  /*42bd0*/  @P1 IMAD.MOV.U32 R22, RZ, RZ, R5 ;  /* 0x000000ffff161224 */ /* 0x000fc600078e0005 */
[----:B------:R-:W4:Y:S04]  /*42be0*/  LDL R5, [R1+0x3700] ;  /* 0x0037000001057983 */ /* 0x000f280000100800 */
[----:B------:R0:W4:Y:S02]  /*42bf0*/  @P1 LDG.E.U16 R21, desc[UR8][R22.64] ;  /* 0x0000000816151981 */ /* 0x000124000c1e1500 */
[----:B0-----:R-:W-:-:S06]  /*42c00*/  PRMT R22, RZ, 0x7610, R22 ;  /* 0x00007610ff167816 */ /* 0x001fcc0000000016 */
[----:B--2---:R0:W2:Y:S02]  /*42c10*/  @P1 LDG.E.U16 R22, desc[UR8][R24.64] ;  /* 0x0000000818161981 */ /* 0x0040a4000c1e1500 */
[----:B0-----:R-:W-:Y:S02]  /*42c20*/  @P1 IMAD.MOV.U32 R24, RZ, RZ, R35 ;  /* 0x000000ffff181224 */ /* 0x001fe400078e0023 */
[----:B------:R-:W-:Y:S01]  /*42c30*/  @P1 IMAD.MOV.U32 R25, RZ, RZ, R39 ;  /* 0x000000ffff191224 */ /* 0x000fe200078e0027 */
[----:B------:R-:W2:Y:S04]  /*42c40*/  LDL R35, [R1+0x3718] ;  /* 0x0037180001237983 */ /* 0x000ea80000100800 */
[----:B------:R-:W2:Y:S01]  /*42c50*/  LDL R39, [R1+0x3710] ;  /* 0x0037100001277983 */ /* 0x000ea20000100800 */
[----:B------:R-:W-:-:S06]  /*42c60*/  PRMT R23, RZ, 0x7610, R23 ;  /* 0x00007610ff177816 */ /* 0x000fcc0000000017 */
[----:B------:R0:W2:Y:S02]  /*42c70*/  @P1 LDG.E.U16 R23, desc[UR8][R24.64] ;  /* 0x0000000818171981 */ /* 0x0000a4000c1e1500 */
[----:B0-----:R-:W-:Y:S02]  /*42c80*/  PRMT R24, RZ, 0x7610, R24 ;  /* 0x00007610ff187816 */ /* 0x001fe40000000018 */
[----:B------:R-:W-:-:S04]  /*42c90*/  PRMT R25, RZ, 0x7610, R25 ;  /* 0x00007610ff197816 */ /* 0x000fc80000000019 */
[----:B---3--:R4:W3:Y:S01]  /*42ca0*/  @P1 LDG.E.U16 R24, desc[UR8][R26.64] ;  /* 0x000000081a181981 */ /* 0x0088e2000c1e1500 */
[----:B------:R-:W-:Y:S01]  /*42cb0*/  ISETP.GT.AND P0, PT, R4, 0x7e, PT ;  /* 0x0000007e0400780c */ /* 0x000fe20003f04270 */
[----:B----4-:R-:W-:Y:S02]  /*42cc0*/  @P1 IMAD.MOV.U32 R27, RZ, RZ, R6 ;  /* 0x000000ffff1b1224 */ /* 0x010fe400078e0006 */
[----:B------:R-:W4:Y:S01]  /*42cd0*/  LDL R6, [R1+0x3704] ;  /* 0x0037040001067983 */ /* 0x000f220000100800 */
[----:B------:R-:W-:-:S03]  /*42ce0*/  @P1 IMAD.MOV.U32 R26, RZ, RZ, R5 ;  /* 0x000000ffff1a1224 */ /* 0x000fc600078e0005 */
[----:B------:R-:W3:Y:S04]  /*42cf0*/  LDL R5, [R1+0x3720] ;  /* 0x0037200001057983 */ /* 0x000ee80000100800 */
[----:B------:R0:W3:Y:S02]  /*42d00*/  @P1 LDG.E.U16 R25, desc[UR8][R26.64] ;  /* 0x000000081a191981 */ /* 0x0000e4000c1e1500 */
[----:B0-----:R-:W-:Y:S02]  /*42d10*/  PRMT R26, RZ, 0x7610, R26 ;  /* 0x00007610ff1a7816 */ /* 0x001fe4000000001a */
[----:B------:R-:W-:-:S04]  /*42d20*/  PRMT R27, RZ, 0x7610, R27 ;  /* 0x00007610ff1b7816 */ /* 0x000fc8000000001b */
[----:B------:R0:W3:Y:S02]  /*42d30*/  @P1 LDG.E.U16 R26, desc[UR8][R30.64] ;  /* 0x000000081e1a1981 */ /* 0x0000e4000c1e1500 */
[----:B0-----:R-:W-:Y:S02]  /*42d40*/  @P1 IMAD.MOV.U32 R30, RZ, RZ, R41 ;  /* 0x000000ffff1e1224 */ /* 0x001fe400078e0029 */
[----:B------:R-:W-:Y:S01]  /*42d50*/  @P1 IMAD.MOV.U32 R31, RZ, RZ, R45 ;  /* 0x000000ffff1f1224 */ /* 0x000fe200078e002d */
[----:B------:R-:W3:Y:S04]  /*42d60*/  LDL R41, [R1+0x3734] ;  /* 0x0037340001297983 */ /* 0x000ee80000100800 */
[----:B------:R-:W3:Y:S04]  /*42d70*/  LDL R45, [R1+0x3728] ;  /* 0x00372800012d7983 */ /* 0x000ee80000100800 */
[----:B------:R2:W3:Y:S02]  /*42d80*/  @P1 LDG.E.U16 R27, desc[UR8][R30.64] ;  /* 0x000000081e1b1981 */ /* 0x0004e4000c1e1500 */
[----:B--2---:R-:W-:-:S02]  /*42d90*/  @P0 IMAD.MOV.U32 R30, RZ, RZ, R35 ;  /* 0x000000ffff1e0224 */ /* 0x004fc400078e0023 */
[----:B------:R-:W-:Y:S01]  /*42da0*/  @P0 IMAD.MOV.U32 R31, RZ, RZ, R39 ;  /* 0x000000ffff1f0224 */ /* 0x000fe200078e0027 */
[----:B------:R-:W2:Y:S04]  /*42db0*/  LDL R35, [R1+0x3738] ;  /* 0x0037380001237983 */ /* 0x000ea80000100800 */
[----:B------:R-:W2:Y:S04]  /*42dc0*/  LDL R39, [R1+0x3730] ;  /* 0x0037300001277983 */ /* 0x000ea80000100800 */
[----:B------:R4:W2:Y:S02]  /*42dd0*/  @P0 LDG.E.U16 R28, desc[UR8][R30.64] ;  /* 0x000000081e1c0981 */ /* 0x0008a4000c1e1500 */
[----:B----4-:R-:W-:-:S02]  /*42de0*/  @P0 IMAD.MOV.U32 R31, RZ, RZ, R6 ;  /* 0x000000ffff1f0224 */ /* 0x010fc400078e0006 */
[----:B------:R-:W4:Y:S01]  /*42df0*/  LDL R6, [R1+0x3724] ;  /* 0x0037240001067983 */ /* 0x000f220000100800 */
[----:B---3--:R-:W-:-:S03]  /*42e00*/  @P0 IMAD.MOV.U32 R30, RZ, RZ, R5 ;  /* 0x000000ffff1e0224 */ /* 0x008fc600078e0005 */
[----:B------:R-:W3:Y:S04]  /*42e10*/  LDL R5, [R1+0x3740] ;  /* 0x0037400001057983 */ /* 0x000ee80000100800 */
[----:B------:R0:W3:Y:S02]  /*42e20*/  @P0 LDG.E.U16 R32, desc[UR8][R30.64] ;  /* 0x000000081e200981 */ /* 0x0000e4000c1e1500 */
[----:B0-----:R-:W-:Y:S02]  /*42e30*/  @P0 IMAD.MOV.U32 R30, RZ, RZ, R46 ;  /* 0x000000ffff1e0224 */ /* 0x001fe400078e002e */
[----:B------:R-:W-:Y:S01]  /*42e40*/  @P0 IMAD.MOV.U32 R31, RZ, RZ, R48 ;  /* 0x000000ffff1f0224 */ /* 0x000fe200078e0030 */
[----:B------:R-:W3:Y:S04]  /*42e50*/  LDL R46, [R1+0x374c] ;  /* 0x00374c00012e7983 */ /* 0x000ee80000100800 */
        /* <DEDUP_REMOVED lines=11> */
[----:B------:R4:W2:Y:S01]  /*42f10*/  @P0 LDG.E.U16 R38, desc[UR8][R30.64] ;  /* 0x000000081e260981 */ /* 0x0008a2000c1e1500 */
[----:B------:R-:W-:Y:S01]  /*42f20*/  ISETP.GT.AND P1, PT, R4, 0x7f, PT ;  /* 0x0000007f0400780c */ /* 0x000fe20003f24270 */
        /* <DEDUP_REMOVED lines=21> */
[----:B---3--:R-:W-:Y:S01]  /*43080*/  @P1 IMAD.MOV.U32 R30, RZ, RZ, R5 ;  /* 0x000000ffff1e1224 */ /* 0x008fe200078e0005 */
[----:B--2---:R0:W-:Y:S04]  /*43090*/  STL [R1+0x6ec], R33 ;  /* 0x0006ec2101007387 */ /* 0x0041e80000100800 */
[----:B------:R-:W2:Y:S04]  /*430a0*/  LDL R6, [R1+0x3780] ;  /* 0x0037800001067983 */ /* 0x000ea80000100800 */
[----:B------:R-:W3:Y:S04]  /*430b0*/  LDL R5, [R1+0x3a70] ;  /* 0x003a700001057983 */ /* 0x000ee80000100800 */
[----:B0-----:R-:W4:Y:S01]  /*430c0*/  LDL R33, [R1+0x378c] ;  /* 0x00378c0001217983 */ /* 0x001f220000100800 */
[----:B------:R-:W-:-:S02]  /*430d0*/  PRMT R52, RZ, 0x7610, R52 ;  /* 0x00007610ff347816 */ /* 0x000fc40000000034 */
[----:B------:R-:W-:-:S04]  /*430e0*/  PRMT R0, RZ, 0x7610, R0 ;  /* 0x00007610ff007816 */ /* 0x000fc80000000000 */
[----:B------:R0:W2:Y:S02]  /*430f0*/  @P1 LDG.E.U16 R52, desc[UR8][R30.64] ;  /* 0x000000081e341981 */ /* 0x0000a4000c1e1500 */
[----:B0-----:R-:W-:Y:S02]  /*43100*/  @P1 IMAD.MOV.U32 R30, RZ, RZ, R50 ;  /* 0x000000ffff1e1224 */ /* 0x001fe400078e0032 */
[----:B------:R-:W-:-:S05]  /*43110*/  @P1 IMAD.MOV.U32 R31, RZ, RZ, R51 ;  /* 0x000000ffff1f1224 */ /* 0x000fca00078e0033 */
[----:B------:R0:W2:Y:S01]  /*43120*/  @P1 LDG.E.U16 R0, desc[UR8][R30.64] ;  /* 0x000000081e001981 */ /* 0x0000a2000c1e1500 */
[----:B------:R-:W-:Y:S02]  /*43130*/  PRMT R47, RZ, 0x7610, R47 ;  /* 0x00007610ff2f7816 */ /* 0x000fe4000000002f */
[----:B------:R-:W-:Y:S01]  /*43140*/  PRMT R43, RZ, 0x7610, R43 ;  /* 0x00007610ff2b7816 */ /* 0x000fe2000000002b */
[----:B0-----:R-:W-:Y:S02]  /*43150*/  @P1 IMAD.MOV.U32 R30, RZ, RZ, R48 ;  /* 0x000000ffff1e1224 */ /* 0x001fe400078e0030 */
[----:B------:R-:W-:-:S05]  /*43160*/  @P1 IMAD.MOV.U32 R31, RZ, RZ, R49 ;  /* 0x000000ffff1f1224 */ /* 0x000fca00078e0031 */
[----:B------:R0:W2:Y:S01]  /*43170*/  @P1 LDG.E.U16 R47, desc[UR8][R30.64] ;  /* 0x000000081e2f1981 */ /* 0x0000a2000c1e1500 */
        /* <DEDUP_REMOVED lines=10> */
[----:B----4-:R-:W-:-:S05]  /*43220*/  @P1 IMAD.MOV.U32 R30, RZ, RZ, R33 ;  /* 0x000000ffff1e1224 */ /* 0x010fca00078e0021 */
[----:B------:R3:W4:Y:S02]  /*43230*/  @P1 LDG.E.U16 R29, desc[UR8][R30.64] ;  /* 0x000000081e1d1981 */ /* 0x000724000c1e1500 */
[----:B---3--:R-:W-:Y:S02]  /*43240*/  @P1 IMAD.MOV.U32 R30, RZ, RZ, R5 ;  /* 0x000000ffff1e1224 */ /* 0x008fe400078e0005 */
[----:B--2---:R-:W-:-:S05]  /*43250*/  @P1 IMAD.MOV.U32 R31, RZ, RZ, R6 ;  /* 0x000000ffff1f1224 */ /* 0x004fca00078e0006 */
[----:B------:R-:W2:Y:S04]  /*43260*/  @P1 LDG.E.U16 R2, desc[UR8][R30.64] ;  /* 0x000000081e021981 */ /* 0x000ea8000c1e1500 */
        /* <DEDUP_REMOVED lines=25> */
[----:B------:R-:W0:Y:S01]  /*43400*/  S2R R3, SR_TID.X ;  /* 0x0000000000037919 */ /* 0x000e220000002100 */
[----:B------:R-:W-:Y:S06]  /*43410*/  BAR.SYNC.DEFER_BLOCKING 0x0 ;  /* 0x0000000000007b1d */ /* 0x000fec0000010000 */
[----:B------:R-:W-:Y:S04]  /*43420*/  STL [R1+0x53c], R43 ;  /* 0x00053c2b01007387 */ /* 0x000fe80000100800 */
[----:B------:R-:W-:Y:S04]  /*43430*/  STL [R1+0x4100], R31 ;  /* 0x0041001f01007387 */ /* 0x000fe80000100800 */
[----:B------:R-:W-:Y:S04]  /*43440*/  STL [R1+0x4108], R31 ;  /* 0x0041081f01007387 */ /* 0x000fe80000100800 */
[----:B------:R-:W-:Y:S04]  /*43450*/  STL [R1+0x4110], R31 ;  /* 0x0041101f01007387 */ /* 0x000fe80000100800 */
[----:B------:R1:W-:Y:S04]  /*43460*/  STL [R1+0x534], R37 ;  /* 0x0005342501007387 */ /* 0x0003e80000100800 */
[----:B------:R-:W-:Y:S04]  /*43470*/  STL [R1+0x4118], R31 ;  /* 0x0041181f01007387 */ /* 0x000fe80000100800 */
[----:B-1----:R-:W3:Y:S01]  /*43480*/  LDL.LU R37, [R1+0x1780] ;  /* 0x0017800001257983 */ /* 0x002ee20000300800 */
[----:B------:R-:W1:Y:S03]  /*43490*/  S2R R0, SR_TID.X ;  /* 0x0000000000007919 */ /* 0x000e660000002100 */
[----:B----4-:R-:W-:Y:S04]  /*434a0*/  STL [R1+0x50c], R29 ;  /* 0x00050c1d01007387 */ /* 0x010fe80000100800 */
[----:B------:R-:W4:Y:S04]  /*434b0*/  LDL.LU R39, [R1+0x177c] ;  /* 0x00177c0001277983 */ /* 0x000f280000300800 */
[----:B------:R-:W3:Y:S04]  /*434c0*/  LDL.LU R41, [R1+0x1778] ;  /* 0x0017780001297983 */ /* 0x000ee80000300800 */
[----:B------:R-:W3:Y:S04]  /*434d0*/  LDL.LU R43, [R1+0x1774] ;  /* 0x00177400012b7983 */ /* 0x000ee80000300800 */
[----:B--2---:R2:W-:Y:S04]  /*434e0*/  STL [R1+0x504], R2 ;  /* 0x0005040201007387 */ /* 0x0045e80000100800 */
[----:B------:R-:W3:Y:S04]  /*434f0*/  LDL.LU R45, [R1+0x1770] ;  /* 0x00177000012d7983 */ /* 0x000ee80000300800 */
        /* <DEDUP_REMOVED lines=13> */
[----:B------:R-:W3:Y:S01]  /*435d0*/  LDL.LU R59, [R1+0x1678] ;  /* 0x00167800013b7983 */ /* 0x000ee20000300800 */
[----:B-1----:R-:W-:-:S03]  /*435e0*/  LOP3.LUT R30, R0, 0x1f, RZ, 0xc0, !PT ;  /* 0x0000001f001e7812 */ /* 0x002fc600078ec0ff */
[----:B------:R-:W3:Y:S04]  /*435f0*/  LDL.LU R61, [R1+0x1674] ;  /* 0x00167400013d7983 */ /* 0x000ee80000300800 */
[----:B------:R-:W3:Y:S04]  /*43600*/  LDL.LU R0, [R1+0x1670] ;  /* 0x0016700001007983 */ /* 0x000ee80000300800 */
[----:B--2---:R-:W2:Y:S04]  /*43610*/  LDL.LU R2, [R1+0x166c] ;  /* 0x00166c0001027983 */ /* 0x004ea80000300800 */
[----:B------:R-:W2:Y:S04]  /*43620*/  LDL.LU R60, [R1+0x1668] ;  /* 0x00166800013c7983 */ /* 0x000ea80000300800 */
        /* <DEDUP_REMOVED lines=61> */
[----:B0-----:R-:W-:-:S03]  /*43a00*/  LOP3.LUT R3, R3, 0x1f, RZ, 0xc0, !PT ;  /* 0x0000001f03037812 */ /* 0x001fc600078ec0ff */
[----:B------:R-:W-:Y:S04]  /*43a10*/  STL [R1+0x4238], R30 ;  /* 0x0042381e01007387 */ /* 0x000fe80000100800 */
[----:B------:R-:W-:Y:S01]  /*43a20*/  STL [R1+0x4240], R30 ;  /* 0x0042401e01007387 */ /* 0x000fe20000100800 */
[----:B------:R-:W-:-:S03]  /*43a30*/  ISETP.GE.AND P0, PT, R30, R4, PT ;  /* 0x000000041e00720c */ /* 0x000fc60003f06270 */
[----:B------:R0:W-:Y:S01]  /*43a40*/  STL [R1+0x430c], R30 ;  /* 0x00430c1e01007387 */ /* 0x0001e20000100800 */
[----:B------:R-:W-:-:S03]  /*43a50*/  IMAD.SHL.U32 R3, R3, 0x2, RZ ;  /* 0x0000000203037824 */ /* 0x000fc600078e00ff */
[----:B0-----:R-:W2:Y:S04]  /*43a60*/  LDL.LU R30, [R1+0x1664] ;  /* 0x00166400011e7983 */ /* 0x001ea80000300800 */
[----:B------:R-:W2:Y:S04]  /*43a70*/  LDL.LU R4, [R1+0x1600] ;  /* 0x0016000001047983 */ /* 0x000ea80000300800 */
[----:B------:R-:W2:Y:S04]  /*43a80*/  LDL.LU R31, [R1+0x15fc] ;  /* 0x0015fc00011f7983 */ /* 0x000ea80000300800 */
[----:B------:R-:W2:Y:S04]  /*43a90*/  LDL.LU R6, [R1+0x15f8] ;  /* 0x0015f80001067983 */ /* 0x000ea80000300800 */
[----:B------:R-:W2:Y:S04]  /*43aa0*/  LDL.LU R5, [R1+0x15f4] ;  /* 0x0015f40001057983 */ /* 0x000ea80000300800 */
[----:B------:R-:W2:Y:S04]  /*43ab0*/  LDL.LU R29, [R1+0x15f0] ;  /* 0x0015f000011d7983 */ /* 0x000ea80000300800 */
[----:B------:R-:W2:Y:S04]  /*43ac0*/  LDL.LU R33, [R1+0x15ec] ;  /* 0x0015ec0001217983 */ /* 0x000ea80000300800 */
[----:B---3--:R0:W-:Y:S04]  /*43ad0*/  STS.U16 [R3+UR5], R37 ;  /* 0x0000002503007988 */ /* 0x0081e80008000405 */
[----:B------:R-:W3:Y:S04]  /*43ae0*/  LDL.LU R35, [R1+0x15e8] ;  /* 0x0015e80001237983 */ /* 0x000ee80000300800 */
[----:B0-----:R-:W3:Y:S04]  /*43af0*/  LDL.LU R37, [R1+0x15e4] ;  /* 0x0015e40001257983 */ /* 0x001ee80000300800 */
[----:B----4-:R0:W-:Y:S04]  /*43b00*/  STS.U16 [R3+UR5+0x40], R39 ;  /* 0x0000402703007988 */ /* 0x0101e80008000405 */
[----:B------:R1:W-:Y:S04]  /*43b10*/  STS.U16 [R3+UR5+0x80], R41 ;  /* 0x0000802903007988 */ /* 0x0003e80008000405 */
[----:B------:R4:W-:Y:S04]  /*43b20*/  STS.U16 [R3+UR5+0xc0], R43 ;  /* 0x0000c02b03007988 */ /* 0x0009e80008000405 */
[----:B0-----:R-:W3:Y:S04]  /*43b30*/  LDL.LU R39, [R1+0x157c] ;  /* 0x00157c0001277983 */ /* 0x001ee80000300800 */
[----:B-1----:R-:W3:Y:S04]  /*43b40*/  LDL.LU R41, [R1+0x1578] ;  /* 0x0015780001297983 */ /* 0x002ee80000300800 */
[----:B----4-:R-:W4:Y:S04]  /*43b50*/  LDL.LU R43, [R1+0x1574] ;  /* 0x00157400012b7983 */ /* 0x010f280000300800 */
[----:B------:R0:W-:Y:S04]  /*43b60*/  STS.U16 [R3+UR5+0x100], R45 ;  /* 0x0001002d03007988 */ /* 0x0001e80008000405 */
[----:B------:R1:W-:Y:S04]  /*43b70*/  STS.U16 [R3+UR5+0x140], R46 ;  /* 0x0001402e03007988 */ /* 0x0003e80008000405 */
[----:B------:R0:W-:Y:S04]  /*43b80*/  STS.U16 [R3+UR5+0x180], R47 ;  /* 0x0001802f03007988 */ /* 0x0001e80008000405 */
[----:B------:R0:W-:Y:S04]  /*43b90*/  STS.U16 [R3+UR5+0x1c0], R48 ;  /* 0x0001c03003007988 */ /* 0x0001e80008000405 */
[----:B------:R1:W-:Y:S04]  /*43ba0*/  STS.U16 [R3+UR5+0x840], R49 ;  /* 0x0008403103007988 */ /* 0x0003e80008000405 */
[----:B------:R1:W-:Y:S04]  /*43bb0*/  STS.U16 [R3+UR5+0x800], R50 ;  /* 0x0008003203007988 */ /* 0x0003e80008000405 */
[----:B0-----:R-:W4:Y:S04]  /*43bc0*/  LDL.LU R45, [R1+0x1570] ;  /* 0x00157000012d7983 */ /* 0x001f280000300800 */
[----:B-1----:R-:W4:Y:S04]  /*43bd0*/  LDL.LU R46, [R1+0x156c] ;  /* 0x00156c00012e7983 */ /* 0x002f280000300800 */
[----:B------:R-:W4:Y:S04]  /*43be0*/  LDL.LU R47, [R1+0x1568] ;  /* 0x00156800012f7983 */ /* 0x000f280000300800 */
[----:B------:R-:W4:Y:S04]  /*43bf0*/  LDL.LU R48, [R1+0x1564] ;  /* 0x0015640001307983 */ /* 0x000f280000300800 */
[----:B------:R-:W4:Y:S04]  /*43c00*/  LDL.LU R49, [R1+0x1560] ;  /* 0x0015600001317983 */ /* 0x000f280000300800 */
[----:B------:R0:W-:Y:S04]  /*43c10*/  STS.U16 [R3+UR5+0x8c0], R51 ;  /* 0x0008c03303007988 */ /* 0x0001e80008000405 */
[----:B------:R-:W4:Y:S04]  /*43c20*/  LDL.LU R50, [R1+0x14fc] ;  /* 0x0014fc0001327983 */ /* 0x000f280000300800 */
[----:B------:R1:W-:Y:S04]  /*43c30*/  STS.U16 [R3+UR5+0x880], R52 ;  /* 0x0008803403007988 */ /* 0x0003e80008000405 */
[----:B------:R1:W-:Y:S04]  /*43c40*/  STS.U16 [R3+UR5+0x940], R53 ;  /* 0x0009403503007988 */ /* 0x0003e80008000405 */
[----:B------:R1:W-:Y:S04]  /*43c50*/  STS.U16 [R3+UR5+0x900], R54 ;  /* 0x0009003603007988 */ /* 0x0003e80008000405 */
[----:B0-----:R-:W4:Y:S04]  /*43c60*/  LDL.LU R51, [R1+0x14f8] ;  /* 0x0014f80001337983 */ /* 0x001f280000300800 */
[----:B-1----:R-:W4:Y:S04]  /*43c70*/  LDL.LU R52, [R1+0x14f4] ;  /* 0x0014f40001347983 */ /* 0x002f280000300800 */
[----:B------:R-:W4:Y:S04]  /*43c80*/  LDL.LU R53, [R1+0x14f0] ;  /* 0x0014f00001357983 */ /* 0x000f280000300800 */
[----:B------:R-:W4:Y:S04]  /*43c90*/  LDL.LU R54, [R1+0x14ec] ;  /* 0x0014ec0001367983 */ /* 0x000f280000300800 */
        /* <DEDUP_REMOVED lines=13> */
[----:B--2---:R1:W-:Y:S04]  /*43d70*/  STS.U16 [R3+UR5+0x1140], R2 ;  /* 0x0011400203007988 */ /* 0x0043e80008000405 */
[----:B------:R2:W-:Y:S04]  /*43d80*/  STS.U16 [R3+UR5+0x1180], R60 ;  /* 0x0011803c03007988 */ /* 0x0005e80008000405 */
[----:B0-----:R-:W4:Y:S04]  /*43d90*/  LDL.LU R0, [R1+0x1470] ;  /* 0x0014700001007983 */ /* 0x001f280000300800 */
[----:B-1----:R-:W4:Y:S04]  /*43da0*/  LDL.LU R2, [R1+0x146c] ;  /* 0x00146c0001027983 */ /* 0x002f280000300800 */
[----:B--2---:R-:W2:Y:S04]  /*43db0*/  LDL.LU R60, [R1+0x1468] ;  /* 0x00146800013c7983 */ /* 0x004ea80000300800 */
[----:B------:R0:W-:Y:S04]  /*43dc0*/  STS.U16 [R3+UR5+0x11c0], R30 ;  /* 0x0011c01e03007988 */ /* 0x0001e80008000405 */
[----:B------:R1:W-:Y:S04]  /*43dd0*/  STS.U16 [R3+UR5+0x1840], R4 ;  /* 0x0018400403007988 */ /* 0x0003e80008000405 */
[----:B------:R0:W-:Y:S04]  /*43de0*/  STS.U16 [R3+UR5+0x1800], R31 ;  /* 0x0018001f03007988 */ /* 0x0001e80008000405 */
[----:B------:R0:W-:Y:S04]  /*43df0*/  STS.U16 [R3+UR5+0x18c0], R6 ;  /* 0x0018c00603007988 */ /* 0x0001e80008000405 */
[----:B------:R1:W-:Y:S04]  /*43e00*/  STS.U16 [R3+UR5+0x1880], R5 ;  /* 0x0018800503007988 */ /* 0x0003e80008000405 */
[----:B------:R1:W-:Y:S04]  /*43e10*/  STS.U16 [R3+UR5+0x1940], R29 ;  /* 0x0019401d03007988 */ /* 0x0003e80008000405 */
[----:B0-----:R-:W2:Y:S04]  /*43e20*/  LDL.LU R30, [R1+0x1464] ;  /* 0x00146400011e7983 */ /* 0x001ea80000300800 */
[----:B-1----:R-:W2:Y:S04]  /*43e30*/  LDL.LU R4, [R1+0x1460] ;  /* 0x0014600001047983 */ /* 0x002ea80000300800 */
[----:B------:R-:W2:Y:S04]  /*43e40*/  LDL.LU R31, [R1+0x13fc] ;  /* 0x0013fc00011f7983 */ /* 0x000ea80000300800 */
[----:B------:R-:W2:Y:S04]  /*43e50*/  LDL.LU R6, [R1+0x13f8] ;  /* 0x0013f80001067983 */ /* 0x000ea80000300800 */
[----:B------:R-:W2:Y:S04]  /*43e60*/  LDL.LU R5, [R1+0x13f4] ;  /* 0x0013f40001057983 */ /* 0x000ea80000300800 */
[----:B------:R0:W-:Y:S04]  /*43e70*/  STS.U16 [R3+UR5+0x1900], R33 ;  /* 0x0019002103007988 */ /* 0x0001e80008000405 */
[----:B------:R-:W2:Y:S04]  /*43e80*/  LDL.LU R29, [R1+0x13f0] ;  /* 0x0013f000011d7983 */ /* 0x000ea80000300800 */
[----:B---3--:R1:W-:Y:S04]  /*43e90*/  STS.U16 [R3+UR5+0x19c0], R35 ;  /* 0x0019c02303007988 */ /* 0x0083e80008000405 */
[----:B------:R3:W-:Y:S04]  /*43ea0*/  STS.U16 [R3+UR5+0x1980], R37 ;  /* 0x0019802503007988 */ /* 0x0007e80008000405 */
[----:B0-----:R-:W2:Y:S04]  /*43eb0*/  LDL.LU R33, [R1+0x13ec] ;  /* 0x0013ec0001217983 */ /* 0x001ea80000300800 */
[----:B-1----:R-:W2:Y:S04]  /*43ec0*/  LDL.LU R35, [R1+0x13e8] ;  /* 0x0013e80001237983 */ /* 0x002ea80000300800 */
[----:B---3--:R-:W3:Y:S04]  /*43ed0*/  LDL.LU R37, [R1+0x13e4] ;  /* 0x0013e40001257983 */ /* 0x008ee80000300800 */
[----:B------:R0:W-:Y:S04]  /*43ee0*/  STS.U16 [R3+UR5+0x2000], R39 ;  /* 0x0020002703007988 */ /* 0x0001e80008000405 */
[----:B------:R1:W-:Y:S04]  /*43ef0*/  STS.U16 [R3+UR5+0x2040], R41 ;  /* 0x0020402903007988 */ /* 0x0003e80008000405 */
[----:B----4-:R4:W-:Y:S04]  /*43f00*/  STS.U16 [R3+UR5+0x2080], R43 ;  /* 0x0020802b03007988 */ /* 0x0109e80008000405 */
        /* <DEDUP_REMOVED lines=37> */
[----:B--2---:R2:W-:Y:S04]  /*44160*/  STS.U16 [R3+UR5+0x3140], R60 ;  /* 0x0031403c03007988 */ /* 0x0045e80008000405 */
        /* <DEDUP_REMOVED lines=16> */
[----:B------:R1:W-:Y:S04]  /*44270*/  STS.U16 [R3+UR5+0x3900], R35 ;  /* 0x0039002303007988 */ /* 0x0003e80008000405 */
[----:B---3--:R3:W-:Y:S04]  /*44280*/  STS.U16 [R3+UR5+0x39c0], R37 ;  /* 0x0039c02503007988 */ /* 0x0087e80008000405 */
        /* <DEDUP_REMOVED lines=234> */
[----:B0-----:R-:W2:Y:S04]  /*45130*/  LDL.LU R6, [R1+0x1d0] ;  /* 0x0001d00001067983 */ /* 0x001ea80000300800 */
[----:B------:R0:W-:Y:S04]  /*45140*/  STS.U16 [R3+UR5+0xb840], R33 ;  /* 0x00b8402103007988 */ /* 0x0001e80008000405 */
[----:B------:R1:W-:Y:S04]  /*45150*/  STS.U16 [R3+UR5+0xb800], R35 ;  /* 0x00b8002303007988 */ /* 0x0003e80008000405 */
[----:B---3--:R3:W-:Y:S04]  /*45160*/  STS.U16 [R3+UR5+0xb8c0], R37 ;  /* 0x00b8c02503007988 */ /* 0x0087e80008000405 */
[----:B0-----:R-:W2:Y:S04]  /*45170*/  LDL.LU R33, [R1+0x1cc] ;  /* 0x0001cc0001217983 */ /* 0x001ea80000300800 */
[----:B-1----:R-:W2:Y:S04]  /*45180*/  LDL.LU R35, [R1+0x1c8] ;  /* 0x0001c80001237983 */ /* 0x002ea80000300800 */
[----:B---3--:R-:W3:Y:S04]  /*45190*/  LDL.LU R37, [R1+0x1c4] ;  /* 0x0001c40001257983 */ /* 0x008ee80000300800 */
[----:B------:R-:W-:Y:S04]  /*451a0*/  STS.U16 [R3+UR5+0xb080], R30 ;  /* 0x00b0801e03007988 */ /* 0x000fe80008000405 */
[----:B------:R-:W-:Y:S04]  /*451b0*/  STS.U16 [R3+UR5+0xb0c0], R4 ;  /* 0x00b0c00403007988 */ /* 0x000fe80008000405 */
[----:B------:R-:W-:Y:S04]  /*451c0*/  STS.U16 [R3+UR5+0xb100], R31 ;  /* 0x00b1001f03007988 */ /* 0x000fe80008000405 */
[----:B------:R-:W-:Y:S04]  /*451d0*/  STS.U16 [R3+UR5+0xb180], R5 ;  /* 0x00b1800503007988 */ /* 0x000fe80008000405 */
[----:B------:R-:W-:Y:S04]  /*451e0*/  STS.U16 [R3+UR5+0xb1c0], R29 ;  /* 0x00b1c01d03007988 */ /* 0x000fe80008000405 */
        /* <DEDUP_REMOVED lines=17> */
[----:B------:R1:W-:Y:S04]  /*45300*/  STS.U16 [R3+UR5+0xc140], R52 ;  /* 0x00c1403403007988 */ /* 0x0003e80008000405 */
[----:B------:R-:W-:Y:S04]  /*45310*/  STS.U16 [R3+UR5+0xb980], R46 ;  /* 0x00b9802e03007988 */ /* 0x000fe80008000405 */
[----:B------:R1:W-:Y:S04]  /*45320*/  STS.U16 [R3+UR5+0xc180], R53 ;  /* 0x00c1803503007988 */ /* 0x0003e80008000405 */
[----:B------:R1:W-:Y:S04]  /*45330*/  STS.U16 [R3+UR5+0xc1c0], R54 ;  /* 0x00c1c03603007988 */ /* 0x0003e80008000405 */
[----:B0-----:R-:W4:Y:S04]  /*45340*/  LDL.LU R51, [R1+0x140] ;  /* 0x0001400001337983 */ /* 0x001f280000300800 */
[----:B-1----:R-:W4:Y:S04]  /*45350*/  LDL.LU R52, [R1+0x13c] ;  /* 0x00013c0001347983 */ /* 0x002f280000300800 */
[----:B------:R-:W4:Y:S04]  /*45360*/  LDL.LU R53, [R1+0x138] ;  /* 0x0001380001357983 */ /* 0x000f280000300800 */
[----:B------:R-:W4:Y:S04]  /*45370*/  LDL.LU R54, [R1+0xd4] ;  /* 0x0000d40001367983 */ /* 0x000f280000300800 */
[----:B------:R-:W4:Y:S04]  /*45380*/  LDL.LU R30, [R1+0xd0] ;  /* 0x0000d000011e7983 */ /* 0x000f280000300800 */
[----:B------:R-:W4:Y:S04]  /*45390*/  LDL.LU R4, [R1+0xcc] ;  /* 0x0000cc0001047983 */ /* 0x000f280000300800 */
        /* <DEDUP_REMOVED lines=41> */
[----:B0-----:R-:W3:Y:S04]  /*45630*/  LDL.LU R45, [R1+0x4390] ;  /* 0x00439000012d7983 */ /* 0x001ee80000300800 */
[----:B-1----:R-:W3:Y:S04]  /*45640*/  LDL.LU R47, [R1+0x438c] ;  /* 0x00438c00012f7983 */ /* 0x002ee80000300800 */
[----:B------:R-:W3:Y:S04]  /*45650*/  LDL.LU R48, [R1+0x4388] ;  /* 0x0043880001307983 */ /* 0x000ee80000300800 */
[----:B------:R-:W3:Y:S04]  /*45660*/  LDL.LU R49, [R1+0x4384] ;  /* 0x0043840001317983 */ /* 0x000ee80000300800 */
[----:B------:R-:W3:Y:S04]  /*45670*/  LDL.LU R50, [R1+0x4380] ;  /* 0x0043800001327983 */ /* 0x000ee80000300800 */
        /* <DEDUP_REMOVED lines=38> */
[----:B------:R-:W-:Y:S04]  /*458e0*/  STS.U16 [R3+UR5+0xf840], R12 ;  /* 0x00f8400c03007988 */ /* 0x000fe80008000405 */
[----:B---3--:R-:W-:Y:S04]  /*458f0*/  STL [R1+0x4048], R54 ;  /* 0x0040483601007387 */ /* 0x008fe80000100800 */
[----:B------:R-:W-:Y:S04]  /*45900*/  STL [R1+0x404c], R54 ;  /* 0x00404c3601007387 */ /* 0x000fe80000100800 */
[----:B------:R-:W-:Y:S04]  /*45910*/  STS.U16 [R3+UR5+0xf000], R54 ;  /* 0x00f0003603007988 */ /* 0x000fe80008000405 */
[----:B------:R0:W-:Y:S04]  /*45920*/  STL [R1+0x411c], R54 ;  /* 0x00411c3601007387 */ /* 0x0001e80000100800 */
[----:B------:R-:W-:Y:S04]  /*45930*/  STS.U16 [R3+UR5+0xf040], R53 ;  /* 0x00f0403503007988 */ /* 0x000fe80008000405 */
[----:B0-----:R-:W3:Y:S04]  /*45940*/  LDL.LU R54, [R1+0x1744] ;  /* 0x0017440001367983 */ /* 0x001ee80000300800 */
[----:B------:R0:W-:Y:S04]  /*45950*/  STL [R1+0x4120], R53 ;  /* 0x0041203501007387 */ /* 0x0001e80000100800 */
[----:B0-----:R-:W2:Y:S04]  /*45960*/  LDL.LU R53, [R1+0x1748] ;  /* 0x0017480001357983 */ /* 0x001ea80000300800 */
        /* <DEDUP_REMOVED lines=13> */
[----:B------:R-:W-:Y:S04]  /*45a40*/  STS.U16 [R3+UR5+0xf080], R52 ;  /* 0x00f0803403007988 */ /* 0x000fe80008000405 */
[----:B------:R0:W-:Y:S04]  /*45a50*/  STL [R1+0x4310], R52 ;  /* 0x0043103401007387 */ /* 0x0001e80000100800 */
[----:B------:R-:W-:Y:S04]  /*45a60*/  STS.U16 [R3+UR5+0xf0c0], R51 ;  /* 0x00f0c03303007988 */ /* 0x000fe80008000405 */
[----:B------:R-:W-:Y:S04]  /*45a70*/  STS.U16 [R3+UR5+0xf140], R49 ;  /* 0x00f1403103007988 */ /* 0x000fe80008000405 */
[----:B------:R-:W-:Y:S04]  /*45a80*/  STS.U16 [R3+UR5+0xf180], R48 ;  /* 0x00f1803003007988 */ /* 0x000fe80008000405 */
[----:B0-----:R-:W2:Y:S04]  /*45a90*/  LDL.LU R52, [R1+0x174c] ;  /* 0x00174c0001347983 */ /* 0x001ea80000300800 */
[----:B------:R-:W-:Y:S04]  /*45aa0*/  STL [R1+0x412c], R51 ;  /* 0x00412c3301007387 */ /* 0x000fe80000100800 */
[----:B------:R0:W-:Y:S04]  /*45ab0*/  STL [R1+0x4314], R51 ;  /* 0x0043143301007387 */ /* 0x0001e80000100800 */
[----:B------:R-:W-:Y:S04]  /*45ac0*/  STS.U16 [R3+UR5+0xf1c0], R47 ;  /* 0x00f1c02f03007988 */ /* 0x000fe80008000405 */
[----:B0-----:R-:W2:Y:S04]  /*45ad0*/  LDL.LU R51, [R1+0x1750] ;  /* 0x0017500001337983 */ /* 0x001ea80000300800 */
[----:B------:R-:W-:Y:S04]  /*45ae0*/  STL [R1+0x4318], R50 ;  /* 0x0043183201007387 */ /* 0x000fe80000100800 */
[----:B------:R0:W-:Y:S04]  /*45af0*/  STL [R1+0x431c], R49 ;  /* 0x00431c3101007387 */ /* 0x0001e80000100800 */
[----:B0-----:R-:W2:Y:S04]  /*45b00*/  LDL.LU R49, [R1+0x1754] ;  /* 0x0017540001317983 */ /* 0x001ea80000300800 */
[----:B------:R0:W-:Y:S04]  /*45b10*/  STL [R1+0x4320], R48 ;  /* 0x0043203001007387 */ /* 0x0001e80000100800 */
[----:B0-----:R-:W2:Y:S04]  /*45b20*/  LDL.LU R48, [R1+0x1758] ;  /* 0x0017580001307983 */ /* 0x001ea80000300800 */
[----:B------:R0:W-:Y:S04]  /*45b30*/  STL [R1+0x4324], R47 ;  /* 0x0043242f01007387 */ /* 0x0001e80000100800 */
[----:B0-----:R-:W2:Y:S04]  /*45b40*/  LDL.LU R47, [R1+0x175c] ;  /* 0x00175c00012f7983 */ /* 0x001ea80000300800 */
        /* <DEDUP_REMOVED lines=8> */
[----:B------:R0:W-:Y:S04]  /*45bd0*/  STS.U16 [R3+UR5+0xf100], R50 ;  /* 0x00f1003203007988 */ /* 0x0001e80008000405 */
[----:B------:R-:W-:Y:S04]  /*45be0*/  STL [R1+0x4348], R19 ;  /* 0x0043481301007387 */ /* 0x000fe80000100800 */
[----:B------:R-:W-:Y:S04]  /*45bf0*/  STS.U16 [R3+UR5+0xf800], R13 ;  /* 0x00f8000d03007988 */ /* 0x000fe80008000405 */
[----:B------:R-:W-:Y:S04]  /*45c00*/  STS.U16 [R3+UR5+0xf8c0], R14 ;  /* 0x00f8c00e03007988 */ /* 0x000fe80008000405 */
[----:B------:R-:W-:Y:S04]  /*45c10*/  STS.U16 [R3+UR5+0xf880], R15 ;  /* 0x00f8800f03007988 */ /* 0x000fe80008000405 */
[----:B------:R-:W-:Y:S04]  /*45c20*/  STS.U16 [R3+UR5+0xf940], R16 ;  /* 0x00f9401003007988 */ /* 0x000fe80008000405 */
[----:B------:R-:W-:Y:S04]  /*45c30*/  STS.U16 [R3+UR5+0xf900], R17 ;  /* 0x00f9001103007988 */ /* 0x000fe80008000405 */
[----:B------:R-:W-:Y:S04]  /*45c40*/  STS.U16 [R3+UR5+0xf9c0], R18 ;  /* 0x00f9c01203007988 */ /* 0x000fe80008000405 */
[----:B------:R-:W-:Y:S04]  /*45c50*/  STS.U16 [R3+UR5+0xf980], R19 ;  /* 0x00f9801303007988 */ /* 0x000fe80008000405 */
[----:B------:R1:W-:Y:S01]  /*45c60*/  STL [R1+0x4344], R3 ;  /* 0x0043440301007387 */ /* 0x0003e20000100800 */
[----:B0-----:R-:W-:-:S03]  /*45c70*/  LOP3.LUT R50, R3, 0x10, RZ, 0x3c, !PT ;  /* 0x0000001003327812 */ /* 0x001fc600078e3cff */
        /* <DEDUP_REMOVED lines=8> */
[----:B--2---:R0:W-:Y:S04]  /*45d00*/  STS.U16 [R50+UR5+0x200], R12 ;  /* 0x0002000c32007988 */ /* 0x0041e80008000405 */
[----:B------:R1:W-:Y:S04]  /*45d10*/  STS.U16 [R50+UR5+0x240], R47 ;  /* 0x0002402f32007988 */ /* 0x0003e80008000405 */
[----:B------:R2:W-:Y:S04]  /*45d20*/  STS.U16 [R50+UR5+0x280], R48 ;  /* 0x0002803032007988 */ /* 0x0005e80008000405 */
[----:B------:R0:W-:Y:S04]  /*45d30*/  STS.U16 [R50+UR5+0x2c0], R49 ;  /* 0x0002c03132007988 */ /* 0x0001e80008000405 */
[----:B------:R1:W-:Y:S04]  /*45d40*/  STS.U16 [R50+UR5+0x300], R51 ;  /* 0x0003003332007988 */ /* 0x0003e80008000405 */
[----:B------:R2:W-:Y:S04]  /*45d50*/  STS.U16 [R50+UR5+0x340], R52 ;  /* 0x0003403432007988 */ /* 0x0005e80008000405 */
[----:B0-----:R-:W4:Y:S04]  /*45d60*/  LDL.LU R12, [R1+0x15c4] ;  /* 0x0015c400010c7983 */ /* 0x001f280000300800 */
[----:B-1----:R-:W4:Y:S04]  /*45d70*/  LDL.LU R47, [R1+0x155c] ;  /* 0x00155c00012f7983 */ /* 0x002f280000300800 */
[----:B--2---:R-:W2:Y:S04]  /*45d80*/  LDL.LU R48, [R1+0x1558] ;  /* 0x0015580001307983 */ /* 0x004ea80000300800 */
[----:B------:R-:W2:Y:S04]  /*45d90*/  LDL.LU R49, [R1+0x1554] ;  /* 0x0015540001317983 */ /* 0x000ea80000300800 */
[----:B------:R-:W2:Y:S04]  /*45da0*/  LDL.LU R51, [R1+0x1550] ;  /* 0x0015500001337983 */ /* 0x000ea80000300800 */
[----:B------:R0:W-:Y:S04]  /*45db0*/  STS.U16 [R50+UR5+0x380], R53 ;  /* 0x0003803532007988 */ /* 0x0001e80008000405 */
[----:B------:R-:W2:Y:S04]  /*45dc0*/  LDL.LU R52, [R1+0x154c] ;  /* 0x00154c0001347983 */ /* 0x000ea80000300800 */
[----:B---3--:R1:W-:Y:S04]  /*45dd0*/  STS.U16 [R50+UR5+0x3c0], R54 ;  /* 0x0003c03632007988 */ /* 0x0083e80008000405 */
[----:B----4-:R3:W-:Y:S04]  /*45de0*/  STS.U16 [R50+UR5+0xa40], R30 ;  /* 0x000a401e32007988 */ /* 0x0107e80008000405 */
[----:B------:R4:W-:Y:S04]  /*45df0*/  STS.U16 [R50+UR5+0xa00], R4 ;  /* 0x000a000432007988 */ /* 0x0009e80008000405 */
[----:B------:R1:W-:Y:S04]  /*45e00*/  STS.U16 [R50+UR5+0xac0], R31 ;  /* 0x000ac01f32007988 */ /* 0x0003e80008000405 */
[----:B------:R3:W-:Y:S04]  /*45e10*/  STS.U16 [R50+UR5+0xa80], R5 ;  /* 0x000a800532007988 */ /* 0x0007e80008000405 */
[----:B0-----:R-:W2:Y:S04]  /*45e20*/  LDL.LU R53, [R1+0x1548] ;  /* 0x0015480001357983 */ /* 0x001ea80000300800 */
[----:B-1----:R-:W2:Y:S04]  /*45e30*/  LDL.LU R54, [R1+0x1544] ;  /* 0x0015440001367983 */ /* 0x002ea80000300800 */
[----:B---3--:R-:W3:Y:S04]  /*45e40*/  LDL.LU R30, [R1+0x1540] ;  /* 0x00154000011e7983 */ /* 0x008ee80000300800 */
[----:B----4-:R-:W4:Y:S04]  /*45e50*/  LDL.LU R4, [R1+0x14dc] ;  /* 0x0014dc0001047983 */ /* 0x010f280000300800 */
[----:B------:R-:W4:Y:S04]  /*45e60*/  LDL.LU R31, [R1+0x14d8] ;  /* 0x0014d800011f7983 */ /* 0x000f280000300800 */
[----:B------:R0:W-:Y:S04]  /*45e70*/  STS.U16 [R50+UR5+0xb40], R29 ;  /* 0x000b401d32007988 */ /* 0x0001e80008000405 */
[----:B------:R-:W4:Y:S04]  /*45e80*/  LDL.LU R5, [R1+0x14d4] ;  /* 0x0014d40001057983 */ /* 0x000f280000300800 */
[----:B------:R1:W-:Y:S04]  /*45e90*/  STS.U16 [R50+UR5+0xb00], R46 ;  /* 0x000b002e32007988 */ /* 0x0003e80008000405 */
[----:B0-----:R-:W4:Y:S04]  /*45ea0*/  LDL.LU R29, [R1+0x14d0] ;  /* 0x0014d000011d7983 */ /* 0x001f280000300800 */
[----:B-1----:R-:W4:Y:S04]  /*45eb0*/  LDL.LU R46, [R1+0x14cc] ;  /* 0x0014cc00012e7983 */ /* 0x002f280000300800 */
        /* <DEDUP_REMOVED lines=15> */
[----:B0-----:R-:W4:Y:S04]  /*45fb0*/  LDL.LU R0, [R1+0x1450] ;  /* 0x0014500001007983 */ /* 0x001f280000300800 */
[----:B-1----:R-:W4:Y:S04]  /*45fc0*/  LDL.LU R2, [R1+0x144c] ;  /* 0x00144c0001027983 */ /* 0x002f280000300800 */
        /* <DEDUP_REMOVED lines=19> */
[----:B--2---:R2:W-:Y:S04]  /*46100*/  STS.U16 [R50+UR5+0x2240], R48 ;  /* 0x0022403032007988 */ /* 0x0045e80008000405 */
        /* <DEDUP_REMOVED lines=10> */
[----:B------:R1:W-:Y:S04]  /*461b0*/  STS.U16 [R50+UR5+0x2380], R54 ;  /* 0x0023803632007988 */ /* 0x0003e80008000405 */
[----:B---3--:R3:W-:Y:S04]  /*461c0*/  STS.U16 [R50+UR5+0x23c0], R30 ;  /* 0x0023c01e32007988 */ /* 0x0087e80008000405 */
[----:B----4-:R4:W-:Y:S04]  /*461d0*/  STS.U16 [R50+UR5+0x2a40], R4 ;  /* 0x002a400432007988 */ /* 0x0109e80008000405 */
        /* <DEDUP_REMOVED lines=278> */
[----:B------:R-:W-:Y:S04]  /*47340*/  STS.U16 [R50+UR5+0xb280], R3 ;  /* 0x00b2800332007988 */ /* 0x000fe80008000405 */
        /* <DEDUP_REMOVED lines=9> */
[----:B--2---:R-:W-:Y:S04]  /*473e0*/  STS.U16 [R50+UR5+0xbb40], R48 ;  /* 0x00bb403032007988 */ /* 0x004fe80008000405 */
[----:B------:R-:W-:Y:S04]  /*473f0*/  STS.U16 [R50+UR5+0xbb00], R49 ;  /* 0x00bb003132007988 */ /* 0x000fe80008000405 */
[----:B------:R-:W-:Y:S04]  /*47400*/  STS.U16 [R50+UR5+0xbbc0], R51 ;  /* 0x00bbc03332007988 */ /* 0x000fe80008000405 */
[----:B------:R-:W-:Y:S04]  /*47410*/  STS.U16 [R50+UR5+0xbb80], R52 ;  /* 0x00bb803432007988 */ /* 0x000fe80008000405 */
[----:B------:R-:W-:Y:S04]  /*47420*/  STS.U16 [R50+UR5+0xc200], R53 ;  /* 0x00c2003532007988 */ /* 0x000fe80008000405 */
[----:B------:R-:W-:Y:S04]  /*47430*/  STS.U16 [R50+UR5+0xc240], R54 ;  /* 0x00c2403632007988 */ /* 0x000fe80008000405 */
[----:B---3--:R-:W-:Y:S04]  /*47440*/  STS.U16 [R50+UR5+0xc280], R30 ;  /* 0x00c2801e32007988 */ /* 0x008fe80008000405 */
[----:B----4-:R-:W-:Y:S04]  /*47450*/  STS.U16 [R50+UR5+0xc2c0], R4 ;  /* 0x00c2c00432007988 */ /* 0x010fe80008000405 */
[----:B------:R-:W-:Y:S04]  /*47460*/  STS.U16 [R50+UR5+0xc300], R31 ;  /* 0x00c3001f32007988 */ /* 0x000fe80008000405 */
[----:B------:R-:W-:Y:S04]  /*47470*/  STS.U16 [R50+UR5+0xc340], R5 ;  /* 0x00c3400532007988 */ /* 0x000fe80008000405 */
[----:B------:R-:W-:Y:S04]  /*47480*/  STS.U16 [R50+UR5+0xc380], R29 ;  /* 0x00c3801d32007988 */ /* 0x000fe80008000405 */
[----:B------:R0:W-:Y:S04]  /*47490*/  STS.U16 [R50+UR5+0xc3c0], R46 ;  /* 0x00c3c02e32007988 */ /* 0x0001e80008000405 */
[----:B0-----:R-:W2:Y:S04]  /*474a0*/  LDL.LU R46, [R1+0x1b0] ;  /* 0x0001b000012e7983 */ /* 0x001ea80000300800 */
[----:B------:R-:W3:Y:S04]  /*474b0*/  LDL.LU R3, [R1+0x1ac] ;  /* 0x0001ac0001037983 */ /* 0x000ee80000300800 */
        /* <DEDUP_REMOVED lines=38> */
[----:B--2---:R0:W-:Y:S04]  /*47720*/  STS.U16 [R50+UR5+0xd240], R46 ;  /* 0x00d2402e32007988 */ /* 0x0041e80008000405 */
[----:B---3--:R-:W-:Y:S04]  /*47730*/  STS.U16 [R50+UR5+0xd280], R3 ;  /* 0x00d2800332007988 */ /* 0x008fe80008000405 */
[----:B----4-:R-:W-:Y:S04]  /*47740*/  STS.U16 [R50+UR5+0xd2c0], R19 ;  /* 0x00d2c01332007988 */ /* 0x010fe80008000405 */
[----:B------:R-:W-:Y:S04]  /*47750*/  STS.U16 [R50+UR5+0xd300], R18 ;  /* 0x00d3001232007988 */ /* 0x000fe80008000405 */
[----:B------:R-:W-:Y:S04]  /*47760*/  STS.U16 [R50+UR5+0xd340], R17 ;  /* 0x00d3401132007988 */ /* 0x000fe80008000405 */
[----:B0-----:R-:W2:Y:S04]  /*47770*/  LDL.LU R46, [R1+0x436c] ;  /* 0x00436c00012e7983 */ /* 0x001ea80000300800 */
        /* <DEDUP_REMOVED lines=16> */
[----:B---3--:R-:W3:Y:S04]  /*47880*/  LDL.LU R53, [R1+0x1738] ;  /* 0x0017380001357983 */ /* 0x008ee80000300800 */
[----:B----4-:R-:W4:Y:S04]  /*47890*/  LDL.LU R54, [R1+0x1734] ;  /* 0x0017340001367983 */ /* 0x010f280000300800 */
[----:B------:R-:W3:Y:S04]  /*478a0*/  LDL.LU R30, [R1+0x1730] ;  /* 0x00173000011e7983 */ /* 0x000ee80000300800 */
[----:B------:R0:W-:Y:S04]  /*478b0*/  STS.U16 [R50+UR5+0xe300], R31 ;  /* 0x00e3001f32007988 */ /* 0x0001e80008000405 */
[----:B------:R-:W3:Y:S04]  /*478c0*/  LDL.LU R4, [R1+0x172c] ;  /* 0x00172c0001047983 */ /* 0x000ee80000300800 */
        /* <DEDUP_REMOVED lines=22> */
[----:B------:R-:W4:Y:S01]  /*47a30*/  LDL.LU R60, [R1+0x163c] ;  /* 0x00163c00013c7983 */ /* 0x000f220000300800 */
[----:B------:R-:W0:Y:S02]  /*47a40*/  S2R R49, SR_TID.X ;  /* 0x0000000000317919 */ /* 0x000e240000002100 */
[----:B0-----:R-:W-:-:S05]  /*47a50*/  LOP3.LUT R49, R49, 0x1f, RZ, 0xc0, !PT ;  /* 0x0000001f31317812 */ /* 0x001fca00078ec0ff */
[----:B------:R-:W-:-:S05]  /*47a60*/  IMAD.SHL.U32 R3, R49, 0x2, RZ ;  /* 0x0000000231037824 */ /* 0x000fca00078e00ff */
[----:B------:R-:W-:Y:S01]  /*47a70*/  LOP3.LUT R3, R3, 0x20, RZ, 0x3c, !PT ;  /* 0x0000002003037812 */ /* 0x000fe200078e3cff */
[----:B--2---:R-:W-:Y:S04]  /*47a80*/  STS.U16 [R50+UR5+0xf200], R46 ;  /* 0x00f2002e32007988 */ /* 0x004fe80008000405 */
[----:B------:R-:W-:Y:S04]  /*47a90*/  STS.U16 [R50+UR5+0xf240], R45 ;  /* 0x00f2402d32007988 */ /* 0x000fe80008000405 */
[----:B------:R-:W-:Y:S04]  /*47aa0*/  STS.U16 [R50+UR5+0xf280], R43 ;  /* 0x00f2802b32007988 */ /* 0x000fe80008000405 */
[----:B------:R0:W-:Y:S04]  /*47ab0*/  STL [R1+0x434c], R46 ;  /* 0x00434c2e01007387 */ /* 0x0001e80000100800 */
[----:B------:R-:W-:Y:S04]  /*47ac0*/  STS.U16 [R50+UR5+0xf2c0], R41 ;  /* 0x00f2c02932007988 */ /* 0x000fe80008000405 */
[----:B------:R-:W-:Y:S04]  /*47ad0*/  STS.U16 [R50+UR5+0xf300], R39 ;  /* 0x00f3002732007988 */ /* 0x000fe80008000405 */
[----:B------:R-:W-:Y:S04]  /*47ae0*/  STS.U16 [R50+UR5+0xf340], R37 ;  /* 0x00f3402532007988 */ /* 0x000fe80008000405 */
[----:B------:R-:W-:Y:S04]  /*47af0*/  STS.U16 [R50+UR5+0xf380], R35 ;  /* 0x00f3802332007988 */ /* 0x000fe80008000405 */
[----:B------:R-:W-:Y:S04]  /*47b00*/  STS.U16 [R50+UR5+0xf3c0], R33 ;  /* 0x00f3c02132007988 */ /* 0x000fe80008000405 */
[----:B------:R-:W-:Y:S04]  /*47b10*/  STS.U16 [R50+UR5+0xfa40], R20 ;  /* 0x00fa401432007988 */ /* 0x000fe80008000405 */
[----:B0-----:R-:W2:Y:S04]  /*47b20*/  LDL.LU R46, [R1+0x1638] ;  /* 0x00163800012e7983 */ /* 0x001ea80000300800 */
[----:B------:R-:W2:Y:S04]  /*47b30*/  LDL.LU R19, [R1+0x1634] ;  /* 0x0016340001137983 */ /* 0x000ea80000300800 */
[----:B------:R-:W2:Y:S04]  /*47b40*/  LDL.LU R18, [R1+0x1630] ;  /* 0x0016300001127983 */ /* 0x000ea80000300800 */
[----:B------:R-:W2:Y:S04]  /*47b50*/  LDL.LU R17, [R1+0x162c] ;  /* 0x00162c0001117983 */ /* 0x000ea80000300800 */
[----:B------:R-:W2:Y:S04]  /*47b60*/  LDL.LU R16, [R1+0x1628] ;  /* 0x0016280001107983 */ /* 0x000ea80000300800 */
[----:B------:R-:W-:Y:S04]  /*47b70*/  STS.U16 [R50+UR5+0xfa00], R21 ;  /* 0x00fa001532007988 */ /* 0x000fe80008000405 */
        /* <DEDUP_REMOVED lines=11> */
[----:B------:R0:W-:Y:S04]  /*47c30*/  STS.U16 [R50+UR5+0xfb80], R27 ;  /* 0x00fb801b32007988 */ /* 0x0001e80008000405 */
[----:B------:R-:W2:Y:S04]  /*47c40*/  LDL.LU R49, [R1+0x15a8] ;  /* 0x0015a80001317983 */ /* 0x000ea80000300800 */
[----:B------:R1:W-:Y:S04]  /*47c50*/  STS.U16 [R3+UR5+0x400], R51 ;  /* 0x0004003303007988 */ /* 0x0003e80008000405 */
[----:B------:R0:W-:Y:S04]  /*47c60*/  STS.U16 [R3+UR5+0x440], R52 ;  /* 0x0004403403007988 */ /* 0x0001e80008000405 */
[----:B---3--:R3:W-:Y:S04]  /*47c70*/  STS.U16 [R3+UR5+0x480], R53 ;  /* 0x0004803503007988 */ /* 0x0087e80008000405 */
[----:B----4-:R4:W-:Y:S04]  /*47c80*/  STS.U16 [R3+UR5+0x4c0], R54 ;  /* 0x0004c03603007988 */ /* 0x0109e80008000405 */
[----:B------:R3:W-:Y:S04]  /*47c90*/  STS.U16 [R3+UR5+0x500], R30 ;  /* 0x0005001e03007988 */ /* 0x0007e80008000405 */
[----:B0-----:R-:W2:Y:S04]  /*47ca0*/  LDL.LU R50, [R1+0x15a4] ;  /* 0x0015a40001327983 */ /* 0x001ea80000300800 */
[----:B-1----:R-:W2:Y:S04]  /*47cb0*/  LDL.LU R51, [R1+0x15a0] ;  /* 0x0015a00001337983 */ /* 0x002ea80000300800 */
[----:B------:R-:W2:Y:S04]  /*47cc0*/  LDL.LU R52, [R1+0x153c] ;  /* 0x00153c0001347983 */ /* 0x000ea80000300800 */
[----:B---3--:R-:W3:Y:S04]  /*47cd0*/  LDL.LU R53, [R1+0x1538] ;  /* 0x0015380001357983 */ /* 0x008ee80000300800 */
[----:B----4-:R-:W4:Y:S04]  /*47ce0*/  LDL.LU R54, [R1+0x1534] ;  /* 0x0015340001367983 */ /* 0x010f280000300800 */
        /* <DEDUP_REMOVED lines=26> */
[----:B0-----:R-:W4:Y:S04]  /*47e90*/  LDL.LU R60, [R1+0x143c] ;  /* 0x00143c00013c7983 */ /* 0x001f280000300800 */
        /* <DEDUP_REMOVED lines=331> */
[----:B------:R1:W-:Y:S04]  /*49350*/  STS.U16 [R3+UR5+0xc480], R29 ;  /* 0x00c4801d03007988 */ /* 0x0003e80008000405 */
[----:B------:R-:W-:Y:S04]  /*49360*/  STS.U16 [R3+UR5+0xc4c0], R55 ;  /* 0x00c4c03703007988 */ /* 0x000fe80008000405 */
[----:B------:R-:W-:Y:S04]  /*49370*/  STS.U16 [R3+UR5+0xc500], R56 ;  /* 0x00c5003803007988 */ /* 0x000fe80008000405 */
[----:B0-----:R-:W2:Y:S04]  /*49380*/  LDL.LU R5, [R1+0x204] ;  /* 0x0002040001057983 */ /* 0x001ea80000300800 */
[----:B-1----:R-:W3:Y:S04]  /*49390*/  LDL.LU R29, [R1+0x200] ;  /* 0x00020000011d7983 */ /* 0x002ee80000300800 */
[----:B------:R-:W-:Y:S04]  /*493a0*/  STS.U16 [R3+UR5+0xc540], R57 ;  /* 0x00c5403903007988 */ /* 0x000fe80008000405 */
[----:B------:R-:W-:Y:S04]  /*493b0*/  STS.U16 [R3+UR5+0xc580], R58 ;  /* 0x00c5803a03007988 */ /* 0x000fe80008000405 */
[----:B------:R0:W-:Y:S04]  /*493c0*/  STS.U16 [R3+UR5+0xc5c0], R59 ;  /* 0x00c5c03b03007988 */ /* 0x0001e80008000405 */
[----:B------:R1:W-:Y:S04]  /*493d0*/  STS.U16 [R3+UR5+0xcc40], R61 ;  /* 0x00cc403d03007988 */ /* 0x0003e80008000405 */
[----:B------:R4:W-:Y:S04]  /*493e0*/  STS.U16 [R3+UR5+0xcc00], R0 ;  /* 0x00cc000003007988 */ /* 0x0009e80008000405 */
[----:B------:R4:W-:Y:S04]  /*493f0*/  STS.U16 [R3+UR5+0xccc0], R2 ;  /* 0x00ccc00203007988 */ /* 0x0009e80008000405 */
[----:B0-----:R-:W3:Y:S04]  /*49400*/  LDL.LU R59, [R1+0x1fc] ;  /* 0x0001fc00013b7983 */ /* 0x001ee80000300800 */
[----:B-1----:R-:W3:Y:S04]  /*49410*/  LDL.LU R61, [R1+0x1f8] ;  /* 0x0001f800013d7983 */ /* 0x002ee80000300800 */
[----:B----4-:R-:W4:Y:S04]  /*49420*/  LDL.LU R0, [R1+0x194] ;  /* 0x0001940001007983 */ /* 0x010f280000300800 */
[----:B------:R0:W-:Y:S04]  /*49430*/  STS.U16 [R3+UR5+0xcc80], R60 ;  /* 0x00cc803c03007988 */ /* 0x0001e80008000405 */
[----:B------:R-:W4:Y:S04]  /*49440*/  LDL.LU R2, [R1+0x190] ;  /* 0x0001900001027983 */ /* 0x000f280000300800 */
[----:B0-----:R-:W4:Y:S04]  /*49450*/  LDL.LU R60, [R1+0x18c] ;  /* 0x00018c00013c7983 */ /* 0x001f280000300800 */
        /* <DEDUP_REMOVED lines=25> */
[----:B---3--:R1:W-:Y:S04]  /*495f0*/  STS.U16 [R3+UR5+0xcd00], R29 ;  /* 0x00cd001d03007988 */ /* 0x0083e80008000405 */
[----:B0-----:R-:W2:Y:S04]  /*49600*/  LDL.LU R5, [R1+0x4368] ;  /* 0x0043680001057983 */ /* 0x001ea80000300800 */
[----:B-1----:R-:W3:Y:S04]  /*49610*/  LDL.LU R29, [R1+0x4364] ;  /* 0x00436400011d7983 */ /* 0x002ee80000300800 */
[----:B------:R0:W-:Y:S04]  /*49620*/  STS.U16 [R3+UR5+0xcdc0], R59 ;  /* 0x00cdc03b03007988 */ /* 0x0001e80008000405 */
[----:B------:R1:W-:Y:S04]  /*49630*/  STS.U16 [R3+UR5+0xcd80], R61 ;  /* 0x00cd803d03007988 */ /* 0x0003e80008000405 */
[----:B----4-:R4:W-:Y:S04]  /*49640*/  STS.U16 [R3+UR5+0xd400], R0 ;  /* 0x00d4000003007988 */ /* 0x0109e80008000405 */
[----:B------:R4:W-:Y:S04]  /*49650*/  STS.U16 [R3+UR5+0xd440], R2 ;  /* 0x00d4400203007988 */ /* 0x0009e80008000405 */
[----:B0-----:R-:W2:Y:S04]  /*49660*/  LDL.LU R59, [R1+0x4360] ;  /* 0x00436000013b7983 */ /* 0x001ea80000300800 */
[----:B-1----:R-:W2:Y:S04]  /*49670*/  LDL.LU R61, [R1+0x435c] ;  /* 0x00435c00013d7983 */ /* 0x002ea80000300800 */
[----:B----4-:R-:W4:Y:S04]  /*49680*/  LDL.LU R0, [R1+0x4358] ;  /* 0x0043580001007983 */ /* 0x010f280000300800 */
[----:B------:R0:W-:Y:S04]  /*49690*/  STS.U16 [R3+UR5+0xd480], R60 ;  /* 0x00d4803c03007988 */ /* 0x0001e80008000405 */
[----:B------:R-:W2:Y:S04]  /*496a0*/  LDL.LU R2, [R1+0x4354] ;  /* 0x0043540001027983 */ /* 0x000ea80000300800 */
        /* <DEDUP_REMOVED lines=17> */
[----:B------:R-:W-:Y:S04]  /*497c0*/  STS.U16 [R3+UR5+0xe4c0], R54 ;  /* 0x00e4c03603007988 */ /* 0x000fe80008000405 */
[----:B------:R0:W-:Y:S04]  /*497d0*/  STS.U16 [R3+UR5+0xe500], R30 ;  /* 0x00e5001e03007988 */ /* 0x0001e80008000405 */
[----:B------:R1:W-:Y:S04]  /*497e0*/  STS.U16 [R3+UR5+0xe540], R4 ;  /* 0x00e5400403007988 */ /* 0x0003e80008000405 */
[----:B------:R1:W-:Y:S04]  /*497f0*/  STS.U16 [R3+UR5+0xe580], R31 ;  /* 0x00e5801f03007988 */ /* 0x0003e80008000405 */
[----:B0-----:R-:W3:Y:S04]  /*49800*/  LDL.LU R50, [R1+0x1720] ;  /* 0x0017200001327983 */ /* 0x001ee80000300800 */
[----:B------:R0:W-:Y:S04]  /*49810*/  STS.U16 [R3+UR5+0xe5c0], R55 ;  /* 0x00e5c03703007988 */ /* 0x0001e80008000405 */
[----:B-1----:R-:W3:Y:S04]  /*49820*/  LDL.LU R51, [R1+0x171c] ;  /* 0x00171c0001337983 */ /* 0x002ee80000300800 */
[----:B------:R-:W-:Y:S04]  /*49830*/  STS.U16 [R3+UR5+0xec40], R56 ;  /* 0x00ec403803007988 */ /* 0x000fe80008000405 */
[----:B------:R-:W3:Y:S04]  /*49840*/  LDL.LU R52, [R1+0x1718] ;  /* 0x0017180001347983 */ /* 0x000ee80000300800 */
[----:B------:R-:W-:Y:S04]  /*49850*/  STS.U16 [R3+UR5+0xec00], R57 ;  /* 0x00ec003903007988 */ /* 0x000fe80008000405 */
[----:B------:R-:W3:Y:S04]  /*49860*/  LDL.LU R53, [R1+0x1714] ;  /* 0x0017140001357983 */ /* 0x000ee80000300800 */
[----:B------:R-:W-:Y:S04]  /*49870*/  STS.U16 [R3+UR5+0xecc0], R58 ;  /* 0x00ecc03a03007988 */ /* 0x000fe80008000405 */
[----:B------:R-:W3:Y:S04]  /*49880*/  LDL.LU R30, [R1+0x1710] ;  /* 0x00171000011e7983 */ /* 0x000ee80000300800 */
[----:B------:R-:W3:Y:S04]  /*49890*/  LDL.LU R4, [R1+0x170c] ;  /* 0x00170c0001047983 */ /* 0x000ee80000300800 */
[----:B------:R-:W3:Y:S04]  /*498a0*/  LDL.LU R31, [R1+0x1708] ;  /* 0x00170800011f7983 */ /* 0x000ee80000300800 */
[----:B0-----:R-:W3:Y:S04]  /*498b0*/  LDL.LU R55, [R1+0x1704] ;  /* 0x0017040001377983 */ /* 0x001ee80000300800 */
[----:B--2---:R-:W-:Y:S04]  /*498c0*/  STS.U16 [R3+UR5+0xec80], R60 ;  /* 0x00ec803c03007988 */ /* 0x004fe80008000405 */
[----:B------:R-:W-:Y:S04]  /*498d0*/  STS.U16 [R3+UR5+0xed40], R2 ;  /* 0x00ed400203007988 */ /* 0x000fe80008000405 */
[----:B----4-:R0:W-:Y:S04]  /*498e0*/  STS.U16 [R3+UR5+0xed00], R0 ;  /* 0x00ed000003007988 */ /* 0x0101e80008000405 */
[----:B0-----:R-:W2:Y:S01]  /*498f0*/  LDL.LU R0, [R1+0x16a0] ;  /* 0x0016a00001007983 */ /* 0x001ea20000300800 */
[----:B------:R-:W0:Y:S03]  /*49900*/  S2R R60, SR_TID.X ;  /* 0x00000000003c7919 */ /* 0x000e260000002100 */
[----:B------:R-:W4:Y:S04]  /*49910*/  LDL.LU R56, [R1+0x169c] ;  /* 0x00169c0001387983 */ /* 0x000f280000300800 */
[----:B------:R-:W4:Y:S04]  /*49920*/  LDL.LU R2, [R1+0x1698] ;  /* 0x0016980001027983 */ /* 0x000f280000300800 */
[----:B------:R-:W4:Y:S04]  /*49930*/  LDL.LU R57, [R1+0x1694] ;  /* 0x0016940001397983 */ /* 0x000f280000300800 */
[----:B------:R-:W-:Y:S04]  /*49940*/  STS.U16 [R3+UR5+0xedc0], R61 ;  /* 0x00edc03d03007988 */ /* 0x000fe80008000405 */
[----:B------:R-:W-:Y:S04]  /*49950*/  STS.U16 [R3+UR5+0xed80], R59 ;  /* 0x00ed803b03007988 */ /* 0x000fe80008000405 */
[----:B---3--:R-:W-:Y:S04]  /*49960*/  STS.U16 [R3+UR5+0xf400], R29 ;  /* 0x00f4001d03007988 */ /* 0x008fe80008000405 */
[----:B------:R-:W-:Y:S04]  /*49970*/  STS.U16 [R3+UR5+0xf440], R5 ;  /* 0x00f4400503007988 */ /* 0x000fe80008000405 */
[----:B------:R-:W-:Y:S04]  /*49980*/  STS.U16 [R3+UR5+0xf480], R6 ;  /* 0x00f4800603007988 */ /* 0x000fe80008000405 */
[----:B------:R-:W3:Y:S04]  /*49990*/  LDL.LU R58, [R1+0x1690] ;  /* 0x00169000013a7983 */ /* 0x000ee80000300800 */
        /* <DEDUP_REMOVED lines=10> */
[----:B------:R-:W-:Y:S01]  /*49a40*/  STS.U16 [R3+UR5+0xfd00], R40 ;  /* 0x00fd002803007988 */ /* 0x000fe20008000405 */
[----:B0-----:R-:W-:-:S05]  /*49a50*/  LOP3.LUT R54, R60, 0x1f, RZ, 0xc0, !PT ;  /* 0x0000001f3c367812 */ /* 0x001fca00078ec0ff */
[----:B------:R-:W-:Y:S01]  /*49a60*/  IMAD.SHL.U32 R60, R54, 0x2, RZ ;  /* 0x00000002363c7824 */ /* 0x000fe200078e00ff */
[----:B------:R-:W-:Y:S04]  /*49a70*/  STS.U16 [R3+UR5+0xfdc0], R42 ;  /* 0x00fdc02a03007988 */ /* 0x000fe80008000405 */
[----:B------:R-:W-:Y:S01]  /*49a80*/  LOP3.LUT R60, R60, 0x30, RZ, 0x3c, !PT ;  /* 0x000000303c3c7812 */ /* 0x000fe200078e3cff */
        /* <DEDUP_REMOVED lines=9> */
[----:B--2---:R0:W-:Y:S04]  /*49b20*/  STS.U16 [R60+UR5+0xe40], R0 ;  /* 0x000e40003c007988 */ /* 0x0041e80008000405 */
[----:B0-----:R-:W2:Y:S04]  /*49b30*/  LDL.LU R0, [R1+0x168c] ;  /* 0x00168c0001007983 */ /* 0x001ea80000300800 */
[----:B----4-:R-:W-:Y:S04]  /*49b40*/  STS.U16 [R60+UR5+0xe00], R56 ;  /* 0x000e00383c007988 */ /* 0x010fe80008000405 */
[----:B------:R0:W-:Y:S04]  /*49b50*/  STS.U16 [R60+UR5+0xec0], R2 ;  /* 0x000ec0023c007988 */ /* 0x0001e80008000405 */
[----:B------:R-:W4:Y:S04]  /*49b60*/  LDL.LU R7, [R1+0x1688] ;  /* 0x0016880001077983 */ /* 0x000f280000300800 */
[----:B------:R1:W-:Y:S04]  /*49b70*/  STS.U16 [R60+UR5+0xe80], R57 ;  /* 0x000e80393c007988 */ /* 0x0003e80008000405 */
[----:B0-----:R-:W4:Y:S04]  /*49b80*/  LDL.LU R2, [R1+0x1684] ;  /* 0x0016840001027983 */ /* 0x001f280000300800 */
[----:B------:R-:W4:Y:S04]  /*49b90*/  LDL.LU R6, [R1+0x1620] ;  /* 0x0016200001067983 */ /* 0x000f280000300800 */
        /* <DEDUP_REMOVED lines=21> */
[----:B---3--:R0:W-:Y:S04]  /*49cf0*/  STS.U16 [R60+UR5+0xf40], R58 ;  /* 0x000f403a3c007988 */ /* 0x0081e80008000405 */
[----:B------:R-:W3:Y:S04]  /*49d00*/  LDL.LU R55, [R1+0x1504] ;  /* 0x0015040001377983 */ /* 0x000ee80000300800 */
[----:B0-----:R-:W3:Y:S04]  /*49d10*/  LDL.LU R58, [R1+0x1500] ;  /* 0x00150000013a7983 */ /* 0x001ee80000300800 */
[----:B------:R-:W3:Y:S04]  /*49d20*/  LDL.LU R56, [R1+0x149c] ;  /* 0x00149c0001387983 */ /* 0x000ee80000300800 */
[----:B--2---:R0:W-:Y:S04]  /*49d30*/  STS.U16 [R60+UR5+0xf00], R0 ;  /* 0x000f00003c007988 */ /* 0x0041e80008000405 */
[----:B0-----:R-:W2:Y:S04]  /*49d40*/  LDL.LU R0, [R1+0x1498] ;  /* 0x0014980001007983 */ /* 0x001ea80000300800 */
[----:B----4-:R-:W-:Y:S04]  /*49d50*/  STS.U16 [R60+UR5+0xfc0], R7 ;  /* 0x000fc0073c007988 */ /* 0x010fe80008000405 */
[----:B------:R0:W-:Y:S04]  /*49d60*/  STS.U16 [R60+UR5+0xf80], R2 ;  /* 0x000f80023c007988 */ /* 0x0001e80008000405 */
[----:B------:R-:W-:Y:S04]  /*49d70*/  STS.U16 [R60+UR5+0x1600], R6 ;  /* 0x001600063c007988 */ /* 0x000fe80008000405 */
[----:B------:R1:W-:Y:S04]  /*49d80*/  STS.U16 [R60+UR5+0x1640], R57 ;  /* 0x001640393c007988 */ /* 0x0003e80008000405 */
[----:B------:R-:W-:Y:S04]  /*49d90*/  STS.U16 [R60+UR5+0x1680], R46 ;  /* 0x0016802e3c007988 */ /* 0x000fe80008000405 */
[----:B------:R-:W-:Y:S04]  /*49da0*/  STS.U16 [R60+UR5+0x16c0], R3 ;  /* 0x0016c0033c007988 */ /* 0x000fe80008000405 */
[----:B------:R-:W-:Y:S04]  /*49db0*/  STS.U16 [R60+UR5+0x1700], R19 ;  /* 0x001700133c007988 */ /* 0x000fe80008000405 */
[----:B0-----:R-:W4:Y:S04]  /*49dc0*/  LDL.LU R2, [R1+0x1494] ;  /* 0x0014940001027983 */ /* 0x001f280000300800 */
        /* <DEDUP_REMOVED lines=17> */
[----:B-1----:R-:W4:Y:S04]  /*49ee0*/  LDL.LU R57, [R1+0x1490] ;  /* 0x0014900001397983 */ /* 0x002f280000300800 */
[----:B---3--:R-:W-:Y:S04]  /*49ef0*/  STS.U16 [R60+UR5+0x2780], R55 ;  /* 0x002780373c007988 */ /* 0x008fe80008000405 */
[----:B------:R0:W-:Y:S04]  /*49f00*/  STS.U16 [R60+UR5+0x27c0], R58 ;  /* 0x0027c03a3c007988 */ /* 0x0001e80008000405 */
[----:B0-----:R-:W3:Y:S04]  /*49f10*/  LDL.LU R58, [R1+0x148c] ;  /* 0x00148c00013a7983 */ /* 0x001ee80000300800 */
[----:B------:R-:W-:Y:S04]  /*49f20*/  STS.U16 [R60+UR5+0x2e40], R56 ;  /* 0x002e40383c007988 */ /* 0x000fe80008000405 */
[----:B------:R-:W3:Y:S04]  /*49f30*/  LDL.LU R7, [R1+0x1488] ;  /* 0x0014880001077983 */ /* 0x000ee80000300800 */
[----:B--2---:R0:W-:Y:S04]  /*49f40*/  STS.U16 [R60+UR5+0x2e00], R0 ;  /* 0x002e00003c007988 */ /* 0x0041e80008000405 */
[----:B0-----:R-:W2:Y:S04]  /*49f50*/  LDL.LU R0, [R1+0x1484] ;  /* 0x0014840001007983 */ /* 0x001ea80000300800 */
[----:B----4-:R0:W-:Y:S04]  /*49f60*/  STS.U16 [R60+UR5+0x2ec0], R2 ;  /* 0x002ec0023c007988 */ /* 0x0101e80008000405 */
        /* <DEDUP_REMOVED lines=24> */
[----:B---3--:R1:W-:Y:S04]  /*4a0f0*/  STS.U16 [R60+UR5+0x2f40], R58 ;  /* 0x002f403a3c007988 */ /* 0x0083e80008000405 */
[----:B0-----:R-:W3:Y:S04]  /*4a100*/  LDL.LU R57, [R1+0x1304] ;  /* 0x0013040001397983 */ /* 0x001ee80000300800 */
[----:B------:R-:W3:Y:S04]  /*4a110*/  LDL.LU R56, [R1+0x1300] ;  /* 0x0013000001387983 */ /* 0x000ee80000300800 */
[----:B-1----:R-:W3:Y:S04]  /*4a120*/  LDL.LU R58, [R1+0x129c] ;  /* 0x00129c00013a7983 */ /* 0x002ee80000300800 */
[----:B------:R-:W-:Y:S04]  /*4a130*/  STS.U16 [R60+UR5+0x2f00], R7 ;  /* 0x002f00073c007988 */ /* 0x000fe80008000405 */
[----:B--2---:R0:W-:Y:S04]  /*4a140*/  STS.U16 [R60+UR5+0x2fc0], R0 ;  /* 0x002fc0003c007988 */ /* 0x0041e80008000405 */
[----:B0-----:R-:W2:Y:S04]  /*4a150*/  LDL.LU R0, [R1+0x1298] ;  /* 0x0012980001007983 */ /* 0x001ea80000300800 */
[----:B----4-:R-:W-:Y:S04]  /*4a160*/  STS.U16 [R60+UR5+0x2f80], R6 ;  /* 0x002f80063c007988 */ /* 0x010fe80008000405 */
[----:B------:R0:W-:Y:S04]  /*4a170*/  STS.U16 [R60+UR5+0x3600], R2 ;  /* 0x003600023c007988 */ /* 0x0001e80008000405 */
        /* <DEDUP_REMOVED lines=20> */
[----:B0-----:R-:W4:Y:S04]  /*4a2c0*/  LDL.LU R2, [R1+0x1294] ;  /* 0x0012940001027983 */ /* 0x001f280000300800 */
[----:B------:R-:W-:Y:S04]  /*4a2d0*/  STS.U16 [R60+UR5+0x4740], R55 ;  /* 0x004740373c007988 */ /* 0x000fe80008000405 */
[----:B---3--:R0:W-:Y:S04]  /*4a2e0*/  STS.U16 [R60+UR5+0x4780], R57 ;  /* 0x004780393c007988 */ /* 0x0081e80008000405 */
[----:B------:R-:W-:Y:S04]  /*4a2f0*/  STS.U16 [R60+UR5+0x47c0], R56 ;  /* 0x0047c0383c007988 */ /* 0x000fe80008000405 */
[----:B------:R1:W-:Y:S04]  /*4a300*/  STS.U16 [R60+UR5+0x4e40], R58 ;  /* 0x004e403a3c007988 */ /* 0x0003e80008000405 */
[----:B0-----:R-:W3:Y:S04]  /*4a310*/  LDL.LU R57, [R1+0x1290] ;  /* 0x0012900001397983 */ /* 0x001ee80000300800 */
[----:B------:R-:W3:Y:S04]  /*4a320*/  LDL.LU R7, [R1+0x128c] ;  /* 0x00128c0001077983 */ /* 0x000ee80000300800 */
[----:B-1----:R-:W3:Y:S04]  /*4a330*/  LDL.LU R58, [R1+0x1288] ;  /* 0x00128800013a7983 */ /* 0x002ee80000300800 */
[----:B------:R-:W3:Y:S04]  /*4a340*/  LDL.LU R6, [R1+0x1284] ;  /* 0x0012840001067983 */ /* 0x000ee80000300800 */
[----:B--2---:R0:W-:Y:S04]  /*4a350*/  STS.U16 [R60+UR5+0x4e00], R0 ;  /* 0x004e00003c007988 */ /* 0x0041e80008000405 */
[----:B0-----:R-:W2:Y:S04]  /*4a360*/  LDL.LU R0, [R1+0x1280] ;  /* 0x0012800001007983 */ /* 0x001ea80000300800 */
[----:B------:R-:W2:Y:S04]  /*4a370*/  LDL.LU R46, [R1+0x121c] ;  /* 0x00121c00012e7983 */ /* 0x000ea80000300800 */
        /* <DEDUP_REMOVED lines=19> */
[----:B----4-:R0:W-:Y:S04]  /*4a4b0*/  STS.U16 [R60+UR5+0x4ec0], R2 ;  /* 0x004ec0023c007988 */ /* 0x0101e80008000405 */
[----:B------:R-:W4:Y:S04]  /*4a4c0*/  LDL.LU R55, [R1+0x110c] ;  /* 0x00110c0001377983 */ /* 0x000f280000300800 */
[----:B0-----:R-:W4:Y:S04]  /*4a4d0*/  LDL.LU R2, [R1+0x1108] ;  /* 0x0011080001027983 */ /* 0x001f280000300800 */
[----:B---3--:R0:W-:Y:S04]  /*4a4e0*/  STS.U16 [R60+UR5+0x4e80], R57 ;  /* 0x004e80393c007988 */ /* 0x0081e80008000405 */
[----:B------:R-:W3:Y:S04]  /*4a4f0*/  LDL.LU R56, [R1+0x1104] ;  /* 0x0011040001387983 */ /* 0x000ee80000300800 */
[----:B------:R-:W-:Y:S04]  /*4a500*/  STS.U16 [R60+UR5+0x4f40], R7 ;  /* 0x004f40073c007988 */ /* 0x000fe80008000405 */
[----:B------:R1:W-:Y:S04]  /*4a510*/  STS.U16 [R60+UR5+0x4f00], R58 ;  /* 0x004f003a3c007988 */ /* 0x0003e80008000405 */
[----:B0-----:R-:W3:Y:S04]  /*4a520*/  LDL.LU R57, [R1+0x1100] ;  /* 0x0011000001397983 */ /* 0x001ee80000300800 */
[----:B-1----:R-:W3:Y:S04]  /*4a530*/  LDL.LU R58, [R1+0x109c] ;  /* 0x00109c00013a7983 */ /* 0x002ee80000300800 */
[----:B------:R-:W-:Y:S04]  /*4a540*/  STS.U16 [R60+UR5+0x4fc0], R6 ;  /* 0x004fc0063c007988 */ /* 0x000fe80008000405 */
[----:B--2---:R0:W-:Y:S04]  /*4a550*/  STS.U16 [R60+UR5+0x4f80], R0 ;  /* 0x004f80003c007988 */ /* 0x0041e80008000405 */
        /* <DEDUP_REMOVED lines=21> */
[----:B----4-:R-:W-:Y:S04]  /*4a6b0*/  STS.U16 [R60+UR5+0x6700], R55 ;  /* 0x006700373c007988 */ /* 0x010fe80008000405 */
[----:B------:R0:W-:Y:S04]  /*4a6c0*/  STS.U16 [R60+UR5+0x6740], R2 ;  /* 0x006740023c007988 */ /* 0x0001e80008000405 */
[----:B---3--:R-:W-:Y:S04]  /*4a6d0*/  STS.U16 [R60+UR5+0x6780], R56 ;  /* 0x006780383c007988 */ /* 0x008fe80008000405 */
[----:B0-----:R-:W3:Y:S04]  /*4a6e0*/  LDL.LU R2, [R1+0x1094] ;  /* 0x0010940001027983 */ /* 0x001ee80000300800 */
        /* <DEDUP_REMOVED lines=28> */
[----:B0-----:R-:W2:Y:S04]  /*4a8b0*/  LDL.LU R0, [R1+0xf00] ;  /* 0x000f000001007983 */ /* 0x001ea80000300800 */
[----:B------:R-:W2:Y:S04]  /*4a8c0*/  LDL.LU R56, [R1+0xefc] ;  /* 0x000efc0001387983 */ /* 0x000ea80000300800 */
[----:B---3--:R0:W-:Y:S04]  /*4a8d0*/  STS.U16 [R60+UR5+0x6ec0], R2 ;  /* 0x006ec0023c007988 */ /* 0x0081e80008000405 */
[----:B----4-:R-:W-:Y:S04]  /*4a8e0*/  STS.U16 [R60+UR5+0x6e80], R7 ;  /* 0x006e80073c007988 */ /* 0x010fe80008000405 */
[----:B0-----:R-:W3:Y:S04]  /*4a8f0*/  LDL.LU R2, [R1+0xef8] ;  /* 0x000ef80001027983 */ /* 0x001ee80000300800 */
        /* <DEDUP_REMOVED lines=25> */
[----:B------:R-:W-:Y:S04]  /*4aa90*/  STS.U16 [R60+UR5+0x86c0], R55 ;  /* 0x0086c0373c007988 */ /* 0x000fe80008000405 */
[----:B--2---:R0:W-:Y:S04]  /*4aaa0*/  STS.U16 [R60+UR5+0x8700], R0 ;  /* 0x008700003c007988 */ /* 0x0041e80008000405 */
[----:B0-----:R-:W2:Y:S04]  /*4aab0*/  LDL.LU R0, [R1+0xe8c] ;  /* 0x000e8c0001007983 */ /* 0x001ea80000300800 */
[----:B------:R-:W-:Y:S04]  /*4aac0*/  STS.U16 [R60+UR5+0x8740], R56 ;  /* 0x008740383c007988 */ /* 0x000fe80008000405 */
[----:B------:R-:W2:Y:S04]  /*4aad0*/  LDL.LU R7, [R1+0xe88] ;  /* 0x000e880001077983 */ /* 0x000ea80000300800 */
[----:B---3--:R0:W-:Y:S04]  /*4aae0*/  STS.U16 [R60+UR5+0x8780], R2 ;  /* 0x008780023c007988 */ /* 0x0081e80008000405 */
[----:B0-----:R-:W3:Y:S04]  /*4aaf0*/  LDL.LU R2, [R1+0xe84] ;  /* 0x000e840001027983 */ /* 0x001ee80000300800 */
        /* <DEDUP_REMOVED lines=25> */
[----:B0-----:R-:W4:Y:S04]  /*4ac90*/  LDL.LU R58, [R1+0x498] ;  /* 0x00049800013a7983 */ /* 0x001f280000300800 */
[----:B------:R-:W4:Y:S04]  /*4aca0*/  LDL.LU R56, [R1+0x494] ;  /* 0x0004940001387983 */ /* 0x000f280000300800 */
[----:B--2---:R0:W-:Y:S04]  /*4acb0*/  STS.U16 [R60+UR5+0x8e00], R0 ;  /* 0x008e00003c007988 */ /* 0x0041e80008000405 */
[----:B0-----:R-:W2:Y:S04]  /*4acc0*/  LDL.LU R0, [R1+0x490] ;  /* 0x0004900001007983 */ /* 0x001ea80000300800 */
[----:B------:R-:W-:Y:S04]  /*4acd0*/  STS.U16 [R60+UR5+0x8ec0], R7 ;  /* 0x008ec0073c007988 */ /* 0x000fe80008000405 */
[----:B---3--:R0:W-:Y:S04]  /*4ace0*/  STS.U16 [R60+UR5+0x8e80], R2 ;  /* 0x008e80023c007988 */ /* 0x0081e80008000405 */
[----:B----4-:R-:W-:Y:S04]  /*4acf0*/  STS.U16 [R60+UR5+0x8f40], R6 ;  /* 0x008f40063c007988 */ /* 0x010fe80008000405 */
[----:B0-----:R-:W3:Y:S04]  /*4ad00*/  LDL.LU R2, [R1+0x48c] ;  /* 0x00048c0001027983 */ /* 0x001ee80000300800 */
        /* <DEDUP_REMOVED lines=23> */
[----:B------:R0:W-:Y:S04]  /*4ae80*/  STS.U16 [R60+UR5+0xa6c0], R58 ;  /* 0x00a6c03a3c007988 */ /* 0x0001e80008000405 */
[----:B------:R-:W-:Y:S04]  /*4ae90*/  STS.U16 [R60+UR5+0xa700], R56 ;  /* 0x00a700383c007988 */ /* 0x000fe80008000405 */
[----:B0-----:R-:W4:Y:S04]  /*4aea0*/  LDL.LU R58, [R1+0x404] ;  /* 0x00040400013a7983 */ /* 0x001f280000300800 */
[----:B------:R-:W4:Y:S04]  /*4aeb0*/  LDL.LU R7, [R1+0x400] ;  /* 0x0004000001077983 */ /* 0x000f280000300800 */
[----:B--2---:R0:W-:Y:S04]  /*4aec0*/  STS.U16 [R60+UR5+0xa740], R0 ;  /* 0x00a740003c007988 */ /* 0x0041e80008000405 */
[----:B0-----:R-:W2:Y:S04]  /*4aed0*/  LDL.LU R0, [R1+0x3ec] ;  /* 0x0003ec0001007983 */ /* 0x001ea80000300800 */
[----:B------:R-:W2:Y:S04]  /*4aee0*/  LDL.LU R6, [R1+0x3e8] ;  /* 0x0003e80001067983 */ /* 0x000ea80000300800 */
[----:B---3--:R0:W-:Y:S04]  /*4aef0*/  STS.U16 [R60+UR5+0xa780], R2 ;  /* 0x00a780023c007988 */ /* 0x0081e80008000405 */
[----:B0-----:R-:W3:Y:S04]  /*4af00*/  LDL.LU R2, [R1+0x3e4] ;  /* 0x0003e40001027983 */ /* 0x001ee80000300800 */
        /* <DEDUP_REMOVED lines=20> */
[----:B----4-:R0:W-:Y:S04]  /*4b050*/  STS.U16 [R60+UR5+0xa7c0], R57 ;  /* 0x00a7c0393c007988 */ /* 0x0101e80008000405 */
[----:B------:R-:W4:Y:S04]  /*4b060*/  LDL.LU R55, [R1+0x270] ;  /* 0x0002700001377983 */ /* 0x000f280000300800 */
[----:B------:R-:W4:Y:S04]  /*4b070*/  LDL.LU R56, [R1+0x26c] ;  /* 0x00026c0001387983 */ /* 0x000f280000300800 */
[----:B0-----:R-:W4:Y:S04]  /*4b080*/  LDL.LU R57, [R1+0x268] ;  /* 0x0002680001397983 */ /* 0x001f280000300800 */
[----:B------:R0:W-:Y:S04]  /*4b090*/  STS.U16 [R60+UR5+0xae40], R58 ;  /* 0x00ae403a3c007988 */ /* 0x0001e80008000405 */
[----:B------:R-:W-:Y:S04]  /*4b0a0*/  STS.U16 [R60+UR5+0xae00], R7 ;  /* 0x00ae00073c007988 */ /* 0x000fe80008000405 */
[----:B0-----:R-:W4:Y:S04]  /*4b0b0*/  LDL.LU R58, [R1+0x264] ;  /* 0x00026400013a7983 */ /* 0x001f280000300800 */
[----:B--2---:R0:W-:Y:S04]  /*4b0c0*/  STS.U16 [R60+UR5+0xaec0], R0 ;  /* 0x00aec0003c007988 */ /* 0x0041e80008000405 */
[----:B0-----:R-:W2:Y:S04]  /*4b0d0*/  LDL.LU R0, [R1+0x260] ;  /* 0x0002600001007983 */ /* 0x001ea80000300800 */
[----:B------:R-:W-:Y:S04]  /*4b0e0*/  STS.U16 [R60+UR5+0xae80], R6 ;  /* 0x00ae80063c007988 */ /* 0x000fe80008000405 */
[----:B---3--:R0:W-:Y:S04]  /*4b0f0*/  STS.U16 [R60+UR5+0xaf40], R2 ;  /* 0x00af40023c007988 */ /* 0x0081e80008000405 */
        /* <DEDUP_REMOVED lines=17> */
[----:B------:R-:W-:Y:S04]  /*4b210*/  STS.U16 [R60+UR5+0xbfc0], R30 ;  /* 0x00bfc01e3c007988 */ /* 0x000fe80008000405 */
[----:B0-----:R-:W2:Y:S04]  /*4b220*/  LDL.LU R2, [R1+0x25c] ;  /* 0x00025c0001027983 */ /* 0x001ea80000300800 */
[----:B------:R-:W-:Y:S04]  /*4b230*/  STS.U16 [R60+UR5+0xbf80], R4 ;  /* 0x00bf80043c007988 */ /* 0x000fe80008000405 */
[----:B------:R-:W-:Y:S04]  /*4b240*/  STS.U16 [R60+UR5+0xc600], R31 ;  /* 0x00c6001f3c007988 */ /* 0x000fe80008000405 */
[----:B----4-:R-:W-:Y:S04]  /*4b250*/  STS.U16 [R60+UR5+0xc640], R55 ;  /* 0x00c640373c007988 */ /* 0x010fe80008000405 */
[----:B------:R-:W-:Y:S04]  /*4b260*/  STS.U16 [R60+UR5+0xc680], R56 ;  /* 0x00c680383c007988 */ /* 0x000fe80008000405 */
[----:B------:R-:W4:Y:S04]  /*4b270*/  LDL.LU R6, [R1+0x258] ;  /* 0x0002580001067983 */ /* 0x000f280000300800 */
[----:B-1----:R-:W4:Y:S04]  /*4b280*/  LDL.LU R46, [R1+0x1f4] ;  /* 0x0001f400012e7983 */ /* 0x002f280000300800 */
[----:B---3--:R-:W3:Y:S04]  /*4b290*/  LDL.LU R53, [R1+0x1f0] ;  /* 0x0001f00001357983 */ /* 0x008ee80000300800 */
[----:B------:R-:W3:Y:S04]  /*4b2a0*/  LDL.LU R19, [R1+0x1ec] ;  /* 0x0001ec0001137983 */ /* 0x000ee80000300800 */
[----:B------:R-:W-:Y:S04]  /*4b2b0*/  STS.U16 [R60+UR5+0xc6c0], R57 ;  /* 0x00c6c0393c007988 */ /* 0x000fe80008000405 */
[----:B------:R-:W-:Y:S04]  /*4b2c0*/  STS.U16 [R60+UR5+0xc700], R58 ;  /* 0x00c7003a3c007988 */ /* 0x000fe80008000405 */
        /* <DEDUP_REMOVED lines=22> */
[----:B------:R0:W-:Y:S04]  /*4b430*/  STS.U16 [R60+UR5+0xc780], R2 ;  /* 0x00c780023c007988 */ /* 0x0001e80008000405 */
[----:B----4-:R1:W-:Y:S04]  /*4b440*/  STS.U16 [R60+UR5+0xc7c0], R6 ;  /* 0x00c7c0063c007988 */ /* 0x0103e80008000405 */
[----:B------:R4:W-:Y:S04]  /*4b450*/  STS.U16 [R60+UR5+0xce40], R46 ;  /* 0x00ce402e3c007988 */ /* 0x0009e80008000405 */
[----:B0-----:R-:W2:Y:S04]  /*4b460*/  LDL.LU R2, [R1+0x74] ;  /* 0x0000740001027983 */ /* 0x001ea80000300800 */
[----:B------:R-:W2:Y:S04]  /*4b470*/  LDL.LU R31, [R1+0x70] ;  /* 0x00007000011f7983 */ /* 0x000ea80000300800 */
[----:B------:R-:W2:Y:S04]  /*4b480*/  LDL.LU R7, [R1+0x6c] ;  /* 0x00006c0001077983 */ /* 0x000ea80000300800 */
[----:B---3--:R0:W-:Y:S04]  /*4b490*/  STS.U16 [R60+UR5+0xce00], R53 ;  /* 0x00ce00353c007988 */ /* 0x0081e80008000405 */
[----:B-1----:R-:W3:Y:S04]  /*4b4a0*/  LDL.LU R6, [R1+0x68] ;  /* 0x0000680001067983 */ /* 0x002ee80000300800 */
[----:B----4-:R-:W4:Y:S04]  /*4b4b0*/  LDL.LU R46, [R1+0x434c] ;  /* 0x00434c00012e7983 */ /* 0x010f280000300800 */
[----:B------:R1:W-:Y:S04]  /*4b4c0*/  STS.U16 [R60+UR5+0xcec0], R19 ;  /* 0x00cec0133c007988 */ /* 0x0003e80008000405 */
[----:B0-----:R-:W4:Y:S04]  /*4b4d0*/  LDL.LU R53, [R1+0x64] ;  /* 0x0000640001357983 */ /* 0x001f280000300800 */
[----:B-1----:R-:W4:Y:S04]  /*4b4e0*/  LDL.LU R19, [R1+0x4348] ;  /* 0x0043480001137983 */ /* 0x002f280000300800 */
[----:B--2---:R0:W-:Y:S04]  /*4b4f0*/  STS.U16 [R60+UR5+0xce80], R0 ;  /* 0x00ce80003c007988 */ /* 0x0041e80008000405 */
[----:B0-----:R-:W2:Y:S04]  /*4b500*/  LDL.LU R0, [R1+0x60] ;  /* 0x0000600001007983 */ /* 0x001ea80000300800 */
[----:B------:R0:W-:Y:S04]  /*4b510*/  STS.U16 [R60+UR5+0xcf40], R3 ;  /* 0x00cf40033c007988 */ /* 0x0001e80008000405 */
[----:B------:R1:W-:Y:S04]  /*4b520*/  STS.U16 [R60+UR5+0xcf00], R18 ;  /* 0x00cf00123c007988 */ /* 0x0003e80008000405 */
        /* <DEDUP_REMOVED lines=8> */
[----:B------:R0:W-:Y:S04]  /*4b5b0*/  STS.U16 [R60+UR5+0xd700], R47 ;  /* 0x00d7002f3c007988 */ /* 0x0001e80008000405 */
[----:B------:R-:W2:Y:S04]  /*4b5c0*/  LDL.LU R17, [R1+0x433c] ;  /* 0x00433c0001117983 */ /* 0x000ea80000300800 */
[----:B------:R-:W2:Y:S04]  /*4b5d0*/  LDL.LU R16, [R1+0x4338] ;  /* 0x0043380001107983 */ /* 0x000ea80000300800 */
[----:B------:R-:W2:Y:S04]  /*4b5e0*/  LDL.LU R15, [R1+0x4334] ;  /* 0x00433400010f7983 */ /* 0x000ea80000300800 */
[----:B------:R-:W2:Y:S04]  /*4b5f0*/  LDL.LU R14, [R1+0x4330] ;  /* 0x00433000010e7983 */ /* 0x000ea80000300800 */
[----:B------:R1:W-:Y:S04]  /*4b600*/  STS.U16 [R60+UR5+0xd740], R48 ;  /* 0x00d740303c007988 */ /* 0x0003e80008000405 */
[----:B------:R-:W2:Y:S04]  /*4b610*/  LDL.LU R13, [R1+0x432c] ;  /* 0x00432c00010d7983 */ /* 0x000ea80000300800 */
[----:B------:R0:W-:Y:S04]  /*4b620*/  STS.U16 [R60+UR5+0xd780], R49 ;  /* 0x00d780313c007988 */ /* 0x0001e80008000405 */
[----:B------:R-:W2:Y:S04]  /*4b630*/  LDL.LU R12, [R1+0x4328] ;  /* 0x00432800010c7983 */ /* 0x000ea80000300800 */
[----:B------:R1:W-:Y:S04]  /*4b640*/  STS.U16 [R60+UR5+0xd7c0], R50 ;  /* 0x00d7c0323c007988 */ /* 0x0003e80008000405 */
[----:B0-----:R-:W2:Y:S04]  /*4b650*/  LDL.LU R47, [R1+0x4324] ;  /* 0x00432400012f7983 */ /* 0x001ea80000300800 */
[----:B------:R0:W-:Y:S04]  /*4b660*/  STS.U16 [R60+UR5+0xde40], R51 ;  /* 0x00de40333c007988 */ /* 0x0001e80008000405 */
[----:B------:R0:W-:Y:S04]  /*4b670*/  STS.U16 [R60+UR5+0xde00], R52 ;  /* 0x00de00343c007988 */ /* 0x0001e80008000405 */
[----:B------:R0:W-:Y:S04]  /*4b680*/  STS.U16 [R60+UR5+0xdec0], R30 ;  /* 0x00dec01e3c007988 */ /* 0x0001e80008000405 */
[----:B-1----:R-:W2:Y:S04]  /*4b690*/  LDL.LU R48, [R1+0x4320] ;  /* 0x0043200001307983 */ /* 0x002ea80000300800 */
[----:B------:R-:W2:Y:S04]  /*4b6a0*/  LDL.LU R49, [R1+0x431c] ;  /* 0x00431c0001317983 */ /* 0x000ea80000300800 */
[----:B------:R1:W-:Y:S04]  /*4b6b0*/  STS.U16 [R60+UR5+0xde80], R4 ;  /* 0x00de80043c007988 */ /* 0x0003e80008000405 */
[----:B------:R1:W-:Y:S04]  /*4b6c0*/  STS.U16 [R60+UR5+0xdf40], R55 ;  /* 0x00df40373c007988 */ /* 0x0003e80008000405 */
[----:B------:R-:W2:Y:S04]  /*4b6d0*/  LDL.LU R50, [R1+0x4318] ;  /* 0x0043180001327983 */ /* 0x000ea80000300800 */
[----:B0-----:R-:W2:Y:S04]  /*4b6e0*/  LDL.LU R51, [R1+0x4314] ;  /* 0x0043140001337983 */ /* 0x001ea80000300800 */
[----:B------:R-:W2:Y:S04]  /*4b6f0*/  LDL.LU R52, [R1+0x4310] ;  /* 0x0043100001347983 */ /* 0x000ea80000300800 */
[----:B------:R0:W-:Y:S04]  /*4b700*/  STS.U16 [R60+UR5+0xdf00], R56 ;  /* 0x00df00383c007988 */ /* 0x0001e80008000405 */
[----:B------:R-:W2:Y:S04]  /*4b710*/  LDL.LU R30, [R1+0x430c] ;  /* 0x00430c00011e7983 */ /* 0x000ea80000300800 */
[----:B------:R0:W-:Y:S04]  /*4b720*/  STS.U16 [R60+UR5+0xdfc0], R57 ;  /* 0x00dfc0393c007988 */ /* 0x0001e80008000405 */
[----:B------:R0:W-:Y:S04]  /*4b730*/  STS.U16 [R60+UR5+0xdf80], R58 ;  /* 0x00df803a3c007988 */ /* 0x0001e80008000405 */
[----:B------:R0:W-:Y:S04]  /*4b740*/  STS.U16 [R60+UR5+0xe600], R2 ;  /* 0x00e600023c007988 */ /* 0x0001e80008000405 */
[----:B-1----:R-:W2:Y:S04]  /*4b750*/  LDL.LU R4, [R1+0x4308] ;  /* 0x0043080001047983 */ /* 0x002ea80000300800 */
[----:B------:R-:W2:Y:S04]  /*4b760*/  LDL.LU R55, [R1+0x4304] ;  /* 0x0043040001377983 */ /* 0x000ea80000300800 */
[----:B------:R-:W-:Y:S04]  /*4b770*/  STS.U16 [R60+UR5+0xe640], R31 ;  /* 0x00e6401f3c007988 */ /* 0x000fe80008000405 */
[----:B0-----:R-:W2:Y:S04]  /*4b780*/  LDL.LU R56, [R1+0x4300] ;  /* 0x0043000001387983 */ /* 0x001ea80000300800 */
[----:B------:R0:W-:Y:S04]  /*4b790*/  STS.U16 [R60+UR5+0xe680], R7 ;  /* 0x00e680073c007988 */ /* 0x0001e80008000405 */
[----:B---3--:R1:W-:Y:S04]  /*4b7a0*/  STS.U16 [R60+UR5+0xe6c0], R6 ;  /* 0x00e6c0063c007988 */ /* 0x0083e80008000405 */
[----:B------:R-:W3:Y:S04]  /*4b7b0*/  LDL.LU R57, [R1+0x42fc] ;  /* 0x0042fc0001397983 */ /* 0x000ee80000300800 */
[----:B------:R-:W3:Y:S04]  /*4b7c0*/  LDL.LU R58, [R1+0x42f8] ;  /* 0x0042f800013a7983 */ /* 0x000ee80000300800 */
[----:B------:R-:W3:Y:S04]  /*4b7d0*/  LDL.LU R2, [R1+0x42f4] ;  /* 0x0042f40001027983 */ /* 0x000ee80000300800 */
[----:B----4-:R-:W-:Y:S04]  /*4b7e0*/  STS.U16 [R60+UR5+0xe700], R53 ;  /* 0x00e700353c007988 */ /* 0x010fe80008000405 */
[----:B0-----:R-:W4:Y:S04]  /*4b7f0*/  LDL R7, [R1+0x3a50] ;  /* 0x003a500001077983 */ /* 0x001f280000100800 */
[----:B-1----:R-:W4:Y:S04]  /*4b800*/  LDL R6, [R1+0x3a54] ;  /* 0x003a540001067983 */ /* 0x002f280000100800 */
[----:B--2---:R0:W-:Y:S04]  /*4b810*/  STS.U16 [R60+UR5+0xe740], R0 ;  /* 0x00e740003c007988 */ /* 0x0041e80008000405 */
[----:B0-----:R-:W2:Y:S01]  /*4b820*/  LDL.LU R0, [R1+0x42f0] ;  /* 0x0042f00001007983 */ /* 0x001ea20000300800 */
[----:B------:R-:W-:-:S03]  /*4b830*/  LOP3.LUT R31, R54, 0x60, RZ, 0xfc, !PT ;  /* 0x00000060361f7812 */ /* 0x000fc600078efcff */
[----:B--2---:R0:W-:Y:S04]  /*4b840*/  STS.U16 [R60+UR5+0xe780], R0 ;  /* 0x00e780003c007988 */ /* 0x0041e80008000405 */
[----:B---3--:R1:W-:Y:S04]  /*4b850*/  STS.U16 [R60+UR5+0xe7c0], R2 ;  /* 0x00e7c0023c007988 */ /* 0x0083e80008000405 */
[----:B0-----:R-:W2:Y:S04]  /*4b860*/  LDL.LU R0, [R1+0x42ec] ;  /* 0x0042ec0001007983 */ /* 0x001ea80000300800 */
[----:B-1----:R-:W3:Y:S01]  /*4b870*/  LDL.LU R2, [R1+0x42e8] ;  /* 0x0042e80001027983 */ /* 0x002ee20000300800 */
[----:B------:R-:W-:-:S02]  /*4b880*/  ISETP.GE.AND P2, PT, R31, R4, PT ;  /* 0x000000041f00720c */ /* 0x000fc40003f46270 */
[----:B---3--:R-:W-:-:S11]  /*4b890*/  PRMT R2, RZ, 0x7610, R2 ;  /* 0x00007610ff027816 */ /* 0x008fd60000000002 */
[----:B----4-:R-:W3:Y:S04]  /*4b8a0*/  @!P2 LDG.E.U16 R2, desc[UR8][R6.64] ;  /* 0x000000080602a981 */ /* 0x010ee8000c1e1500 */
[----:B------:R-:W-:Y:S04]  /*4b8b0*/  STS.U16 [R60+UR5+0xee40], R58 ;  /* 0x00ee403a3c007988 */ /* 0x000fe80008000405 */
[----:B------:R-:W-:Y:S04]  /*4b8c0*/  STS.U16 [R60+UR5+0xee00], R57 ;  /* 0x00ee00393c007988 */ /* 0x000fe80008000405 */
[----:B------:R-:W-:Y:S04]  /*4b8d0*/  STS.U16 [R60+UR5+0xeec0], R56 ;  /* 0x00eec0383c007988 */ /* 0x000fe80008000405 */
[----:B------:R0:W-:Y:S04]  /*4b8e0*/  STS.U16 [R60+UR5+0xee80], R55 ;  /* 0x00ee80373c007988 */ /* 0x0001e80008000405 */
[----:B0-----:R-:W4:Y:S01]  /*4b8f0*/  LDL.LU R60, [R1+0x42e4] ;  /* 0x0042e400013c7983 */ /* 0x001f220000300800 */
[----:B------:R-:W-:-:S03]  /*4b900*/  LOP3.LUT R53, R54, 0x20, RZ, 0xfc, !PT ;  /* 0x0000002036357812 */ /* 0x000fc600078efcff */
[----:B---3--:R0:W-:Y:S04]  /*4b910*/  STL [R1+0x320], R2 ;  /* 0x0003200201007387 */ /* 0x0081e80000100800 */
[----:B0-----:R-:W3:Y:S04]  /*4b920*/  LDL.LU R2, [R1+0x42e0] ;  /* 0x0042e00001027983 */ /* 0x001ee80000300800 */
[----:B------:R-:W2:Y:S04]  /*4b930*/  LDL R6, [R1+0x3a60] ;  /* 0x003a600001067983 */ /* 0x000ea80000100800 */
[----:B------:R-:W2:Y:S01]  /*4b940*/  LDL R7, [R1+0x3a64] ;  /* 0x003a640001077983 */ /* 0x000ea20000100800 */
[----:B------:R-:W-:-:S02]  /*4b950*/  ISETP.GE.AND P3, PT, R53, R4, PT ;  /* 0x000000043500720c */ /* 0x000fc40003f66270 */
[----:B----4-:R-:W-:-:S11]  /*4b960*/  PRMT R60, RZ, 0x7610, R60 ;  /* 0x00007610ff3c7816 */ /* 0x010fd6000000003c */
[----:B--2---:R-:W-:-:S04]  /*4b970*/  @!P3 LOP3.LUT R7, R7, R6, RZ, 0x3c, !PT ;  /* 0x000000060707b212 */ /* 0x004fc800078e3cff */
[----:B------:R-:W-:-:S04]  /*4b980*/  @!P3 LOP3.LUT R6, R7, R6, RZ, 0x3c, !PT ;  /* 0x000000060706b212 */ /* 0x000fc800078e3cff */
[----:B------:R-:W-:-:S05]  /*4b990*/  @!P3 LOP3.LUT R7, R7, R6, RZ, 0x3c, !PT ;  /* 0x000000060707b212 */ /* 0x000fca00078e3cff */
[----:B------:R-:W2:Y:S01]  /*4b9a0*/  @!P3 LDG.E.U16 R60, desc[UR8][R6.64] ;  /* 0x00000008063cb981 */ /* 0x000ea2000c1e1500 */
[----:B------:R-:W-:-:S04]  /*4b9b0*/  LOP3.LUT R54, R54, 0x40, RZ, 0xfc, !PT ;  /* 0x0000004036367812 */ /* 0x000fc800078efcff */
[----:B------:R-:W-:Y:S01]  /*4b9c0*/  ISETP.GE.AND P4, PT, R54, R4, PT ;  /* 0x000000043600720c */ /* 0x000fe20003f86270 */
[----:B--2---:R0:W-:Y:S04]  /*4b9d0*/  STL [R1+0x31c], R60 ;  /* 0x00031c3c01007387 */ /* 0x0041e80000100800 */
[----:B0-----:R-:W2:Y:S04]  /*4b9e0*/  LDL.LU R60, [R1+0x42dc] ;  /* 0x0042dc00013c7983 */ /* 0x001ea80000300800 */
[----:B------:R-:W4:Y:S04]  /*4b9f0*/  LDL R6, [R1+0x3a58] ;  /* 0x003a580001067983 */ /* 0x000f280000100800 */
[----:B------:R-:W4:Y:S01]  /*4ba00*/  LDL R7, [R1+0x3a5c] ;  /* 0x003a5c0001077983 */ /* 0x000f220000100800 */
[----:B---3--:R-:W-:-:S02]  /*4ba10*/  PRMT R2, RZ, 0x7610, R2 ;  /* 0x00007610ff027816 */ /* 0x008fc40000000002 */
[----:B----4-:R-:W-:-:S04]  /*4ba20*/  @!P4 LOP3.LUT R7, R7, R6, RZ, 0x3c, !PT ;  /* 0x000000060707c212 */ /* 0x010fc800078e3cff */
[----:B------:R-:W-:-:S04]  /*4ba30*/  @!P4 LOP3.LUT R6, R7, R6, RZ, 0x3c, !PT ;  /* 0x000000060706c212 */ /* 0x000fc800078e3cff */
[----:B------:R-:W-:-:S05]  /*4ba40*/  @!P4 LOP3.LUT R7, R7, R6, RZ, 0x3c, !PT ;  /* 0x000000060707c212 */ /* 0x000fca00078e3cff */
[----:B------:R-:W3:Y:S01]  /*4ba50*/  @!P4 LDG.E.U16 R2, desc[UR8][R6.64] ;  /* 0x000000080602c981 */ /* 0x000ee2000c1e1500 */
[----:B------:R-:W-:-:S03]  /*4ba60*/  ISETP.GE.AND P1, PT, R54, R4, PT ;  /* 0x000000043600720c */ /* 0x000fc60003f26270 */
[----:B---3--:R0:W-:Y:S04]  /*4ba70*/  STL [R1+0x318], R2 ;  /* 0x0003180201007387 */ /* 0x0081e80000100800 */
[----:B0-----:R-:W3:Y:S04]  /*4ba80*/  LDL.LU R2, [R1+0x42d8] ;  /* 0x0042d80001027983 */ /* 0x001ee80000300800 */
[----:B------:R-:W4:Y:S04]  /*4ba90*/  LDL R6, [R1+0x39d8] ;  /* 0x0039d80001067983 */ /* 0x000f280000100800 */
[----:B------:R-:W4:Y:S01]  /*4baa0*/  LDL R7, [R1+0x39dc] ;  /* 0x0039dc0001077983 */ /* 0x000f220000100800 */
[----:B--2---:R-:W-:-:S02]  /*4bab0*/  PRMT R60, RZ, 0x7610, R60 ;  /* 0x00007610ff3c7816 */ /* 0x004fc4000000003c */
[----:B----4-:R-:W-:-:S04]  /*4bac0*/  @!P1 LOP3.LUT R7, R7, R6, RZ, 0x3c, !PT ;  /* 0x0000000607079212 */ /* 0x010fc800078e3cff */
[----:B------:R-:W-:-:S04]  /*4bad0*/  @!P1 LOP3.LUT R6, R7, R6, RZ, 0x3c, !PT ;  /* 0x0000000607069212 */ /* 0x000fc800078e3cff */
[----:B------:R-:W-:-:S05]  /*4bae0*/  @!P1 LOP3.LUT R7, R7, R6, RZ, 0x3c, !PT ;  /* 0x0000000607079212 */ /* 0x000fca00078e3cff */
[----:B------:R-:W2:Y:S01]  /*4baf0*/  @!P1 LDG.E.U16 R60, desc[UR8][R6.64] ;  /* 0x00000008063c9981 */ /* 0x000ea2000c1e1500 */
[----:B------:R-:W-:-:S03]  /*4bb00*/  ISETP.GE.AND P2, PT, R31, R4, PT ;  /* 0x000000041f00720c */ /* 0x000fc60003f46270 */
        /* <DEDUP_REMOVED lines=338> */
[----:B------:R0:W2:Y:S04]  /*4d030*/  @!P3 LDG.E.U16 R60, desc[UR8][R6.64] ;  /* 0x00000008063cb981 */ /* 0x0000a8000c1e1500 */
[----:B------:R-:W0:Y:S04]  /*4d040*/  LDL R6, [R1+0x3ebc] ;  /* 0x003ebc0001067983 */ /* 0x000e280000100800 */
[----:B------:R-:W0:Y:S01]  /*4d050*/  LDL R7, [R1+0x3ec8] ;  /* 0x003ec80001077983 */ /* 0x000e220000100800 */
[----:B------:R-:W-:Y:S02]  /*4d060*/  ISETP.GE.AND P4, PT, R54, R4, PT ;  /* 0x000000043600720c */ /* 0x000fe40003f86270 */
[----:B---3--:R-:W-:-:S11]  /*4d070*/  PRMT R2, RZ, 0x7610, R2 ;  /* 0x00007610ff027816 */ /* 0x008fd60000000002 */
[----:B0-----:R-:W-:-:S04]  /*4d080*/  @!P4 LOP3.LUT R7, R7, R6, RZ, 0x3c, !PT ;  /* 0x000000060707c212 */ /* 0x001fc800078e3cff */
[----:B------:R-:W-:-:S04]  /*4d090*/  @!P4 LOP3.LUT R6, R7, R6, RZ, 0x3c, !PT ;  /* 0x000000060706c212 */ /* 0x000fc800078e3cff */
[----:B------:R-:W-:-:S05]  /*4d0a0*/  @!P4 LOP3.LUT R7, R7, R6, RZ, 0x3c, !PT ;  /* 0x000000060707c212 */ /* 0x000fca00078e3cff */
[----:B------:R-:W3:Y:S04]  /*4d0b0*/  @!P4 LDG.E.U16 R2, desc[UR8][R6.64] ;  /* 0x000000080602c981 */ /* 0x000ee8000c1e1500 */
[----:B--2---:R-:W-:Y:S01]  /*4d0c0*/  STL [R1+0x3f88], R60 ;  /* 0x003f883c01007387 */ /* 0x004fe20000100800 */
[----:B------:R-:W-:-:S03]  /*4d0d0*/  ISETP.GE.AND P1, PT, R54, R4, PT ;  /* 0x000000043600720c */ /* 0x000fc60003f26270 */
[----:B---3--:R0:W-:Y:S04]  /*4d0e0*/  STL [R1+0x150], R2 ;  /* 0x0001500201007387 */ /* 0x0081e80000100800 */
[----:B0-----:R-:W2:Y:S04]  /*4d0f0*/  LDL.LU R2, [R1+0x424c] ;  /* 0x00424c0001027983 */ /* 0x001ea80000300800 */
[----:B------:R-:W3:Y:S04]  /*4d100*/  LDL R6, [R1+0x3e9c] ;  /* 0x003e9c0001067983 */ /* 0x000ee80000100800 */
[----:B------:R-:W3:Y:S01]  /*4d110*/  LDL R7, [R1+0x3ea8] ;  /* 0x003ea80001077983 */ /* 0x000ee20000100800 */
[----:B------:R-:W-:-:S02]  /*4d120*/  PRMT R0, RZ, 0x7610, R0 ;  /* 0x00007610ff007816 */ /* 0x000fc40000000000 */
[----:B---3--:R-:W-:-:S04]  /*4d130*/  @!P1 LOP3.LUT R7, R7, R6, RZ, 0x3c, !PT ;  /* 0x0000000607079212 */ /* 0x008fc800078e3cff */
        /* <DEDUP_REMOVED lines=516> */
[----:B------:R-:W-:-:S02]  /*4f180*/  PRMT R60, RZ, 0x7610, R60 ;  /* 0x00007610ff3c7816 */ /* 0x000fc4000000003c */
[----:B----4-:R-:W-:-:S04]  /*4f190*/  @!P3 LOP3.LUT R7, R7, R6, RZ, 0x3c, !PT ;  /* 0x000000060707b212 */ /* 0x010fc800078e3cff */
[----:B------:R-:W-:-:S04]  /*4f1a0*/  @!P3 LOP3.LUT R6, R7, R6, RZ, 0x3c, !PT ;  /* 0x000000060706b212 */ /* 0x000fc800078e3cff */
[----:B------:R-:W-:-:S05]  /*4f1b0*/  @!P3 LOP3.LUT R7, R7, R6, RZ, 0x3c, !PT ;  /* 0x000000060707b212 */ /* 0x000fca00078e3cff */
[----:B------:R0:W4:Y:S04]  /*4f1c0*/  @!P3 LDG.E.U16 R60, desc[UR8][R6.64] ;  /* 0x00000008063cb981 */ /* 0x000128000c1e1500 */
        /* <DEDUP_REMOVED lines=8> */
[----:B----4-:R-:W-:Y:S01]  /*4f250*/  STL [R1+0x3f94], R60 ;  /* 0x003f943c01007387 */ /* 0x010fe20000100800 */
        /* <DEDUP_REMOVED lines=197> */
[----:B--2---:R-:W-:-:S11]  /*4feb0*/  PRMT R30, RZ, 0x7610, R30 ;  /* 0x00007610ff1e7816 */ /* 0x004fd6000000001e */
[----:B0-----:R-:W-:-:S04]  /*4fec0*/  @!P1 LOP3.LUT R7, R7, R6, RZ, 0x3c, !PT ;  /* 0x0000000607079212 */ /* 0x001fc800078e3cff */
[----:B------:R-:W-:-:S04]  /*4fed0*/  @!P1 LOP3.LUT R6, R7, R6, RZ, 0x3c, !PT ;  /* 0x0000000607069212 */ /* 0x000fc800078e3cff */
[----:B------:R-:W-:-:S05]  /*4fee0*/  @!P1 LOP3.LUT R7, R7, R6, RZ, 0x3c, !PT ;  /* 0x0000000607079212 */ /* 0x000fca00078e3cff */
[----:B------:R-:W2:Y:S04]  /*4fef0*/  @!P1 LDG.E.U16 R30, desc[UR8][R6.64] ;  /* 0x00000008061e9981 */ /* 0x000ea8000c1e1500 */
[----:B----4-:R-:W-:Y:S01]  /*4ff00*/  STL [R1+0x3fb4], R2 ;  /* 0x003fb40201007387 */ /* 0x010fe20000100800 */
        /* <DEDUP_REMOVED lines=73> */
[----:B------:R-:W-:-:S11]  /*503a0*/  PRMT R51, RZ, 0x7610, R51 ;  /* 0x00007610ff337816 */ /* 0x000fd60000000033 */
[----:B0-----:R-:W-:-:S04]  /*503b0*/  @!P1 LOP3.LUT R7, R7, R6, RZ, 0x3c, !PT ;  /* 0x0000000607079212 */ /* 0x001fc800078e3cff */
[----:B------:R-:W-:-:S04]  /*503c0*/  @!P1 LOP3.LUT R6, R7, R6, RZ, 0x3c, !PT ;  /* 0x0000000607069212 */ /* 0x000fc800078e3cff */
[----:B------:R-:W-:-:S05]  /*503d0*/  @!P1 LOP3.LUT R7, R7, R6, RZ, 0x3c, !PT ;  /* 0x0000000607079212 */ /* 0x000fca00078e3cff */
[----:B------:R-:W2:Y:S04]  /*503e0*/  @!P1 LDG.E.U16 R51, desc[UR8][R6.64] ;  /* 0x0000000806339981 */ /* 0x000ea8000c1e1500 */
[----:B----4-:R0:W-:Y:S04]  /*503f0*/  STL [R1+0x19c], R5 ;  /* 0x00019c0501007387 */ /* 0x0101e80000100800 */
[----:B0-----:R-:W4:Y:S04]  /*50400*/  LDL R5, [R1+0x3a6c] ;  /* 0x003a6c0001057983 */ /* 0x001f280000100800 */
[----:B--2---:R0:W-:Y:S04]  /*50410*/  STL [R1+0x198], R51 ;  /* 0x0001983301007387 */ /* 0x0041e80000100800 */
[----:B0-----:R-:W2:Y:S04]  /*50420*/  LDL.LU R51, [R1+0x412c] ;  /* 0x00412c0001337983 */ /* 0x001ea80000300800 */
[----:B------:R-:W2:Y:S04]  /*50430*/  LDL R6, [R1+0x3990] ;  /* 0x0039900001067983 */ /* 0x000ea80000100800 */
[----:B------:R-:W2:Y:S01]  /*50440*/  LDL R7, [R1+0x3994] ;  /* 0x0039940001077983 */ /* 0x000ea20000100800 */
[----:B------:R-:W-:-:S02]  /*50450*/  ISETP.GE.AND P5, PT, R31, R4, PT ;  /* 0x000000041f00720c */ /* 0x000fc40003fa6270 */
[----:B---3--:R-:W-:-:S11]  /*50460*/  PRMT R52, RZ, 0x7610, R52 ;  /* 0x00007610ff347816 */ /* 0x008fd60000000034 */
[----:B--2---:R-:W-:-:S04]  /*50470*/  @!P5 LOP3.LUT R7, R7, R6, RZ, 0x3c, !PT ;  /* 0x000000060707d212 */ /* 0x004fc800078e3cff */
[----:B------:R-:W-:-:S04]  /*50480*/  @!P5 LOP3.LUT R6, R7, R6, RZ, 0x3c, !PT ;  /* 0x000000060706d212 */ /* 0x000fc800078e3cff */
[----:B------:R-:W-:-:S05]  /*50490*/  @!P5 LOP3.LUT R7, R7, R6, RZ, 0x3c, !PT ;  /* 0x000000060707d212 */ /* 0x000fca00078e3cff */
[----:B------:R-:W2:Y:S01]  /*504a0*/  @!P5 LDG.E.U16 R52, desc[UR8][R6.64] ;  /* 0x000000080634d981 */ /* 0x000ea2000c1e1500 */
[----:B------:R-:W-:-:S03]  /*504b0*/  ISETP.GE.AND P2, PT, R31, R4, PT ;  /* 0x000000041f00720c */ /* 0x000fc60003f46270 */
[----:B--2---:R0:W-:Y:S04]  /*504c0*/  STL [R1+0x190], R52 ;  /* 0x0001903401007387 */ /* 0x0041e80000100800 */
        /* <DEDUP_REMOVED lines=8> */
[-C--:B------:R-:W-:Y:S02]  /*50550*/  ISETP.GE.AND P1, PT, R53, R4.reuse, PT ;  /* 0x000000043500720c */ /* 0x080fe40003f26270 */
[-C--:B------:R-:W-:Y:S02]  /*50560*/  ISETP.GE.AND P2, PT, R54, R4.reuse, PT ;  /* 0x000000043600720c */ /* 0x080fe40003f46270 */
[CC--:B------:R-:W-:Y:S02]  /*50570*/  ISETP.GE.AND P3, PT, R31.reuse, R4.reuse, PT ;  /* 0x000000041f00720c */ /* 0x0c0fe40003f66270 */
[CC--:B------:R-:W-:Y:S02]  /*50580*/  ISETP.GE.AND P4, PT, R31.reuse, R4.reuse, PT ;  /* 0x000000041f00720c */ /* 0x0c0fe40003f86270 */
[CC--:B------:R-:W-:Y:S02]  /*50590*/  ISETP.GE.AND P5, PT, R31.reuse, R4.reuse, PT ;  /* 0x000000041f00720c */ /* 0x0c0fe40003fa6270 */
[----:B------:R-:W-:Y:S01]  /*505a0*/  ISETP.GE.AND P6, PT, R31, R4, PT ;  /* 0x000000041f00720c */ /* 0x000fe20003fc6270 */
[----:B---3--:R0:W-:Y:S04]  /*505b0*/  STL [R1+0x194], R30 ;  /* 0x0001941e01007387 */ /* 0x0081e80000100800 */
[----:B0-----:R-:W3:Y:S04]  /*505c0*/  LDL.LU R30, [R1+0x4124] ;  /* 0x00412400011e7983 */ /* 0x001ee80000300800 */
[----:B------:R-:W2:Y:S04]  /*505d0*/  LDL.LU R53, [R1+0x4120] ;  /* 0x0041200001357983 */ /* 0x000ea80000300800 */
[----:B------:R-:W2:Y:S04]  /*505e0*/  LDL.LU R54, [R1+0x411c] ;  /* 0x00411c0001367983 */ /* 0x000ea80000300800 */
[----:B------:R-:W2:Y:S04]  /*505f0*/  LDL.LU R31, [R1+0x4118] ;  /* 0x00411800011f7983 */ /* 0x000ea80000300800 */
[----:B------:R-:W4:Y:S02]  /*50600*/  LDL R4, [R1+0x3a68] ;  /* 0x003a680001047983 */ /* 0x000f240000100800 */
[----:B----4-:R-:W-:-:S02]  /*50610*/  @!P0 LOP3.LUT R5, R5, R4, RZ, 0x3c, !PT ;  /* 0x0000000405058212 */ /* 0x010fc400078e3cff */
[----:B---3--:R-:W-:Y:S02]  /*50620*/  PRMT R30, RZ, 0x7610, R30 ;  /* 0x00007610ff1e7816 */ /* 0x008fe4000000001e */
[----:B------:R-:W-:-:S04]  /*50630*/  @!P0 LOP3.LUT R4, R5, R4, RZ, 0x3c, !PT ;  /* 0x0000000405048212 */ /* 0x000fc800078e3cff */
[----:B------:R-:W-:-:S05]  /*50640*/  @!P0 LOP3.LUT R5, R5, R4, RZ, 0x3c, !PT ;  /* 0x0000000405058212 */ /* 0x000fca00078e3cff */
[----:B------:R-:W3:Y:S04]  /*50650*/  @!P0 LDG.E.U16 R30, desc[UR8][R4.64] ;  /* 0x00000008041e8981 */ /* 0x000ee8000c1e1500 */
        /* <DEDUP_REMOVED lines=8> */
[----:B------:R-:W2:Y:S04]  /*506e0*/  @!P0 LDG.E.U16 R31, desc[UR8][R4.64] ;  /* 0x00000008041f8981 */ /* 0x000ea8000c1e1500 */
        /* <DEDUP_REMOVED lines=119> */
[----:B--2---:R-:W-:Y:S02]  /*50e60*/  PRMT R31, RZ, 0x7610, R31 ;  /* 0x00007610ff1f7816 */ /* 0x004fe4000000001f */
        /* <DEDUP_REMOVED lines=10> */
[----:B---3--:R-:W-:-:S02]  /*50f10*/  PRMT R30, RZ, 0x7610, R30 ;  /* 0x00007610ff1e7816 */ /* 0x008fc4000000001e */
[----:B--2---:R-:W-:-:S04]  /*50f20*/  @!P1 LOP3.LUT R5, R5, R4, RZ, 0x3c, !PT ;  /* 0x0000000405059212 */ /* 0x004fc800078e3cff */
[----:B------:R-:W-:-:S04]  /*50f30*/  @!P1 LOP3.LUT R4, R5, R4, RZ, 0x3c, !PT ;  /* 0x0000000405049212 */ /* 0x000fc800078e3cff */
[----:B------:R-:W-:-:S05]  /*50f40*/  @!P1 LOP3.LUT R5, R5, R4, RZ, 0x3c, !PT ;  /* 0x0000000405059212 */ /* 0x000fca00078e3cff */
[----:B------:R-:W2:Y:S04]  /*50f50*/  @!P1 LDG.E.U16 R30, desc[UR8][R4.64] ;  /* 0x00000008041e9981 */ /* 0x000ea8000c1e1500 */
        /* <DEDUP_REMOVED lines=8> */
[----:B------:R-:W3:Y:S04]  /*50fe0*/  @!P0 LDG.E.U16 R31, desc[UR8][R4.64] ;  /* 0x00000008041f8981 */ /* 0x000ee8000c1e1500 */
[----:B---3--:R0:W-:Y:S04]  /*50ff0*/  STL [R1+0x44], R31 ;  /* 0x0000441f01007387 */ /* 0x0081e80000100800 */
[----:B0-----:R-:W3:Y:S04]  /*51000*/  LDL.LU R31, [R1+0x40d4] ;  /* 0x0040d400011f7983 */ /* 0x001ee80000300800 */
[----:B------:R-:W3:Y:S04]  /*51010*/  LDL R4, [R1+0x3bf4] ;  /* 0x003bf40001047983 */ /* 0x000ee80000100800 */
[----:B------:R-:W3:Y:S01]  /*51020*/  LDL R5, [R1+0x3c00] ;  /* 0x003c000001057983 */ /* 0x000ee20000100800 */
[----:B--2---:R-:W-:-:S02]  /*51030*/  PRMT R30, RZ, 0x7610, R30 ;  /* 0x00007610ff1e7816 */ /* 0x004fc4000000001e */
[----:B---3--:R-:W-:-:S04]  /*51040*/  @!P1 LOP3.LUT R5, R5, R4, RZ, 0x3c, !PT ;  /* 0x0000000405059212 */ /* 0x008fc800078e3cff */
        /* <DEDUP_REMOVED lines=12> */
[----:B------:R-:W-:-:S03]  /*51110*/  PRMT R6, RZ, 0x7610, R6 ;  /* 0x00007610ff067816 */ /* 0x000fc60000000006 */
[----:B---3--:R0:W-:Y:S04]  /*51120*/  STL [R1+0x34], R31 ;  /* 0x0000341f01007387 */ /* 0x0081e80000100800 */
[----:B0-----:R-:W3:Y:S04]  /*51130*/  LDL.LU R31, [R1+0x40cc] ;  /* 0x0040cc00011f7983 */ /* 0x001ee80000300800 */
[----:B------:R-:W2:Y:S01]  /*51140*/  LDL R5, [R1+0x3c74] ;  /* 0x003c740001057983 */ /* 0x000ea20000100800 */
[----:B----4-:R-:W-:Y:S01]  /*51150*/  @!P1 IMAD.MOV.U32 R4, RZ, RZ, R7 ;  /* 0x000000ffff049224 */ /* 0x010fe200078e0007 */
[----:B------:R-:W-:-:S02]  /*51160*/  PRMT R61, RZ, 0x7610, R61 ;  /* 0x00007610ff3d7816 */ /* 0x000fc4000000003d */
[----:B------:R-:W4:Y:S04]  /*51170*/  LDL R7, [R1+0x3dec] ;  /* 0x003dec0001077983 */ /* 0x000f280000100800 */
[----:B--2---:R0:W2:Y:S04]  /*51180*/  @!P1 LDG.E.U16 R6, desc[UR8][R4.64] ;  /* 0x0000000804069981 */ /* 0x0040a8000c1e1500 */
[----:B------:R-:W0:Y:S04]  /*51190*/  LDL R4, [R1+0x3cec] ;  /* 0x003cec0001047983 */ /* 0x000e280000100800 */
[----:B------:R-:W0:Y:S02]  /*511a0*/  LDL R5, [R1+0x3cf8] ;  /* 0x003cf80001057983 */ /* 0x000e240000100800 */
[----:B0-----:R-:W-:-:S04]  /*511b0*/  @!P0 LOP3.LUT R5, R5, R4, RZ, 0x3c, !PT ;  /* 0x0000000405058212 */ /* 0x001fc800078e3cff */
[----:B------:R-:W-:-:S04]  /*511c0*/  @!P0 LOP3.LUT R4, R5, R4, RZ, 0x3c, !PT ;  /* 0x0000000405048212 */ /* 0x000fc800078e3cff */
[----:B------:R-:W-:Y:S01]  /*511d0*/  @!P0 LOP3.LUT R5, R5, R4, RZ, 0x3c, !PT ;  /* 0x0000000405058212 */ /* 0x000fe200078e3cff */
[----:B--2---:R0:W-:Y:S04]  /*511e0*/  STL [R1+0x30], R6 ;  /* 0x0000300601007387 */ /* 0x0041e80000100800 */
[----:B------:R1:W2:Y:S01]  /*511f0*/  @!P0 LDG.E.U16 R61, desc[UR8][R4.64] ;  /* 0x00000008043d8981 */ /* 0x0002a2000c1e1500 */
[----:B------:R-:W-:-:S03]  /*51200*/  PRMT R59, RZ, 0x7610, R59 ;  /* 0x00007610ff3b7816 */ /* 0x000fc6000000003b */
[----:B0-----:R-:W2:Y:S04]  /*51210*/  LDL R6, [R1+0x3df8] ;  /* 0x003df80001067983 */ /* 0x001ea80000100800 */
[----:B------:R-:W1:Y:S04]  /*51220*/  LDL R4, [R1+0x3cf4] ;  /* 0x003cf40001047983 */ /* 0x000e680000100800 */
[----:B------:R-:W1:Y:S02]  /*51230*/  LDL R5, [R1+0x3d00] ;  /* 0x003d000001057983 */ /* 0x000e640000100800 */
[----:B-1----:R-:W-:-:S04]  /*51240*/  @!P1 LOP3.LUT R5, R5, R4, RZ, 0x3c, !PT ;  /* 0x0000000405059212 */ /* 0x002fc800078e3cff */
[----:B------:R-:W-:-:S04]  /*51250*/  @!P1 LOP3.LUT R4, R5, R4, RZ, 0x3c, !PT ;  /* 0x0000000405049212 */ /* 0x000fc800078e3cff */
[----:B------:R-:W-:Y:S01]  /*51260*/  @!P1 LOP3.LUT R5, R5, R4, RZ, 0x3c, !PT ;  /* 0x0000000405059212 */ /* 0x000fe200078e3cff */
[----:B--2---:R-:W-:Y:S04]  /*51270*/  STL [R1+0x4004], R61 ;  /* 0x0040043d01007387 */ /* 0x004fe80000100800 */
[----:B------:R0:W2:Y:S04]  /*51280*/  @!P1 LDG.E.U16 R59, desc[UR8][R4.64] ;  /* 0x00000008043b9981 */ /* 0x0000a8000c1e1500 */
[----:B------:R-:W0:Y:S04]  /*51290*/  LDL R4, [R1+0x3d6c] ;  /* 0x003d6c0001047983 */ /* 0x000e280000100800 */
[----:B------:R-:W0:Y:S01]  /*512a0*/  LDL R5, [R1+0x3d78] ;  /* 0x003d780001057983 */ /* 0x000e220000100800 */
[----:B------:R-:W-:-:S02]  /*512b0*/  PRMT R49, RZ, 0x7610, R49 ;  /* 0x00007610ff317816 */ /* 0x000fc40000000031 */
[----:B0-----:R-:W-:-:S04]  /*512c0*/  @!P0 LOP3.LUT R5, R5, R4, RZ, 0x3c, !PT ;  /* 0x0000000405058212 */ /* 0x001fc800078e3cff */
        /* <DEDUP_REMOVED lines=9> */
[----:B------:R-:W-:-:S05]  /*51360*/  @!P1 LOP3.LUT R5, R5, R4, RZ, 0x3c, !PT ;  /* 0x0000000405059212 */ /* 0x000fca00078e3cff */
[----:B------:R0:W3:Y:S01]  /*51370*/  @!P1 LDG.E.U16 R28, desc[UR8][R4.64] ;  /* 0x00000008041c9981 */ /* 0x0000e2000c1e1500 */
[----:B------:R-:W-:-:S03]  /*51380*/  PRMT R27, RZ, 0x7610, R27 ;  /* 0x00007610ff1b7816 */ /* 0x000fc6000000001b */
[----:B--2---:R-:W-:Y:S01]  /*51390*/  STL [R1+0x400c], R49 ;  /* 0x00400c3101007387 */ /* 0x004fe20000100800 */
[----:B0-----:R-:W-:Y:S02]  /*513a0*/  @!P0 IMAD.MOV.U32 R4, RZ, RZ, R6 ;  /* 0x000000ffff048224 */ /* 0x001fe400078e0006 */
[----:B----4-:R-:W-:-:S05]  /*513b0*/  @!P0 IMAD.MOV.U32 R5, RZ, RZ, R7 ;  /* 0x000000ffff058224 */ /* 0x010fca00078e0007 */
[----:B------:R-:W2:Y:S04]  /*513c0*/  @!P0 LDG.E.U16 R27, desc[UR8][R4.64] ;  /* 0x00000008041b8981 */ /* 0x000ea8000c1e1500 */
[----:B---3--:R-:W-:Y:S04]  /*513d0*/  STL [R1+0x4010], R28 ;  /* 0x0040101c01007387 */ /* 0x008fe80000100800 */
[----:B------:R-:W3:Y:S04]  /*513e0*/  LDL R4, [R1+0x3df4] ;  /* 0x003df40001047983 */ /* 0x000ee80000100800 */
[----:B------:R-:W3:Y:S01]  /*513f0*/  LDL R5, [R1+0x3e00] ;  /* 0x003e000001057983 */ /* 0x000ee20000100800 */
[----:B------:R-:W-:-:S03]  /*51400*/  PRMT R26, RZ, 0x7610, R26 ;  /* 0x00007610ff1a7816 */ /* 0x000fc6000000001a */
[----:B------:R-:W4:Y:S04]  /*51410*/  LDL R7, [R1+0x3ef4] ;  /* 0x003ef40001077983 */ /* 0x000f280000100800 */
[----:B------:R-:W4:Y:S04]  /*51420*/  LDL R6, [R1+0x3f00] ;  /* 0x003f000001067983 */ /* 0x000f280000100800 */
[----:B--2---:R-:W-:Y:S01]  /*51430*/  STL [R1+0x4014], R27 ;  /* 0x0040141b01007387 */ /* 0x004fe20000100800 */
[----:B---3--:R-:W-:-:S04]  /*51440*/  @!P1 LOP3.LUT R5, R5, R4, RZ, 0x3c, !PT ;  /* 0x0000000405059212 */ /* 0x008fc800078e3cff */
[----:B------:R-:W-:-:S04]  /*51450*/  @!P1 LOP3.LUT R4, R5, R4, RZ, 0x3c, !PT ;  /* 0x0000000405049212 */ /* 0x000fc800078e3cff */
[----:B------:R-:W-:-:S05]  /*51460*/  @!P1 LOP3.LUT R5, R5, R4, RZ, 0x3c, !PT ;  /* 0x0000000405059212 */ /* 0x000fca00078e3cff */
[----:B------:R0:W2:Y:S04]  /*51470*/  @!P1 LDG.E.U16 R26, desc[UR8][R4.64] ;  /* 0x00000008041a9981 */ /* 0x0000a8000c1e1500 */
[----:B------:R-:W0:Y:S04]  /*51480*/  LDL R4, [R1+0x3e6c] ;  /* 0x003e6c0001047983 */ /* 0x000e280000100800 */
[----:B------:R-:W0:Y:S01]  /*51490*/  LDL R5, [R1+0x3e78] ;  /* 0x003e780001057983 */ /* 0x000e220000100800 */
[----:B------:R-:W-:Y:S02]  /*514a0*/  PRMT R25, RZ, 0x7610, R25 ;  /* 0x00007610ff197816 */ /* 0x000fe40000000019 */
        /* <DEDUP_REMOVED lines=19> */
[----:B------:R-:W3:Y:S01]  /*515e0*/  @!P0 LDG.E.U16 R23, desc[UR8][R4.64] ;  /* 0x0000000804178981 */ /* 0x000ee2000c1e1500 */
[----:B------:R-:W-:-:S03]  /*515f0*/  PRMT R22, RZ, 0x7610, R22 ;  /* 0x00007610ff167816 */ /* 0x000fc60000000016 */
[----:B--2---:R-:W-:Y:S04]  /*51600*/  STL [R1+0x4020], R24 ;  /* 0x0040201801007387 */ /* 0x004fe80000100800 */
[----:B----4-:R-:W2:Y:S04]  /*51610*/  @!P1 LDG.E.U16 R22, desc[UR8][R6.64] ;  /* 0x0000000806169981 */ /* 0x010ea8000c1e1500 */
[----:B---3--:R-:W-:Y:S04]  /*51620*/  STL [R1+0x4024], R23 ;  /* 0x0040241701007387 */ /* 0x008fe80000100800 */
[----:B------:R-:W3:Y:S04]  /*51630*/  LDL R6, [R1+0x3f4c] ;  /* 0x003f4c0001067983 */ /* 0x000ee80000100800 */
[----:B------:R-:W3:Y:S01]  /*51640*/  LDL R7, [R1+0x3f58] ;  /* 0x003f580001077983 */ /* 0x000ee20000100800 */
[----:B------:R-:W-:-:S03]  /*51650*/  PRMT R5, RZ, 0x7610, R5 ;  /* 0x00007610ff057816 */ /* 0x000fc60000000005 */
        /* <DEDUP_REMOVED lines=19> */
[----:B------:R-:W3:Y:S04]  /*51790*/  @!P5 LDG.E.U16 R31, desc[UR8][R6.64] ;  /* 0x00000008061fd981 */ /* 0x000ee8000c1e1500 */
[----:B--2---:R-:W-:Y:S04]  /*517a0*/  STL [R1+0x3fb8], R4 ;  /* 0x003fb80401007387 */ /* 0x004fe80000100800 */
        /* <DEDUP_REMOVED lines=173> */
[----:B---3--:R-:W-:Y:S02]  /*52280*/  PRMT R30, RZ, 0x7610, R30 ;  /* 0x00007610ff1e7816 */ /* 0x008fe4000000001e */
[----:B0-----:R-:W-:-:S04]  /*52290*/  @!P0 LOP3.LUT R7, R7, R6, RZ, 0x3c, !PT ;  /* 0x0000000607078212 */ /* 0x001fc800078e3cff */
[----:B------:R-:W-:-:S04]  /*522a0*/  @!P0 LOP3.LUT R6, R7, R6, RZ, 0x3c, !PT ;  /* 0x0000000607068212 */ /* 0x000fc800078e3cff */
[----:B------:R-:W-:-:S05]  /*522b0*/  @!P0 LOP3.LUT R7, R7, R6, RZ, 0x3c, !PT ;  /* 0x0000000607078212 */ /* 0x000fca00078e3cff */
[----:B------:R-:W3:Y:S04]  /*522c0*/  @!P0 LDG.E.U16 R30, desc[UR8][R6.64] ;  /* 0x00000008061e8981 */ /* 0x000ee8000c1e1500 */
[----:B----4-:R-:W-:Y:S04]  /*522d0*/  STL [R1+0x3fbc], R4 ;  /* 0x003fbc0401007387 */ /* 0x010fe80000100800 */
        /* <DEDUP_REMOVED lines=38> */
[----:B------:R-:W-:Y:S02]  /*52540*/  PRMT R5, RZ, 0x7610, R5 ;  /* 0x00007610ff057816 */ /* 0x000fe40000000005 */
[----:B0-----:R-:W-:-:S04]  /*52550*/  @!P1 LOP3.LUT R7, R7, R6, RZ, 0x3c, !PT ;  /* 0x0000000607079212 */ /* 0x001fc800078e3cff */
[----:B------:R-:W-:-:S04]  /*52560*/  @!P1 LOP3.LUT R6, R7, R6, RZ, 0x3c, !PT ;  /* 0x0000000607069212 */ /* 0x000fc800078e3cff */
[----:B------:R-:W-:Y:S01]  /*52570*/  @!P1 LOP3.LUT R7, R7, R6, RZ, 0x3c, !PT ;  /* 0x0000000607079212 */ /* 0x000fe200078e3cff */
[----:B----4-:R-:W-:Y:S04]  /*52580*/  STL [R1+0x3fc0], R2 ;  /* 0x003fc00201007387 */ /* 0x010fe80000100800 */
[----:B------:R0:W4:Y:S04]  /*52590*/  @!P1 LDG.E.U16 R5, desc[UR8][R6.64] ;  /* 0x0000000806059981 */ /* 0x000128000c1e1500 */
[----:B------:R-:W0:Y:S04]  /*525a0*/  LDL R6, [R1+0x3848] ;  /* 0x0038480001067983 */ /* 0x000e280000100800 */
[----:B------:R-:W0:Y:S01]  /*525b0*/  LDL R7, [R1+0x384c] ;  /* 0x00384c0001077983 */ /* 0x000e220000100800 */
[----:B---3--:R-:W-:-:S02]  /*525c0*/  PRMT R30, RZ, 0x7610, R30 ;  /* 0x00007610ff1e7816 */ /* 0x008fc4000000001e */
        /* <DEDUP_REMOVED lines=51> */
[----:B------:R-:W-:-:S02]  /*52900*/  PRMT R27, RZ, 0x7610, R27 ;  /* 0x00007610ff1b7816 */ /* 0x000fc4000000001b */
        /* <DEDUP_REMOVED lines=12> */
[----:B----4-:R0:W-:Y:S04]  /*529d0*/  STL [R1+0x84], R27 ;  /* 0x0000841b01007387 */ /* 0x0101e80000100800 */
[----:B0-----:R-:W4:Y:S04]  /*529e0*/  LDL R27, [R1+0x3b18] ;  /* 0x003b1800011b7983 */ /* 0x001f280000100800 */
        /* <DEDUP_REMOVED lines=32> */
[----:B------:R-:W-:-:S05]  /*52bf0*/  @!P1 LOP3.LUT R7, R7, R6, RZ, 0x3c, !PT ;  /* 0x0000000607079212 */ /* 0x000fca00078e3cff */
[----:B------:R-:W3:Y:S04]  /*52c00*/  @!P1 LDG.E.U16 R30, desc[UR8][R6.64] ;  /* 0x00000008061e9981 */ /* 0x000ee8000c1e1500 */
[----:B--2---:R0:W-:Y:S04]  /*52c10*/  STL [R1+0x6c], R31 ;  /* 0x00006c1f01007387 */ /* 0x0041e80000100800 */
[----:B0-----:R-:W2:Y:S04]  /*52c20*/  LDL R31, [R1+0x3ba0] ;  /* 0x003ba000011f7983 */ /* 0x001ea80000100800 */
[----:B---3--:R0:W-:Y:S04]  /*52c30*/  STL [R1+0x68], R30 ;  /* 0x0000681e01007387 */ /* 0x0081e80000100800 */
[----:B0-----:R-:W3:Y:S04]  /*52c40*/  LDL.LU R30, [R1+0x4050] ;  /* 0x00405000011e7983 */ /* 0x001ee80000300800 */
[----:B------:R-:W2:Y:S01]  /*52c50*/  LDL R7, [R1+0x3af4] ;  /* 0x003af40001077983 */ /* 0x000ea20000100800 */
[----:B------:R-:W-:Y:S01]  /*52c60*/  PRMT R25, RZ, 0x7610, R25 ;  /* 0x00007610ff197816 */ /* 0x000fe20000000019 */
[----:B----4-:R-:W-:Y:S01]  /*52c70*/  @!P0 IMAD.MOV.U32 R6, RZ, RZ, R27 ;  /* 0x000000ffff068224 */ /* 0x010fe200078e001b */
[----:B------:R-:W-:Y:S01]  /*52c80*/  PRMT R59, RZ, 0x7610, R59 ;  /* 0x00007610ff3b7816 */ /* 0x000fe2000000003b */
        /* <DEDUP_REMOVED lines=23> */
[----:B------:R-:W-:Y:S01]  /*52e00*/  @!P1 IMAD.MOV.U32 R6, RZ, RZ, R31 ;  /* 0x000000ffff069224 */ /* 0x000fe200078e001f */
[----:B------:R-:W-:Y:S01]  /*52e10*/  PRMT R3, RZ, 0x7610, R3 ;  /* 0x00007610ff037816 */ /* 0x000fe20000000003 */
[----:B------:R-:W3:Y:S04]  /*52e20*/  LDL R31, [R1+0x3d0c] ;  /* 0x003d0c00011f7983 */ /* 0x000ee80000100800 */
[----:B--2---:R0:W2:Y:S04]  /*52e30*/  @!P1 LDG.E.U16 R30, desc[UR8][R6.64] ;  /* 0x00000008061e9981 */ /* 0x0040a8000c1e1500 */
[----:B------:R-:W0:Y:S04]  /*52e40*/  LDL R6, [R1+0x3c0c] ;  /* 0x003c0c0001067983 */ /* 0x000e280000100800 */
[----:B------:R-:W0:Y:S01]  /*52e50*/  LDL R7, [R1+0x3c18] ;  /* 0x003c180001077983 */ /* 0x000e220000100800 */
[----:B---3--:R-:W-:-:S02]  /*52e60*/  PRMT R54, RZ, 0x7610, R54 ;  /* 0x00007610ff367816 */ /* 0x008fc40000000036 */
[----:B0-----:R-:W-:-:S04]  /*52e70*/  @!P0 LOP3.LUT R7, R7, R6, RZ, 0x3c, !PT ;  /* 0x0000000607078212 */ /* 0x001fc800078e3cff */
[----:B------:R-:W-:-:S04]  /*52e80*/  @!P0 LOP3.LUT R6, R7, R6, RZ, 0x3c, !PT ;  /* 0x0000000607068212 */ /* 0x000fc800078e3cff */
[----:B------:R-:W-:-:S05]  /*52e90*/  @!P0 LOP3.LUT R7, R7, R6, RZ, 0x3c, !PT ;  /* 0x0000000607078212 */ /* 0x000fca00078e3cff */
[----:B------:R0:W3:Y:S02]  /*52ea0*/  @!P0 LDG.E.U16 R54, desc[UR8][R6.64] ;  /* 0x0000000806368981 */ /* 0x0000e4000c1e1500 */
[----:B0-----:R-:W-:Y:S02]  /*52eb0*/  @!P1 IMAD.MOV.U32 R6, RZ, RZ, R25 ;  /* 0x000000ffff069224 */ /* 0x001fe400078e0019 */
[----:B----4-:R-:W-:-:S05]  /*52ec0*/  @!P1 IMAD.MOV.U32 R7, RZ, RZ, R27 ;  /* 0x000000ffff079224 */ /* 0x010fca00078e001b */
[----:B------:R-:W4:Y:S04]  /*52ed0*/  @!P1 LDG.E.U16 R3, desc[UR8][R6.64] ;  /* 0x0000000806039981 */ /* 0x000f28000c1e1500 */
[----:B--2---:R0:W-:Y:S04]  /*52ee0*/  STL [R1+0x48], R30 ;  /* 0x0000481e01007387 */ /* 0x0041e80000100800 */
[----:B0-----:R-:W2:Y:S04]  /*52ef0*/  LDL R30, [R1+0x3d18] ;  /* 0x003d1800011e7983 */ /* 0x001ea80000100800 */
[----:B---3--:R0:W-:Y:S04]  /*52f00*/  STL [R1+0x3c], R54 ;  /* 0x00003c3601007387 */ /* 0x0081e80000100800 */
[----:B0-----:R-:W3:Y:S04]  /*52f10*/  LDL.LU R54, [R1+0x4048] ;  /* 0x0040480001367983 */ /* 0x001ee80000300800 */
[----:B------:R-:W2:Y:S04]  /*52f20*/  LDL R27, [R1+0x3d14] ;  /* 0x003d1400011b7983 */ /* 0x000ea80000100800 */
[----:B------:R-:W2:Y:S04]  /*52f30*/  LDL R25, [R1+0x3d20] ;  /* 0x003d200001197983 */ /* 0x000ea80000100800 */
[----:B----4-:R-:W-:Y:S04]  /*52f40*/  STL [R1+0x38], R3 ;  /* 0x0000380301007387 */ /* 0x010fe80000100800 */
[----:B------:R-:W4:Y:S01]  /*52f50*/  LDL R7, [R1+0x3c8c] ;  /* 0x003c8c0001077983 */ /* 0x000f220000100800 */
[----:B------:R-:W-:Y:S01]  /*52f60*/  PRMT R49, RZ, 0x7610, R49 ;  /* 0x00007610ff317816 */ /* 0x000fe20000000031 */
[----:B------:R-:W-:Y:S01]  /*52f70*/  @!P0 IMAD.MOV.U32 R6, RZ, RZ, R59 ;  /* 0x000000ffff068224 */ /* 0x000fe200078e003b */
[----:B------:R-:W-:-:S02]  /*52f80*/  PRMT R61, RZ, 0x7610, R61 ;  /* 0x00007610ff3d7816 */ /* 0x000fc4000000003d */
[----:B------:R-:W-:Y:S02]  /*52f90*/  PRMT R58, RZ, 0x7610, R58 ;  /* 0x00007610ff3a7816 */ /* 0x000fe4000000003a */
[----:B------:R-:W-:Y:S01]  /*52fa0*/  PRMT R57, RZ, 0x7610, R57 ;  /* 0x00007610ff397816 */ /* 0x000fe20000000039 */
[----:B------:R-:W2:Y:S04]  /*52fb0*/  LDL R59, [R1+0x3d8c] ;  /* 0x003d8c00013b7983 */ /* 0x000ea80000100800 */
[----:B----4-:R0:W4:Y:S04]  /*52fc0*/  @!P0 LDG.E.U16 R49, desc[UR8][R6.64] ;  /* 0x0000000806318981 */ /* 0x010128000c1e1500 */
[----:B------:R-:W0:Y:S04]  /*52fd0*/  LDL R6, [R1+0x3c94] ;  /* 0x003c940001067983 */ /* 0x000e280000100800 */
[----:B------:R-:W0:Y:S02]  /*52fe0*/  LDL R7, [R1+0x3ca0] ;  /* 0x003ca00001077983 */ /* 0x000e240000100800 */
[----:B0-----:R-:W-:-:S04]  /*52ff0*/  @!P1 LOP3.LUT R7, R7, R6, RZ, 0x3c, !PT ;  /* 0x0000000607079212 */ /* 0x001fc800078e3cff */
[----:B------:R-:W-:-:S04]  /*53000*/  @!P1 LOP3.LUT R6, R7, R6, RZ, 0x3c, !PT ;  /* 0x0000000607069212 */ /* 0x000fc800078e3cff */
[----:B------:R-:W-:-:S05]  /*53010*/  @!P1 LOP3.LUT R7, R7, R6, RZ, 0x3c, !PT ;  /* 0x0000000607079212 */ /* 0x000fca00078e3cff */
[----:B------:R2:W3:Y:S02]  /*53020*/  @!P1 LDG.E.U16 R61, desc[UR8][R6.64] ;  /* 0x00000008063d9981 */ /* 0x0004e4000c1e1500 */
[----:B--2---:R-:W-:Y:S02]  /*53030*/  @!P0 IMAD.MOV.U32 R6, RZ, RZ, R30 ;  /* 0x000000ffff068224 */ /* 0x004fe400078e001e */
[----:B------:R-:W-:-:S05]  /*53040*/  @!P0 IMAD.MOV.U32 R7, RZ, RZ, R31 ;  /* 0x000000ffff078224 */ /* 0x000fca00078e001f */
[----:B------:R0:W2:Y:S02]  /*53050*/  @!P0 LDG.E.U16 R58, desc[UR8][R6.64] ;  /* 0x00000008063a8981 */ /* 0x0000a4000c1e1500 */
[----:B0-----:R-:W-:Y:S02]  /*53060*/  @!P1 IMAD.MOV.U32 R6, RZ, RZ, R25 ;  /* 0x000000ffff069224 */ /* 0x001fe400078e0019 */
[----:B------:R-:W-:-:S05]  /*53070*/  @!P1 IMAD.MOV.U32 R7, RZ, RZ, R27 ;  /* 0x000000ffff079224 */ /* 0x000fca00078e001b */
[----:B------:R0:W3:Y:S04]  /*53080*/  @!P1 LDG.E.U16 R57, desc[UR8][R6.64] ;  /* 0x0000000806399981 */ /* 0x0000e8000c1e1500 */
[----:B----4-:R1:W-:Y:S04]  /*53090*/  STL [R1+0xc], R49 ;  /* 0x00000c3101007387 */ /* 0x0103e80000100800 */
[----:B------:R-:W4:Y:S04]  /*530a0*/  LDL R31, [R1+0x3d94] ;  /* 0x003d9400011f7983 */ /* 0x000f280000100800 */
[----:B------:R-:W4:Y:S04]  /*530b0*/  LDL R30, [R1+0x3da0] ;  /* 0x003da000011e7983 */ /* 0x000f280000100800 */
[----:B-1----:R-:W4:Y:S01]  /*530c0*/  LDL R49, [R1+0x3d98] ;  /* 0x003d980001317983 */ /* 0x002f220000100800 */
[----:B0-----:R-:W-:Y:S01]  /*530d0*/  @!P0 IMAD.MOV.U32 R7, RZ, RZ, R59 ;  /* 0x000000ffff078224 */ /* 0x001fe200078e003b */
[----:B------:R-:W-:-:S02]  /*530e0*/  PRMT R21, RZ, 0x7610, R21 ;  /* 0x00007610ff157816 */ /* 0x000fc40000000015 */
[----:B------:R-:W-:Y:S01]  /*530f0*/  PRMT R20, RZ, 0x7610, R20 ;  /* 0x00007610ff147816 */ /* 0x000fe20000000014 */
[----:B--2---:R0:W-:Y:S04]  /*53100*/  STL [R1+0x3fdc], R58 ;  /* 0x003fdc3a01007387 */ /* 0x0041e80000100800 */
[----:B------:R-:W2:Y:S04]  /*53110*/  LDL R27, [R1+0x3e0c] ;  /* 0x003e0c00011b7983 */ /* 0x000ea80000100800 */
[----:B------:R-:W2:Y:S04]  /*53120*/  LDL R25, [R1+0x3e18] ;  /* 0x003e180001197983 */ /* 0x000ea80000100800 */
[----:B---3--:R1:W-:Y:S04]  /*53130*/  STL [R1+0x3fe0], R57 ;  /* 0x003fe03901007387 */ /* 0x0083e80000100800 */
[----:B------:R-:W3:Y:S04]  /*53140*/  LDL R59, [R1+0x3e14] ;  /* 0x003e1400013b7983 */ /* 0x000ee80000100800 */
[----:B0-----:R-:W3:Y:S01]  /*53150*/  LDL R58, [R1+0x3e20] ;  /* 0x003e2000013a7983 */ /* 0x001ee20000100800 */
[----:B------:R-:W-:-:S02]  /*53160*/  PRMT R19, RZ, 0x7610, R19 ;  /* 0x00007610ff137816 */ /* 0x000fc40000000013 */
[----:B------:R-:W-:Y:S01]  /*53170*/  PRMT R18, RZ, 0x7610, R18 ;  /* 0x00007610ff127816 */ /* 0x000fe20000000012 */
[----:B-1----:R-:W3:Y:S01]  /*53180*/  LDL R57, [R1+0x3e8c] ;  /* 0x003e8c0001397983 */ /* 0x002ee20000100800 */
[----:B----4-:R-:W-:-:S03]  /*53190*/  @!P0 IMAD.MOV.U32 R6, RZ, RZ, R49 ;  /* 0x000000ffff068224 */ /* 0x010fc600078e0031 */
[----:B------:R-:W4:Y:S04]  /*531a0*/  LDL R49, [R1+0x3e98] ;  /* 0x003e980001317983 */ /* 0x000f280000100800 */
[----:B------:R0:W4:Y:S02]  /*531b0*/  @!P0 LDG.E.U16 R21, desc[UR8][R6.64] ;  /* 0x0000000806158981 */ /* 0x000124000c1e1500 */
[----:B0-----:R-:W-:Y:S02]  /*531c0*/  @!P1 IMAD.MOV.U32 R6, RZ, RZ, R30 ;  /* 0x000000ffff069224 */ /* 0x001fe400078e001e */
[----:B------:R-:W-:-:S05]  /*531d0*/  @!P1 IMAD.MOV.U32 R7, RZ, RZ, R31 ;  /* 0x000000ffff079224 */ /* 0x000fca00078e001f */
[----:B------:R2:W4:Y:S02]  /*531e0*/  @!P1 LDG.E.U16 R20, desc[UR8][R6.64] ;  /* 0x0000000806149981 */ /* 0x000524000c1e1500 */
[----:B--2---:R-:W-:Y:S02]  /*531f0*/  @!P0 IMAD.MOV.U32 R7, RZ, RZ, R27 ;  /* 0x000000ffff078224 */ /* 0x004fe400078e001b */
[----:B------:R-:W-:-:S05]  /*53200*/  @!P0 IMAD.MOV.U32 R6, RZ, RZ, R25 ;  /* 0x000000ffff068224 */ /* 0x000fca00078e0019 */
[----:B------:R3:W2:Y:S02]  /*53210*/  @!P0 LDG.E.U16 R19, desc[UR8][R6.64] ;  /* 0x0000000806138981 */ /* 0x0006a4000c1e1500 */
[----:B---3--:R-:W-:Y:S02]  /*53220*/  @!P1 IMAD.MOV.U32 R7, RZ, RZ, R59 ;  /* 0x000000ffff079224 */ /* 0x008fe400078e003b */
[----:B------:R-:W-:-:S05]  /*53230*/  @!P1 IMAD.MOV.U32 R6, RZ, RZ, R58 ;  /* 0x000000ffff069224 */ /* 0x000fca00078e003a */
[----:B------:R0:W3:Y:S04]  /*53240*/  @!P1 LDG.E.U16 R18, desc[UR8][R6.64] ;  /* 0x0000000806129981 */ /* 0x0000e8000c1e1500 */
[----:B----4-:R1:W-:Y:S04]  /*53250*/  STL [R1+0x3fe4], R21 ;  /* 0x003fe41501007387 */ /* 0x0103e80000100800 */
[----:B------:R-:W4:Y:S04]  /*53260*/  LDL R31, [R1+0x3e94] ;  /* 0x003e9400011f7983 */ /* 0x000f280000100800 */
[----:B------:R-:W4:Y:S04]  /*53270*/  LDL R30, [R1+0x3ea0] ;  /* 0x003ea000011e7983 */ /* 0x000f280000100800 */
[----:B------:R-:W-:Y:S04]  /*53280*/  STL [R1+0x3fe8], R20 ;  /* 0x003fe81401007387 */ /* 0x000fe80000100800 */
[----:B------:R-:W4:Y:S04]  /*53290*/  LDL R27, [R1+0x3f0c] ;  /* 0x003f0c00011b7983 */ /* 0x000f280000100800 */
[----:B------:R-:W4:Y:S04]  /*532a0*/  LDL R25, [R1+0x3f18] ;  /* 0x003f180001197983 */ /* 0x000f280000100800 */
[----:B------:R-:W-:Y:S01]  /*532b0*/  STL [R1+0x8], R61 ;  /* 0x0000083d01007387 */ /* 0x000fe20000100800 */
[----:B------:R-:W-:Y:S01]  /*532c0*/  PRMT R17, RZ, 0x7610, R17 ;  /* 0x00007610ff117816 */ /* 0x000fe20000000011 */
[----:B0-----:R-:W-:-:S02]  /*532d0*/  @!P0 IMAD.MOV.U32 R6, RZ, RZ, R49 ;  /* 0x000000ffff068224 */ /* 0x001fc400078e0031 */
[----:B------:R-:W-:Y:S01]  /*532e0*/  @!P0 IMAD.MOV.U32 R7, RZ, RZ, R57 ;  /* 0x000000ffff078224 */ /* 0x000fe200078e0039 */
[----:B------:R-:W-:-:S04]  /*532f0*/  PRMT R16, RZ, 0x7610, R16 ;  /* 0x00007610ff107816 */ /* 0x000fc80000000010 */
[----:B------:R4:W4:Y:S01]  /*53300*/  @!P0 LDG.E.U16 R17, desc[UR8][R6.64] ;  /* 0x0000000806118981 */ /* 0x000922000c1e1500 */
[----:B------:R-:W-:-:S03]  /*53310*/  PRMT R15, RZ, 0x7610, R15 ;  /* 0x00007610ff0f7816 */ /* 0x000fc6000000000f */
[----:B--2---:R-:W-:Y:S04]  /*53320*/  STL [R1+0x3fec], R19 ;  /* 0x003fec1301007387 */ /* 0x004fe80000100800 */
[----:B---3--:R0:W-:Y:S04]  /*53330*/  STL [R1+0x3ff0], R18 ;  /* 0x003ff01201007387 */ /* 0x0081e80000100800 */
[----:B-1----:R-:W2:Y:S04]  /*53340*/  LDL R21, [R1+0x3f14] ;  /* 0x003f140001157983 */ /* 0x002ea80000100800 */
[----:B0-----:R-:W3:Y:S01]  /*53350*/  LDL R18, [R1+0x3f20] ;  /* 0x003f200001127983 */ /* 0x001ee20000100800 */
[----:B----4-:R-:W-:-:S02]  /*53360*/  @!P1 IMAD.MOV.U32 R6, RZ, RZ, R30 ;  /* 0x000000ffff069224 */ /* 0x010fc400078e001e */
[----:B------:R-:W-:-:S05]  /*53370*/  @!P1 IMAD.MOV.U32 R7, RZ, RZ, R31 ;  /* 0x000000ffff079224 */ /* 0x000fca00078e001f */
[----:B------:R0:W4:Y:S02]  /*53380*/  @!P1 LDG.E.U16 R16, desc[UR8][R6.64] ;  /* 0x0000000806109981 */ /* 0x000124000c1e1500 */
[----:B0-----:R-:W-:Y:S02]  /*53390*/  @!P0 IMAD.MOV.U32 R6, RZ, RZ, R25 ;  /* 0x000000ffff068224 */ /* 0x001fe400078e0019 */
[----:B------:R-:W-:-:S05]  /*533a0*/  @!P0 IMAD.MOV.U32 R7, RZ, RZ, R27 ;  /* 0x000000ffff078224 */ /* 0x000fca00078e001b */
[----:B------:R2:W4:Y:S01]  /*533b0*/  @!P0 LDG.E.U16 R15, desc[UR8][R6.64] ;  /* 0x00000008060f8981 */ /* 0x000522000c1e1500 */
[----:B------:R-:W-:-:S03]  /*533c0*/  PRMT R14, RZ, 0x7610, R14 ;  /* 0x00007610ff0e7816 */ /* 0x000fc6000000000e */
[----:B------:R0:W-:Y:S04]  /*533d0*/  STL [R1+0x3ff4], R17 ;  /* 0x003ff41101007387 */ /* 0x0001e80000100800 */
[----:B------:R-:W4:Y:S04]  /*533e0*/  LDL R20, [R1+0x3a94] ;  /* 0x003a940001147983 */ /* 0x000f280000100800 */
[----:B------:R-:W4:Y:S01]  /*533f0*/  LDL R19, [R1+0x3ad0] ;  /* 0x003ad00001137983 */ /* 0x000f220000100800 */
[----:B--2---:R-:W-:Y:S02]  /*53400*/  @!P1 IMAD.MOV.U32 R7, RZ, RZ, R21 ;  /* 0x000000ffff079224 */ /* 0x004fe400078e0015 */
[----:B---3--:R-:W-:-:S05]  /*53410*/  @!P1 IMAD.MOV.U32 R6, RZ, RZ, R18 ;  /* 0x000000ffff069224 */ /* 0x008fca00078e0012 */
[----:B------:R1:W2:Y:S04]  /*53420*/  @!P1 LDG.E.U16 R14, desc[UR8][R6.64] ;  /* 0x00000008060e9981 */ /* 0x0002a8000c1e1500 */
[----:B----4-:R3:W-:Y:S04]  /*53430*/  STL [R1+0x3ff8], R16 ;  /* 0x003ff81001007387 */ /* 0x0107e80000100800 */
[----:B------:R-:W4:Y:S04]  /*53440*/  LDL R27, [R1+0x3ac8] ;  /* 0x003ac800011b7983 */ /* 0x000f280000100800 */
[----:B0-----:R-:W4:Y:S04]  /*53450*/  LDL R17, [R1+0x3b38] ;  /* 0x003b380001117983 */ /* 0x001f280000100800 */
[----:B------:R-:W4:Y:S04]  /*53460*/  LDL R25, [R1+0x3b2c] ;  /* 0x003b2c0001197983 */ /* 0x000f280000100800 */
[----:B---3--:R-:W3:Y:S04]  /*53470*/  LDL R16, [R1+0x3acc] ;  /* 0x003acc0001107983 */ /* 0x008ee80000100800 */
[----:B------:R0:W-:Y:S04]  /*53480*/  STL [R1+0x3ffc], R15 ;  /* 0x003ffc0f01007387 */ /* 0x0001e80000100800 */
[----:B------:R-:W3:Y:S04]  /*53490*/  LDL R21, [R1+0x3b34] ;  /* 0x003b340001157983 */ /* 0x000ee80000100800 */
[----:B------:R-:W3:Y:S01]  /*534a0*/  LDL R18, [R1+0x3b40] ;  /* 0x003b400001127983 */ /* 0x000ee20000100800 */
[----:B------:R-:W-:Y:S01]  /*534b0*/  PRMT R28, RZ, 0x7610, R28 ;  /* 0x00007610ff1c7816 */ /* 0x000fe2000000001c */
[----:B-1----:R-:W-:-:S02]  /*534c0*/  @!P0 IMAD.MOV.U32 R6, RZ, RZ, R19 ;  /* 0x000000ffff068224 */ /* 0x002fc400078e0013 */
[----:B------:R-:W-:Y:S01]  /*534d0*/  @!P0 IMAD.MOV.U32 R7, RZ, RZ, R20 ;  /* 0x000000ffff078224 */ /* 0x000fe200078e0014 */
[----:B------:R-:W-:-:S04]  /*534e0*/  PRMT R26, RZ, 0x7610, R26 ;  /* 0x00007610ff1a7816 */ /* 0x000fc8000000001a */
[----:B------:R4:W3:Y:S01]  /*534f0*/  @!P0 LDG.E.U16 R28, desc[UR8][R6.64] ;  /* 0x00000008061c8981 */ /* 0x0008e2000c1e1500 */
[----:B------:R-:W-:-:S03]  /*53500*/  PRMT R24, RZ, 0x7610, R24 ;  /* 0x00007610ff187816 */ /* 0x000fc60000000018 */
[----:B--2---:R1:W-:Y:S04]  /*53510*/  STL [R1+0x4000], R14 ;  /* 0x0040000e01007387 */ /* 0x0043e80000100800 */
[----:B------:R-:W2:Y:S04]  /*53520*/  LDL R20, [R1+0x3bac] ;  /* 0x003bac0001147983 */ /* 0x000ea80000100800 */
[----:B------:R-:W2:Y:S04]  /*53530*/  LDL R19, [R1+0x3bb8] ;  /* 0x003bb80001137983 */ /* 0x000ea80000100800 */
[----:B0-----:R-:W2:Y:S01]  /*53540*/  LDL R15, [R1+0x3bc0] ;  /* 0x003bc000010f7983 */ /* 0x001ea20000100800 */
[----:B----4-:R-:W-:-:S03]  /*53550*/  @!P1 IMAD.MOV.U32 R7, RZ, RZ, R27 ;  /* 0x000000ffff079224 */ /* 0x010fc600078e001b */
[----:B-1----:R-:W4:Y:S01]  /*53560*/  LDL R14, [R1+0x3c38] ;  /* 0x003c3800010e7983 */ /* 0x002f220000100800 */
[----:B---3--:R-:W-:-:S03]  /*53570*/  @!P1 IMAD.MOV.U32 R6, RZ, RZ, R16 ;  /* 0x000000ffff069224 */ /* 0x008fc600078e0010 */
[----:B------:R-:W3:Y:S04]  /*53580*/  LDL R16, [R1+0x3bb4] ;  /* 0x003bb40001107983 */ /* 0x000ee80000100800 */
[----:B------:R0:W4:Y:S02]  /*53590*/  @!P1 LDG.E.U16 R26, desc[UR8][R6.64] ;  /* 0x00000008061a9981 */ /* 0x000124000c1e1500 */
[----:B0-----:R-:W-:Y:S02]  /*535a0*/  @!P0 IMAD.MOV.U32 R6, RZ, RZ, R17 ;  /* 0x000000ffff068224 */ /* 0x001fe400078e0011 */
[----:B------:R-:W-:Y:S01]  /*535b0*/  @!P0 IMAD.MOV.U32 R7, RZ, RZ, R25 ;  /* 0x000000ffff078224 */ /* 0x000fe200078e0019 */
[----:B------:R-:W4:Y:S04]  /*535c0*/  LDL R17, [R1+0x3c2c] ;  /* 0x003c2c0001117983 */ /* 0x000f280000100800 */
[----:B------:R0:W4:Y:S02]  /*535d0*/  @!P0 LDG.E.U16 R24, desc[UR8][R6.64] ;  /* 0x0000000806188981 */ /* 0x000124000c1e1500 */
[----:B0-----:R-:W-:-:S02]  /*535e0*/  @!P1 IMAD.MOV.U32 R6, RZ, RZ, R18 ;  /* 0x000000ffff069224 */ /* 0x001fc400078e0012 */
[----:B------:R-:W-:Y:S01]  /*535f0*/  @!P1 IMAD.MOV.U32 R7, RZ, RZ, R21 ;  /* 0x000000ffff079224 */ /* 0x000fe200078e0015 */
[----:B------:R-:W4:Y:S04]  /*53600*/  LDL R18, [R1+0x3c40] ;  /* 0x003c400001127983 */ /* 0x000f280000100800 */
[----:B------:R-:W4:Y:S01]  /*53610*/  LDL R21, [R1+0x3c34] ;  /* 0x003c340001157983 */ /* 0x000f220000100800 */
[----:B------:R-:W-:Y:S02]  /*53620*/  PRMT R23, RZ, 0x7610, R23 ;  /* 0x00007610ff177816 */ /* 0x000fe40000000017 */
[----:B------:R-:W-:-:S04]  /*53630*/  PRMT R22, RZ, 0x7610, R22 ;  /* 0x00007610ff167816 */ /* 0x000fc80000000016 */
[----:B------:R2:W4:Y:S01]  /*53640*/  @!P1 LDG.E.U16 R23, desc[UR8][R6.64] ;  /* 0x0000000806179981 */ /* 0x000522000c1e1500 */
[----:B------:R-:W-:Y:S02]  /*53650*/  PRMT R0, RZ, 0x7610, R0 ;  /* 0x00007610ff007816 */ /* 0x000fe40000000000 */
[----:B------:R-:W-:Y:S02]  /*53660*/  PRMT R60, RZ, 0x7610, R60 ;  /* 0x00007610ff3c7816 */ /* 0x000fe4000000003c */
[----:B------:R-:W-:Y:S01]  /*53670*/  PRMT R5, RZ, 0x7610, R5 ;  /* 0x00007610ff057816 */ /* 0x000fe20000000005 */
[----:B--2---:R-:W-:Y:S02]  /*53680*/  @!P0 IMAD.MOV.U32 R7, RZ, RZ, R20 ;  /* 0x000000ffff078224 */ /* 0x004fe400078e0014 */
[----:B------:R-:W-:Y:S01]  /*53690*/  @!P0 IMAD.MOV.U32 R6, RZ, RZ, R19 ;  /* 0x000000ffff068224 */ /* 0x000fe200078e0013 */
[----:B------:R-:W2:Y:S04]  /*536a0*/  LDL R20, [R1+0x3cac] ;  /* 0x003cac0001147983 */ /* 0x000ea80000100800 */
[----:B------:R-:W2:Y:S04]  /*536b0*/  LDL R19, [R1+0x3cb8] ;  /* 0x003cb80001137983 */ /* 0x000ea80000100800 */
[----:B------:R0:W2:Y:S02]  /*536c0*/  @!P0 LDG.E.U16 R22, desc[UR8][R6.64] ;  /* 0x0000000806168981 */ /* 0x0000a4000c1e1500 */
[----:B0-----:R-:W-:-:S02]  /*536d0*/  @!P1 IMAD.MOV.U32 R6, RZ, RZ, R15 ;  /* 0x000000ffff069224 */ /* 0x001fc400078e000f */
[----:B---3--:R-:W-:Y:S01]  /*536e0*/  @!P1 IMAD.MOV.U32 R7, RZ, RZ, R16 ;  /* 0x000000ffff079224 */ /* 0x008fe200078e0010 */
[----:B------:R-:W-:Y:S01]  /*536f0*/  PRMT R2, RZ, 0x7610, R2 ;  /* 0x00007610ff027816 */ /* 0x000fe20000000002 */
[----:B------:R-:W3:Y:S04]  /*53700*/  LDL R16, [R1+0x3cb4] ;  /* 0x003cb40001107983 */ /* 0x000ee80000100800 */
[----:B------:R4:W3:Y:S04]  /*53710*/  @!P1 LDG.E.U16 R0, desc[UR8][R6.64] ;  /* 0x0000000806009981 */ /* 0x0008e8000c1e1500 */
[----:B------:R-:W3:Y:S01]  /*53720*/  LDL R15, [R1+0x3cc0] ;  /* 0x003cc000010f7983 */ /* 0x000ee20000100800 */
[----:B----4-:R-:W-:-:S02]  /*53730*/  @!P0 IMAD.MOV.U32 R6, RZ, RZ, R14 ;  /* 0x000000ffff068224 */ /* 0x010fc400078e000e */
[----:B------:R-:W-:-:S05]  /*53740*/  @!P0 IMAD.MOV.U32 R7, RZ, RZ, R17 ;  /* 0x000000ffff078224 */ /* 0x000fca00078e0011 */
[----:B------:R0:W4:Y:S02]  /*53750*/  @!P0 LDG.E.U16 R60, desc[UR8][R6.64] ;  /* 0x00000008063c8981 */ /* 0x000124000c1e1500 */
[----:B0-----:R-:W-:Y:S02]  /*53760*/  @!P1 IMAD.MOV.U32 R6, RZ, RZ, R18 ;  /* 0x000000ffff069224 */ /* 0x001fe400078e0012 */
[----:B------:R-:W-:-:S05]  /*53770*/  @!P1 IMAD.MOV.U32 R7, RZ, RZ, R21 ;  /* 0x000000ffff079224 */ /* 0x000fca00078e0015 */
[----:B------:R2:W4:Y:S02]  /*53780*/  @!P1 LDG.E.U16 R5, desc[UR8][R6.64] ;  /* 0x0000000806059981 */ /* 0x000524000c1e1500 */
[----:B--2---:R-:W-:Y:S02]  /*53790*/  @!P0 IMAD.MOV.U32 R7, RZ, RZ, R20 ;  /* 0x000000ffff078224 */ /* 0x004fe400078e0014 */
[----:B------:R-:W-:-:S05]  /*537a0*/  @!P0 IMAD.MOV.U32 R6, RZ, RZ, R19 ;  /* 0x000000ffff068224 */ /* 0x000fca00078e0013 */
[----:B------:R0:W2:Y:S04]  /*537b0*/  @!P0 LDG.E.U16 R2, desc[UR8][R6.64] ;  /* 0x0000000806028981 */ /* 0x0000a8000c1e1500 */
[----:B---3--:R-:W-:Y:S04]  /*537c0*/  STL [R1+0x3fd0], R0 ;  /* 0x003fd00001007387 */ /* 0x008fe80000100800 */
[----:B------:R-:W3:Y:S04]  /*537d0*/  LDL R17, [R1+0x3d2c] ;  /* 0x003d2c0001117983 */ /* 0x000ee80000100800 */
[----:B------:R-:W3:Y:S04]  /*537e0*/  LDL R14, [R1+0x3d38] ;  /* 0x003d3800010e7983 */ /* 0x000ee80000100800 */
[----:B------:R-:W-:Y:S04]  /*537f0*/  STL [R1+0x2c], R28 ;  /* 0x00002c1c01007387 */ /* 0x000fe80000100800 */
[----:B----4-:R-:W-:Y:S04]  /*53800*/  STL [R1+0x3fd4], R60 ;  /* 0x003fd43c01007387 */ /* 0x010fe80000100800 */
[----:B------:R1:W-:Y:S04]  /*53810*/  STL [R1+0x20], R23 ;  /* 0x0000201701007387 */ /* 0x0003e80000100800 */
[----:B-1----:R-:W4:Y:S04]  /*53820*/  LDL R23, [R1+0x3d34] ;  /* 0x003d340001177983 */ /* 0x002f280000100800 */
[----:B------:R-:W-:Y:S04]  /*53830*/  STL [R1+0x28], R26 ;  /* 0x0000281a01007387 */ /* 0x000fe80000100800 */
[----:B------:R-:W4:Y:S04]  /*53840*/  LDL R18, [R1+0x3d40] ;  /* 0x003d400001127983 */ /* 0x000f280000100800 */
[----:B------:R-:W-:Y:S04]  /*53850*/  STL [R1+0x3fd8], R5 ;  /* 0x003fd80501007387 */ /* 0x000fe80000100800 */
[----:B------:R-:W-:Y:S04]  /*53860*/  STL [R1+0x24], R24 ;  /* 0x0000241801007387 */ /* 0x000fe80000100800 */
[----:B------:R1:W-:Y:S04]  /*53870*/  STL [R1+0x1c], R22 ;  /* 0x00001c1601007387 */ /* 0x0003e80000100800 */
[----:B------:R-:W4:Y:S04]  /*53880*/  LDL R21, [R1+0x3db8] ;  /* 0x003db80001157983 */ /* 0x000f280000100800 */
[----:B------:R-:W4:Y:S04]  /*53890*/  LDL R20, [R1+0x3db4] ;  /* 0x003db40001147983 */ /* 0x000f280000100800 */
[----:B------:R-:W4:Y:S04]  /*538a0*/  LDL R0, [R1+0x3dc0] ;  /* 0x003dc00001007983 */ /* 0x000f280000100800 */
[----:B-1----:R-:W4:Y:S01]  /*538b0*/  LDL R22, [R1+0x3dac] ;  /* 0x003dac0001167983 */ /* 0x002f220000100800 */
[----:B------:R-:W-:Y:S01]  /*538c0*/  PRMT R4, RZ, 0x7610, R4 ;  /* 0x00007610ff047816 */ /* 0x000fe20000000004 */
[----:B0-----:R-:W-:-:S02]  /*538d0*/  @!P1 IMAD.MOV.U32 R6, RZ, RZ, R15 ;  /* 0x000000ffff069224 */ /* 0x001fc400078e000f */
[----:B------:R-:W-:Y:S01]  /*538e0*/  @!P1 IMAD.MOV.U32 R7, RZ, RZ, R16 ;  /* 0x000000ffff079224 */ /* 0x000fe200078e0010 */
[----:B------:R-:W-:-:S04]  /*538f0*/  PRMT R53, RZ, 0x7610, R53 ;  /* 0x00007610ff357816 */ /* 0x000fc80000000035 */
[----:B------:R3:W4:Y:S01]  /*53900*/  @!P1 LDG.E.U16 R4, desc[UR8][R6.64] ;  /* 0x0000000806049981 */ /* 0x000722000c1e1500 */
[----:B------:R-:W-:Y:S02]  /*53910*/  PRMT R51, RZ, 0x7610, R51 ;  /* 0x00007610ff337816 */ /* 0x000fe40000000033 */
[----:B------:R-:W-:Y:S01]  /*53920*/  PRMT R13, RZ, 0x7610, R13 ;  /* 0x00007610ff0d7816 */ /* 0x000fe2000000000d */
[----:B--2---:R-:W-:Y:S04]  /*53930*/  STL [R1+0x402c], R2 ;  /* 0x00402c0201007387 */ /* 0x004fe80000100800 */
[----:B------:R-:W2:Y:S04]  /*53940*/  LDL R16, [R1+0x3e2c] ;  /* 0x003e2c0001107983 */ /* 0x000ea80000100800 */
[----:B------:R-:W2:Y:S01]  /*53950*/  LDL R15, [R1+0x3e38] ;  /* 0x003e3800010f7983 */ /* 0x000ea20000100800 */
[----:B---3--:R-:W-:-:S02]  /*53960*/  @!P0 IMAD.MOV.U32 R7, RZ, RZ, R17 ;  /* 0x000000ffff078224 */ /* 0x008fc400078e0011 */
[----:B------:R-:W-:-:S05]  /*53970*/  @!P0 IMAD.MOV.U32 R6, RZ, RZ, R14 ;  /* 0x000000ffff068224 */ /* 0x000fca00078e000e */
[----:B------:R4:W3:Y:S02]  /*53980*/  @!P0 LDG.E.U16 R53, desc[UR8][R6.64] ;  /* 0x0000000806358981 */ /* 0x0008e4000c1e1500 */
[----:B----4-:R-:W-:Y:S02]  /*53990*/  @!P1 IMAD.MOV.U32 R7, RZ, RZ, R23 ;  /* 0x000000ffff079224 */ /* 0x010fe400078e0017 */
[----:B------:R-:W-:-:S05]  /*539a0*/  @!P1 IMAD.MOV.U32 R6, RZ, RZ, R18 ;  /* 0x000000ffff069224 */ /* 0x000fca00078e0012 */
[----:B------:R0:W4:Y:S02]  /*539b0*/  @!P1 LDG.E.U16 R51, desc[UR8][R6.64] ;  /* 0x0000000806339981 */ /* 0x000124000c1e1500 */
[----:B0-----:R-:W-:Y:S02]  /*539c0*/  @!P0 IMAD.MOV.U32 R6, RZ, RZ, R21 ;  /* 0x000000ffff068224 */ /* 0x001fe400078e0015 */
[----:B------:R-:W-:-:S05]  /*539d0*/  @!P0 IMAD.MOV.U32 R7, RZ, RZ, R22 ;  /* 0x000000ffff078224 */ /* 0x000fca00078e0016 */
[----:B------:R0:W4:Y:S01]  /*539e0*/  @!P0 LDG.E.U16 R13, desc[UR8][R6.64] ;  /* 0x00000008060d8981 */ /* 0x000122000c1e1500 */
[----:B------:R-:W-:Y:S02]  /*539f0*/  PRMT R12, RZ, 0x7610, R12 ;  /* 0x00007610ff0c7816 */ /* 0x000fe4000000000c */
[----:B------:R-:W-:Y:S01]  /*53a00*/  PRMT R11, RZ, 0x7610, R11 ;  /* 0x00007610ff0b7816 */ /* 0x000fe2000000000b */
[----:B0-----:R-:W-:Y:S02]  /*53a10*/  @!P1 IMAD.MOV.U32 R6, RZ, RZ, R0 ;  /* 0x000000ffff069224 */ /* 0x001fe400078e0000 */
[----:B------:R-:W-:-:S05]  /*53a20*/  @!P1 IMAD.MOV.U32 R7, RZ, RZ, R20 ;  /* 0x000000ffff079224 */ /* 0x000fca00078e0014 */
[----:B------:R2:W4:Y:S04]  /*53a30*/  @!P1 LDG.E.U16 R12, desc[UR8][R6.64] ;  /* 0x00000008060c9981 */ /* 0x000528000c1e1500 */
[----:B------:R0:W-:Y:S04]  /*53a40*/  STL [R1+0x4030], R4 ;  /* 0x0040300401007387 */ /* 0x0001e80000100800 */
[----:B------:R-:W4:Y:S04]  /*53a50*/  LDL R19, [R1+0x3e34] ;  /* 0x003e340001137983 */ /* 0x000f280000100800 */
[----:B------:R-:W4:Y:S04]  /*53a60*/  LDL R14, [R1+0x3e40] ;  /* 0x003e4000010e7983 */ /* 0x000f280000100800 */
[----:B------:R-:W4:Y:S01]  /*53a70*/  LDL R17, [R1+0x3eb8] ;  /* 0x003eb80001117983 */ /* 0x000f220000100800 */
[----:B--2---:R-:W-:-:S02]  /*53a80*/  @!P0 IMAD.MOV.U32 R7, RZ, RZ, R16 ;  /* 0x000000ffff078224 */ /* 0x004fc400078e0010 */
[----:B------:R-:W-:-:S05]  /*53a90*/  @!P0 IMAD.MOV.U32 R6, RZ, RZ, R15 ;  /* 0x000000ffff068224 */ /* 0x000fca00078e000f */
[----:B------:R1:W2:Y:S04]  /*53aa0*/  @!P0 LDG.E.U16 R11, desc[UR8][R6.64] ;  /* 0x00000008060b8981 */ /* 0x0002a8000c1e1500 */
[----:B---3--:R-:W-:Y:S04]  /*53ab0*/  STL [R1+0x4034], R53 ;  /* 0x0040343501007387 */ /* 0x008fe80000100800 */
[----:B------:R-:W3:Y:S04]  /*53ac0*/  LDL R18, [R1+0x3eac] ;  /* 0x003eac0001127983 */ /* 0x000ee80000100800 */
[----:B------:R-:W3:Y:S04]  /*53ad0*/  LDL R5, [R1+0x3eb4] ;  /* 0x003eb40001057983 */ /* 0x000ee80000100800 */
[----:B0-----:R-:W3:Y:S04]  /*53ae0*/  LDL R4, [R1+0x3ec0] ;  /* 0x003ec00001047983 */ /* 0x001ee80000100800 */
[----:B----4-:R-:W-:Y:S04]  /*53af0*/  STL [R1+0x4038], R51 ;  /* 0x0040383301007387 */ /* 0x010fe80000100800 */
[----:B------:R0:W-:Y:S04]  /*53b00*/  STL [R1+0x403c], R13 ;  /* 0x00403c0d01007387 */ /* 0x0001e80000100800 */
[----:B------:R-:W4:Y:S04]  /*53b10*/  LDL R2, [R1+0x3f2c] ;  /* 0x003f2c0001027983 */ /* 0x000f280000100800 */
[----:B------:R-:W4:Y:S01]  /*53b20*/  LDL R0, [R1+0x3f38] ;  /* 0x003f380001007983 */ /* 0x000f220000100800 */
[----:B------:R-:W-:-:S03]  /*53b30*/  PRMT R10, RZ, 0x7610, R10 ;  /* 0x00007610ff0a7816 */ /* 0x000fc6000000000a */
[----:B------:R0:W-:Y:S04]  /*53b40*/  STL [R1+0x4040], R12 ;  /* 0x0040400c01007387 */ /* 0x0001e80000100800 */
[----:B------:R-:W4:Y:S04]  /*53b50*/  LDL R16, [R1+0x3f34] ;  /* 0x003f340001107983 */ /* 0x000f280000100800 */
[----:B------:R-:W4:Y:S01]  /*53b60*/  LDL R15, [R1+0x3f40] ;  /* 0x003f4000010f7983 */ /* 0x000f220000100800 */
[----:B-1----:R-:W-:Y:S02]  /*53b70*/  @!P1 IMAD.MOV.U32 R6, RZ, RZ, R14 ;  /* 0x000000ffff069224 */ /* 0x002fe400078e000e */
[----:B------:R-:W-:-:S05]  /*53b80*/  @!P1 IMAD.MOV.U32 R7, RZ, RZ, R19 ;  /* 0x000000ffff079224 */ /* 0x000fca00078e0013 */
[----:B------:R1:W4:Y:S02]  /*53b90*/  @!P1 LDG.E.U16 R10, desc[UR8][R6.64] ;  /* 0x00000008060a9981 */ /* 0x000324000c1e1500 */
[----:B-1----:R-:W-:Y:S01]  /*53ba0*/  @!P0 IMAD.MOV.U32 R6, RZ, RZ, R17 ;  /* 0x000000ffff068224 */ /* 0x002fe200078e0011 */
[----:B------:R-:W-:Y:S01]  /*53bb0*/  PRMT R8, RZ, 0x7610, R8 ;  /* 0x00007610ff087816 */ /* 0x000fe20000000008 */
[----:B--2---:R1:W-:Y:S04]  /*53bc0*/  STL [R1+0x4044], R11 ;  /* 0x0040440b01007387 */ /* 0x0043e80000100800 */
[----:B------:R-:W2:Y:S04]  /*53bd0*/  LDL R14, [R1+0x17cc] ;  /* 0x0017cc00010e7983 */ /* 0x000ea80000100800 */
[----:B0-----:R-:W2:Y:S04]  /*53be0*/  LDL R13, [R1+0x377c] ;  /* 0x00377c00010d7983 */ /* 0x001ea80000100800 */
[----:B------:R-:W2:Y:S04]  /*53bf0*/  LDL R17, [R1+0x17c8] ;  /* 0x0017c80001117983 */ /* 0x000ea80000100800 */
[----:B------:R-:W2:Y:S01]  /*53c00*/  LDL R12, [R1+0x3ab4] ;  /* 0x003ab400010c7983 */ /* 0x000ea20000100800 */
[----:B------:R-:W-:-:S02]  /*53c10*/  PRMT R9, RZ, 0x7610, R9 ;  /* 0x00007610ff097816 */ /* 0x000fc40000000009 */
[----:B------:R-:W-:Y:S02]  /*53c20*/  PRMT R47, RZ, 0x7610, R47 ;  /* 0x00007610ff2f7816 */ /* 0x000fe4000000002f */
[----:B------:R-:W-:Y:S02]  /*53c30*/  PRMT R45, RZ, 0x7610, R45 ;  /* 0x00007610ff2d7816 */ /* 0x000fe4000000002d */
[----:B------:R-:W-:Y:S02]  /*53c40*/  PRMT R43, RZ, 0x7610, R43 ;  /* 0x00007610ff2b7816 */ /* 0x000fe4000000002b */
[----:B------:R-:W-:Y:S01]  /*53c50*/  PRMT R41, RZ, 0x7610, R41 ;  /* 0x00007610ff297816 */ /* 0x000fe20000000029 */
[----:B-1----:R-:W2:Y:S01]  /*53c60*/  LDL R11, [R1+0x3af0] ;  /* 0x003af000010b7983 */ /* 0x002ea20000100800 */
[----:B---3--:R-:W-:-:S03]  /*53c70*/  @!P0 IMAD.MOV.U32 R7, RZ, RZ, R18 ;  /* 0x000000ffff078224 */ /* 0x008fc600078e0012 */
[----:B------:R-:W3:Y:S01]  /*53c80*/  LDL R18, [R1+0x17c4] ;  /* 0x0017c40001127983 */ /* 0x000ee20000100800 */
[----:B------:R-:W-:Y:S02]  /*53c90*/  @!P1 IMAD.MOV.U32 R30, RZ, RZ, R4 ;  /* 0x000000ffff1e9224 */ /* 0x000fe400078e0004 */
[----:B------:R-:W-:Y:S01]  /*53ca0*/  @!P1 IMAD.MOV.U32 R31, RZ, RZ, R5 ;  /* 0x000000ffff1f9224 */ /* 0x000fe200078e0005 */
[----:B------:R-:W3:Y:S04]  /*53cb0*/  LDL R4, [R1+0x3aec] ;  /* 0x003aec0001047983 */ /* 0x000ee80000100800 */
[----:B------:R-:W3:Y:S04]  /*53cc0*/  LDL R5, [R1+0x3ae8] ;  /* 0x003ae80001057983 */ /* 0x000ee80000100800 */
[----:B------:R4:W3:Y:S04]  /*53cd0*/  @!P1 LDG.E.U16 R8, desc[UR8][R30.64] ;  /* 0x000000081e089981 */ /* 0x0008e8000c1e1500 */
[----:B------:R0:W3:Y:S04]  /*53ce0*/  @!P0 LDG.E.U16 R9, desc[UR8][R6.64] ;  /* 0x0000000806098981 */ /* 0x0000e8000c1e1500 */
[----:B------:R-:W3:Y:S04]  /*53cf0*/  LDL R20, [R1+0x3ccc] ;  /* 0x003ccc0001147983 */ /* 0x000ee80000100800 */
[----:B------:R-:W3:Y:S01]  /*53d00*/  LDL R19, [R1+0x3cd8] ;  /* 0x003cd80001137983 */ /* 0x000ee20000100800 */
[----:B----4-:R-:W-:-:S02]  /*53d10*/  @!P0 IMAD.MOV.U32 R31, RZ, RZ, R2 ;  /* 0x000000ffff1f8224 */ /* 0x010fc400078e0002 */
[----:B------:R-:W-:Y:S01]  /*53d20*/  @!P0 IMAD.MOV.U32 R30, RZ, RZ, R0 ;  /* 0x000000ffff1e8224 */ /* 0x000fe200078e0000 */
[----:B------:R-:W4:Y:S04]  /*53d30*/  LDL R2, [R1+0x3b4c] ;  /* 0x003b4c0001027983 */ /* 0x000f280000100800 */
[----:B------:R-:W4:Y:S01]  /*53d40*/  LDL R0, [R1+0x3b58] ;  /* 0x003b580001007983 */ /* 0x000f220000100800 */
[----:B0-----:R-:W-:Y:S02]  /*53d50*/  PRMT R7, RZ, 0x7610, R7 ;  /* 0x00007610ff077816 */ /* 0x001fe40000000007 */
[----:B------:R-:W-:-:S04]  /*53d60*/  PRMT R6, RZ, 0x7610, R6 ;  /* 0x00007610ff067816 */ /* 0x000fc80000000006 */
[----:B------:R0:W4:Y:S02]  /*53d70*/  @!P0 LDG.E.U16 R7, desc[UR8][R30.64] ;  /* 0x000000081e078981 */ /* 0x000124000c1e1500 */
[----:B0-----:R-:W-:Y:S02]  /*53d80*/  @!P1 IMAD.MOV.U32 R30, RZ, RZ, R15 ;  /* 0x000000ffff1e9224 */ /* 0x001fe400078e000f */
[----:B------:R-:W-:Y:S01]  /*53d90*/  @!P1 IMAD.MOV.U32 R31, RZ, RZ, R16 ;  /* 0x000000ffff1f9224 */ /* 0x000fe200078e0010 */
[----:B------:R-:W4:Y:S04]  /*53da0*/  LDL R15, [R1+0x3b60] ;  /* 0x003b6000010f7983 */ /* 0x000f280000100800 */
[----:B------:R-:W4:Y:S04]  /*53db0*/  LDL R16, [R1+0x3b54] ;  /* 0x003b540001107983 */ /* 0x000f280000100800 */
[----:B------:R2:W4:Y:S02]  /*53dc0*/  @!P1 LDG.E.U16 R6, desc[UR8][R30.64] ;  /* 0x000000081e069981 */ /* 0x000524000c1e1500 */
[----:B--2---:R-:W-:-:S02]  /*53dd0*/  @!P0 IMAD.MOV.U32 R31, RZ, RZ, R14 ;  /* 0x000000ffff1f8224 */ /* 0x004fc400078e000e */
        /* <DEDUP_REMOVED lines=10> */
[----:B0-----:R-:W-:-:S02]  /*53e80*/  @!P0 IMAD.MOV.U32 R30, RZ, RZ, R11 ;  /* 0x000000ffff1e8224 */ /* 0x001fc400078e000b */
[----:B------:R-:W-:Y:S01]  /*53e90*/  @!P0 IMAD.MOV.U32 R31, RZ, RZ, R12 ;  /* 0x000000ffff1f8224 */ /* 0x000fe200078e000c */
[----:B------:R-:W3:Y:S04]  /*53ea0*/  LDL R11, [R1+0x3be0] ;  /* 0x003be000010b7983 */ /* 0x000ee80000100800 */
[----:B------:R-:W3:Y:S04]  /*53eb0*/  LDL R12, [R1+0x3bd4] ;  /* 0x003bd400010c7983 */ /* 0x000ee80000100800 */
[----:B------:R0:W3:Y:S02]  /*53ec0*/  @!P0 LDG.E.U16 R43, desc[UR8][R30.64] ;  /* 0x000000081e2b8981 */ /* 0x0000e4000c1e1500 */
[----:B0-----:R-:W-:-:S02]  /*53ed0*/  @!P1 IMAD.MOV.U32 R30, RZ, RZ, R4 ;  /* 0x000000ffff1e9224 */ /* 0x001fc400078e0004 */
[----:B------:R-:W-:Y:S01]  /*53ee0*/  @!P1 IMAD.MOV.U32 R31, RZ, RZ, R5 ;  /* 0x000000ffff1f9224 */ /* 0x000fe200078e0005 */
[----:B------:R-:W3:Y:S04]  /*53ef0*/  LDL R4, [R1+0x3c58] ;  /* 0x003c580001047983 */ /* 0x000ee80000100800 */
[----:B------:R-:W3:Y:S04]  /*53f00*/  LDL R5, [R1+0x3c4c] ;  /* 0x003c4c0001057983 */ /* 0x000ee80000100800 */
[----:B------:R4:W3:Y:S02]  /*53f10*/  @!P1 LDG.E.U16 R41, desc[UR8][R30.64] ;  /* 0x000000081e299981 */ /* 0x0008e4000c1e1500 */
[----:B----4-:R-:W-:-:S02]  /*53f20*/  @!P0 IMAD.MOV.U32 R30, RZ, RZ, R0 ;  /* 0x000000ffff1e8224 */ /* 0x010fc400078e0000 */
[----:B------:R-:W-:Y:S01]  /*53f30*/  @!P0 IMAD.MOV.U32 R31, RZ, RZ, R2 ;  /* 0x000000ffff1f8224 */ /* 0x000fe200078e0002 */
[----:B------:R-:W4:Y:S04]  /*53f40*/  LDL R0, [R1+0x3c60] ;  /* 0x003c600001007983 */ /* 0x000f280000100800 */
[----:B------:R-:W4:Y:S01]  /*53f50*/  LDL R2, [R1+0x3c54] ;  /* 0x003c540001027983 */ /* 0x000f220000100800 */
[----:B------:R-:W-:-:S03]  /*53f60*/  PRMT R37, RZ, 0x7610, R37 ;  /* 0x00007610ff257816 */ /* 0x000fc60000000025 */
[----:B------:R0:W4:Y:S01]  /*53f70*/  @!P0 LDG.E.U16 R39, desc[UR8][R30.64] ;  /* 0x000000081e278981 */ /* 0x000122000c1e1500 */
[----:B------:R-:W-:Y:S02]  /*53f80*/  PRMT R35, RZ, 0x7610, R35 ;  /* 0x00007610ff237816 */ /* 0x000fe40000000023 */
[----:B------:R-:W-:Y:S01]  /*53f90*/  PRMT R33, RZ, 0x7610, R33 ;  /* 0x00007610ff217816 */ /* 0x000fe20000000021 */
[----:B0-----:R-:W-:Y:S02]  /*53fa0*/  @!P1 IMAD.MOV.U32 R30, RZ, RZ, R15 ;  /* 0x000000ffff1e9224 */ /* 0x001fe400078e000f */
[----:B------:R-:W-:Y:S01]  /*53fb0*/  @!P1 IMAD.MOV.U32 R31, RZ, RZ, R16 ;  /* 0x000000ffff1f9224 */ /* 0x000fe200078e0010 */
[----:B------:R-:W4:Y:S04]  /*53fc0*/  LDL R15, [R1+0x3d58] ;  /* 0x003d5800010f7983 */ /* 0x000f280000100800 */
[----:B------:R-:W4:Y:S04]  /*53fd0*/  LDL R16, [R1+0x3d4c] ;  /* 0x003d4c0001107983 */ /* 0x000f280000100800 */
[----:B------:R2:W4:Y:S01]  /*53fe0*/  @!P1 LDG.E.U16 R37, desc[UR8][R30.64] ;  /* 0x000000081e259981 */ /* 0x000522000c1e1500 */
[----:B------:R-:W-:Y:S01]  /*53ff0*/  PRMT R29, RZ, 0x7610, R29 ;  /* 0x00007610ff1d7816 */ /* 0x000fe2000000001d */
[----:B--2---:R-:W-:-:S02]  /*54000*/  @!P0 IMAD.MOV.U32 R31, RZ, RZ, R14 ;  /* 0x000000ffff1f8224 */ /* 0x004fc400078e000e */
[----:B------:R-:W-:Y:S01]  /*54010*/  @!P0 IMAD.MOV.U32 R30, RZ, RZ, R13 ;  /* 0x000000ffff1e8224 */ /* 0x000fe200078e000d */
[----:B------:R-:W2:Y:S04]  /*54020*/  LDL R14, [R1+0x3d54] ;  /* 0x003d5400010e7983 */ /* 0x000ea80000100800 */
[----:B------:R-:W2:Y:S04]  /*54030*/  LDL R13, [R1+0x3d60] ;  /* 0x003d6000010d7983 */ /* 0x000ea80000100800 */
[----:B------:R3:W2:Y:S02]  /*54040*/  @!P0 LDG.E.U16 R35, desc[UR8][R30.64] ;  /* 0x000000081e238981 */ /* 0x0006a4000c1e1500 */
[----:B---3--:R-:W-:-:S02]  /*54050*/  @!P1 IMAD.MOV.U32 R30, RZ, RZ, R11 ;  /* 0x000000ffff1e9224 */ /* 0x008fc400078e000b */
        /* <DEDUP_REMOVED lines=13> */
[----:B------:R-:W-:Y:S02]  /*54130*/  PRMT R32, RZ, 0x7610, R32 ;  /* 0x00007610ff207816 */ /* 0x000fe40000000020 */
[----:B------:R-:W-:-:S04]  /*54140*/  PRMT R34, RZ, 0x7610, R34 ;  /* 0x00007610ff227816 */ /* 0x000fc80000000022 */
[----:B------:R0:W4:Y:S01]  /*54150*/  @!P1 LDG.E.U16 R32, desc[UR8][R30.64] ;  /* 0x000000081e209981 */ /* 0x000122000c1e1500 */
[----:B------:R-:W-:Y:S01]  /*54160*/  PRMT R36, RZ, 0x7610, R36 ;  /* 0x00007610ff247816 */ /* 0x000fe20000000024 */
[----:B0-----:R-:W-:Y:S02]  /*54170*/  @!P0 IMAD.MOV.U32 R30, RZ, RZ, R19 ;  /* 0x000000ffff1e8224 */ /* 0x001fe400078e0013 */
[----:B------:R-:W-:-:S05]  /*54180*/  @!P0 IMAD.MOV.U32 R31, RZ, RZ, R20 ;  /* 0x000000ffff1f8224 */ /* 0x000fca00078e0014 */
[----:B------:R0:W4:Y:S01]  /*54190*/  @!P0 LDG.E.U16 R34, desc[UR8][R30.64] ;  /* 0x000000081e228981 */ /* 0x000122000c1e1500 */
[----:B------:R-:W-:Y:S01]  /*541a0*/  PRMT R38, RZ, 0x7610, R38 ;  /* 0x00007610ff267816 */ /* 0x000fe20000000026 */
[----:B0-----:R-:W-:Y:S02]  /*541b0*/  @!P1 IMAD.MOV.U32 R30, RZ, RZ, R17 ;  /* 0x000000ffff1e9224 */ /* 0x001fe400078e0011 */
[----:B------:R-:W-:Y:S01]  /*541c0*/  @!P1 IMAD.MOV.U32 R31, RZ, RZ, R18 ;  /* 0x000000ffff1f9224 */ /* 0x000fe200078e0012 */
[----:B------:R-:W4:Y:S04]  /*541d0*/  LDL R17, [R1+0x3e60] ;  /* 0x003e600001117983 */ /* 0x000f280000100800 */
[----:B------:R-:W4:Y:S04]  /*541e0*/  LDL R18, [R1+0x3e54] ;  /* 0x003e540001127983 */ /* 0x000f280000100800 */
[----:B------:R0:W4:Y:S01]  /*541f0*/  @!P1 LDG.E.U16 R36, desc[UR8][R30.64] ;  /* 0x000000081e249981 */ /* 0x000122000c1e1500 */
[----:B------:R-:W-:Y:S01]  /*54200*/  PRMT R40, RZ, 0x7610, R40 ;  /* 0x00007610ff287816 */ /* 0x000fe20000000028 */
[----:B0-----:R-:W-:-:S02]  /*54210*/  @!P0 IMAD.MOV.U32 R30, RZ, RZ, R15 ;  /* 0x000000ffff1e8224 */ /* 0x001fc400078e000f */
[----:B------:R-:W-:Y:S01]  /*54220*/  @!P0 IMAD.MOV.U32 R31, RZ, RZ, R16 ;  /* 0x000000ffff1f8224 */ /* 0x000fe200078e0010 */
[----:B------:R-:W4:Y:S04]  /*54230*/  LDL R15, [R1+0x3ed8] ;  /* 0x003ed800010f7983 */ /* 0x000f280000100800 */
[----:B------:R-:W4:Y:S04]  /*54240*/  LDL R16, [R1+0x3ecc] ;  /* 0x003ecc0001107983 */ /* 0x000f280000100800 */
[----:B------:R2:W4:Y:S01]  /*54250*/  @!P0 LDG.E.U16 R38, desc[UR8][R30.64] ;  /* 0x000000081e268981 */ /* 0x000522000c1e1500 */
[----:B------:R-:W-:-:S02]  /*54260*/  PRMT R42, RZ, 0x7610, R42 ;  /* 0x00007610ff2a7816 */ /* 0x000fc4000000002a */
[----:B------:R-:W-:Y:S01]  /*54270*/  PRMT R44, RZ, 0x7610, R44 ;  /* 0x00007610ff2c7816 */ /* 0x000fe2000000002c */
[----:B--2---:R-:W-:Y:S02]  /*54280*/  @!P1 IMAD.MOV.U32 R31, RZ, RZ, R14 ;  /* 0x000000ffff1f9224 */ /* 0x004fe400078e000e */
        /* <DEDUP_REMOVED lines=30> */
[----:B------:R-:W-:-:S02]  /*54470*/  PRMT R46, RZ, 0x7610, R46 ;  /* 0x00007610ff2e7816 */ /* 0x000fc4000000002e */
[----:B------:R-:W-:-:S04]  /*54480*/  PRMT R48, RZ, 0x7610, R48 ;  /* 0x00007610ff307816 */ /* 0x000fc80000000030 */
[----:B------:R0:W4:Y:S01]  /*54490*/  @!P0 LDG.E.U16 R46, desc[UR8][R30.64] ;  /* 0x000000081e2e8981 */ /* 0x000122000c1e1500 */
[----:B------:R-:W-:Y:S01]  /*544a0*/  PRMT R50, RZ, 0x7610, R50 ;  /* 0x00007610ff327816 */ /* 0x000fe20000000032 */
[----:B------:R-:W1:Y:S01]  /*544b0*/  S2R R3, SR_TID.X ;  /* 0x0000000000037919 */ /* 0x000e620000002100 */
[----:B------:R-:W-:Y:S01]  /*544c0*/  PRMT R52, RZ, 0x7610, R52 ;  /* 0x00007610ff347816 */ /* 0x000fe20000000034 */
[----:B0-----:R-:W-:Y:S02]  /*544d0*/  @!P1 IMAD.MOV.U32 R30, RZ, RZ, R17 ;  /* 0x000000ffff1e9224 */ /* 0x001fe400078e0011 */
[----:B------:R-:W-:-:S05]  /*544e0*/  @!P1 IMAD.MOV.U32 R31, RZ, RZ, R18 ;  /* 0x000000ffff1f9224 */ /* 0x000fca00078e0012 */
[----:B------:R0:W4:Y:S02]  /*544f0*/  @!P1 LDG.E.U16 R48, desc[UR8][R30.64] ;  /* 0x000000081e309981 */ /* 0x000124000c1e1500 */
[----:B0-----:R-:W-:Y:S02]  /*54500*/  @!P0 IMAD.MOV.U32 R30, RZ, RZ, R15 ;  /* 0x000000ffff1e8224 */ /* 0x001fe400078e000f */
[----:B------:R-:W-:-:S05]  /*54510*/  @!P0 IMAD.MOV.U32 R31, RZ, RZ, R16 ;  /* 0x000000ffff1f8224 */ /* 0x000fca00078e0010 */
[----:B------:R2:W4:Y:S01]  /*54520*/  @!P0 LDG.E.U16 R50, desc[UR8][R30.64] ;  /* 0x000000081e328981 */ /* 0x000522000c1e1500 */
[----:B------:R-:W-:Y:S02]  /*54530*/  PRMT R54, RZ, 0x7610, R54 ;  /* 0x00007610ff367816 */ /* 0x000fe40000000036 */
[----:B------:R-:W-:Y:S02]  /*54540*/  PRMT R55, RZ, 0x7610, R55 ;  /* 0x00007610ff377816 */ /* 0x000fe40000000037 */
[----:B------:R-:W-:Y:S02]  /*54550*/  PRMT R56, RZ, 0x7610, R56 ;  /* 0x00007610ff387816 */ /* 0x000fe40000000038 */
[----:B-1----:R-:W-:-:S05]  /*54560*/  LOP3.LUT R3, R3, 0x1f, RZ, 0xc0, !PT ;  /* 0x0000001f03037812 */ /* 0x002fca00078ec0ff */
[----:B------:R-:W-:Y:S02]  /*54570*/  IMAD.SHL.U32 R3, R3, 0x2, RZ ;  /* 0x0000000203037824 */ /* 0x000fe400078e00ff */
[----:B--2---:R-:W-:Y:S02]  /*54580*/  @!P1 IMAD.MOV.U32 R31, RZ, RZ, R14 ;  /* 0x000000ffff1f9224 */ /* 0x004fe400078e000e */
[----:B------:R-:W-:-:S05]  /*54590*/  @!P1 IMAD.MOV.U32 R30, RZ, RZ, R13 ;  /* 0x000000ffff1e9224 */ /* 0x000fca00078e000d */
[----:B------:R3:W2:Y:S02]  /*545a0*/  @!P1 LDG.E.U16 R52, desc[UR8][R30.64] ;  /* 0x000000081e349981 */ /* 0x0006a4000c1e1500 */
[----:B---3--:R-:W-:Y:S02]  /*545b0*/  @!P4 IMAD.MOV.U32 R30, RZ, RZ, R11 ;  /* 0x000000ffff1ec224 */ /* 0x008fe400078e000b */
[----:B------:R-:W-:-:S05]  /*545c0*/  @!P4 IMAD.MOV.U32 R31, RZ, RZ, R12 ;  /* 0x000000ffff1fc224 */ /* 0x000fca00078e000c */
[----:B------:R0:W3:Y:S02]  /*545d0*/  @!P4 LDG.E.U16 R54, desc[UR8][R30.64] ;  /* 0x000000081e36c981 */ /* 0x0000e4000c1e1500 */
[----:B0-----:R-:W-:Y:S02]  /*545e0*/  @!P2 IMAD.MOV.U32 R30, RZ, RZ, R4 ;  /* 0x000000ffff1ea224 */ /* 0x001fe400078e0004 */
[----:B------:R-:W-:-:S05]  /*545f0*/  @!P2 IMAD.MOV.U32 R31, RZ, RZ, R5 ;  /* 0x000000ffff1fa224 */ /* 0x000fca00078e0005 */
[----:B------:R4:W2:Y:S02]  /*54600*/  @!P2 LDG.E.U16 R55, desc[UR8][R30.64] ;  /* 0x000000081e37a981 */ /* 0x0008a4000c1e1500 */
[----:B----4-:R-:W-:Y:S02]  /*54610*/  @!P3 IMAD.MOV.U32 R30, RZ, RZ, R0 ;  /* 0x000000ffff1eb224 */ /* 0x010fe400078e0000 */
[----:B------:R-:W-:-:S05]  /*54620*/  @!P3 IMAD.MOV.U32 R31, RZ, RZ, R2 ;  /* 0x000000ffff1fb224 */ /* 0x000fca00078e0002 */
[----:B------:R0:W4:Y:S04]  /*54630*/  @!P3 LDG.E.U16 R56, desc[UR8][R30.64] ;  /* 0x000000081e38b981 */ /* 0x000128000c1e1500 */
[----:B------:R-:W2:Y:S04]  /*54640*/  LDL.LU R30, [R1+0x6ec] ;  /* 0x0006ec00011e7983 */ /* 0x000ea80000300800 */
        /* <DEDUP_REMOVED lines=12> */
[----:B0-----:R-:W-:-:S03]  /*54710*/  LOP3.LUT R31, R3, 0x30, RZ, 0x3c, !PT ;  /* 0x00000030031f7812 */ /* 0x001fc600078e3cff */
        /* <DEDUP_REMOVED lines=30> */
[----:B--2---:R-:W-:Y:S04]  /*54900*/  STS.U16 [R31+UR5+0xfe40], R30 ;  /* 0x00fe401e1f007988 */ /* 0x004fe80008000405 */
[----:B---3--:R0:W-:Y:S04]  /*54910*/  STS.U16 [R31+UR5+0xfe00], R11 ;  /* 0x00fe000b1f007988 */ /* 0x0081e80008000405 */
[----:B----4-:R1:W-:Y:S04]  /*54920*/  STS.U16 [R31+UR5+0xfec0], R12 ;  /* 0x00fec00c1f007988 */ /* 0x0103e80008000405 */
[----:B------:R2:W-:Y:S04]  /*54930*/  STS.U16 [R31+UR5+0xfe80], R13 ;  /* 0x00fe800d1f007988 */ /* 0x0005e80008000405 */
[----:B------:R3:W-:Y:S04]  /*54940*/  STS.U16 [R31+UR5+0xff40], R51 ;  /* 0x00ff40331f007988 */ /* 0x0007e80008000405 */
[----:B------:R4:W-:Y:S04]  /*54950*/  STS.U16 [R31+UR5+0xff00], R53 ;  /* 0x00ff00351f007988 */ /* 0x0009e80008000405 */
[----:B------:R2:W-:Y:S04]  /*54960*/  STS.U16 [R31+UR5+0xffc0], R4 ;  /* 0x00ffc0041f007988 */ /* 0x0005e80008000405 */
[----:B0-----:R-:W4:Y:S04]  /*54970*/  LDL.LU R11, [R1+0x2bc] ;  /* 0x0002bc00010b7983 */ /* 0x001f280000300800 */
[----:B-1----:R-:W4:Y:S04]  /*54980*/  LDL.LU R12, [R1+0x2b8] ;  /* 0x0002b800010c7983 */ /* 0x002f280000300800 */
[----:B--2---:R-:W2:Y:S04]  /*54990*/  LDL.LU R13, [R1+0x228] ;  /* 0x00022800010d7983 */ /* 0x004ea80000300800 */
[----:B---3--:R-:W3:Y:S04]  /*549a0*/  LDL.LU R51, [R1+0x224] ;  /* 0x0002240001337983 */ /* 0x008ee80000300800 */
[----:B----4-:R-:W4:Y:S04]  /*549b0*/  LDL.LU R53, [R1+0x180] ;  /* 0x0001800001357983 */ /* 0x010f280000300800 */
[----:B------:R0:W-:Y:S04]  /*549c0*/  STS.U16 [R31+UR5+0xff80], R2 ;  /* 0x00ff80021f007988 */ /* 0x0001e80008000405 */
[----:B------:R-:W4:Y:S04]  /*549d0*/  LDL.LU R4, [R1+0x17c] ;  /* 0x00017c0001047983 */ /* 0x000f280000300800 */
[----:B0-----:R-:W4:Y:S04]  /*549e0*/  LDL.LU R2, [R1+0x160] ;  /* 0x0001600001027983 */ /* 0x001f280000300800 */
        /* <DEDUP_REMOVED lines=50> */
[----:B---3--:R3:W-:Y:S04]  /*54d10*/  STS.U16 [R3+UR5+0x130c0], R51 ;  /* 0x0130c03303007988 */ /* 0x0087e80008000405 */
[----:B----4-:R4:W-:Y:S04]  /*54d20*/  STS.U16 [R3+UR5+0x134c0], R53 ;  /* 0x0134c03503007988 */ /* 0x0109e80008000405 */
[----:B------:R2:W-:Y:S04]  /*54d30*/  STS.U16 [R3+UR5+0x13480], R4 ;  /* 0x0134800403007988 */ /* 0x0005e80008000405 */
[----:B0-----:R-:W4:Y:S04]  /*54d40*/  LDL.LU R11, [R1+0x4044] ;  /* 0x00404400010b7983 */ /* 0x001f280000300800 */
[----:B-1----:R-:W4:Y:S04]  /*54d50*/  LDL.LU R12, [R1+0x4040] ;  /* 0x00404000010c7983 */ /* 0x002f280000300800 */
[----:B--2---:R-:W2:Y:S04]  /*54d60*/  LDL.LU R13, [R1+0x403c] ;  /* 0x00403c00010d7983 */ /* 0x004ea80000300800 */
[----:B---3--:R-:W3:Y:S04]  /*54d70*/  LDL.LU R51, [R1+0x4038] ;  /* 0x0040380001337983 */ /* 0x008ee80000300800 */
[----:B----4-:R-:W4:Y:S04]  /*54d80*/  LDL.LU R53, [R1+0x4034] ;  /* 0x0040340001357983 */ /* 0x010f280000300800 */
[----:B------:R-:W2:Y:S04]  /*54d90*/  LDL.LU R4, [R1+0x4030] ;  /* 0x0040300001047983 */ /* 0x000ea80000300800 */
[----:B------:R0:W-:Y:S04]  /*54da0*/  STS.U16 [R3+UR5+0x13880], R2 ;  /* 0x0138800203007988 */ /* 0x0001e80008000405 */
[----:B0-----:R-:W2:Y:S04]  /*54db0*/  LDL.LU R2, [R1+0x402c] ;  /* 0x00402c0001027983 */ /* 0x001ea80000300800 */
[----:B------:R0:W-:Y:S04]  /*54dc0*/  STS.U16 [R3+UR5+0x138c0], R22 ;  /* 0x0138c01603007988 */ /* 0x0001e80008000405 */
[----:B------:R1:W-:Y:S04]  /*54dd0*/  STS.U16 [R3+UR5+0x13cc0], R23 ;  /* 0x013cc01703007988 */ /* 0x0003e80008000405 */
[----:B------:R1:W-:Y:S04]  /*54de0*/  STS.U16 [R3+UR5+0x13c80], R24 ;  /* 0x013c801803007988 */ /* 0x0003e80008000405 */
[----:B------:R1:W-:Y:S04]  /*54df0*/  STS.U16 [R3+UR5+0x10000], R25 ;  /* 0x0100001903007988 */ /* 0x0003e80008000405 */
[----:B0-----:R-:W2:Y:S04]  /*54e00*/  LDL.LU R22, [R1+0x4028] ;  /* 0x0040280001167983 */ /* 0x001ea80000300800 */
        /* <DEDUP_REMOVED lines=43> */
[----:B--2---:R-:W-:Y:S04]  /*550c0*/  STS.U16 [R3+UR5+0x13c00], R22 ;  /* 0x013c001603007988 */ /* 0x004fe80008000405 */
[----:B---3--:R-:W-:Y:S04]  /*550d0*/  STS.U16 [R3+UR5+0x13800], R25 ;  /* 0x0138001903007988 */ /* 0x008fe80008000405 */
[----:B------:R-:W-:Y:S04]  /*550e0*/  STS.U16 [R3+UR5+0x13840], R24 ;  /* 0x0138401803007988 */ /* 0x000fe80008000405 */
[----:B------:R-:W-:Y:S04]  /*550f0*/  STS.U16 [R3+UR5+0x13c40], R23 ;  /* 0x013c401703007988 */ /* 0x000fe80008000405 */
[----:B----4-:R-:W-:Y:S04]  /*55100*/  STS.U16 [R3+UR5+0x13400], R26 ;  /* 0x0134001a03007988 */ /* 0x010fe80008000405 */
[----:B------:R-:W-:Y:S04]  /*55110*/  STS.U16 [R3+UR5+0x13040], R28 ;  /* 0x0130401c03007988 */ /* 0x000fe80008000405 */
[----:B------:R-:W-:Y:S04]  /*55120*/  STS.U16 [R3+UR5+0x12c00], R59 ;  /* 0x012c003b03007988 */ /* 0x000fe80008000405 */
[----:B------:R0:W-:Y:S04]  /*55130*/  STS.U16 [R3+UR5+0x12c40], R61 ;  /* 0x012c403d03007988 */ /* 0x0001e80008000405 */
[----:B------:R1:W-:Y:S04]  /*55140*/  STS.U16 [R3+UR5+0x13440], R27 ;  /* 0x0134401b03007988 */ /* 0x0003e80008000405 */
[----:B------:R2:W-:Y:S04]  /*55150*/  STS.U16 [R3+UR5+0x13000], R49 ;  /* 0x0130003103007988 */ /* 0x0005e80008000405 */
[----:B0-----:R-:W3:Y:S04]  /*55160*/  LDL.LU R61, [R1+0x2a4] ;  /* 0x0002a400013d7983 */ /* 0x001ee80000300800 */
[----:B------:R-:W4:Y:S04]  /*55170*/  LDL.LU R59, [R1+0x2ac] ;  /* 0x0002ac00013b7983 */ /* 0x000f280000300800 */
[----:B------:R-:W3:Y:S04]  /*55180*/  LDL.LU R28, [R1+0x234] ;  /* 0x00023400011c7983 */ /* 0x000ee80000300800 */
[----:B-1----:R-:W3:Y:S04]  /*55190*/  LDL.LU R27, [R1+0x220] ;  /* 0x00022000011b7983 */ /* 0x002ee80000300800 */
[----:B------:R-:W3:Y:S04]  /*551a0*/  LDL.LU R26, [R1+0x178] ;  /* 0x00017800011a7983 */ /* 0x000ee80000300800 */
[----:B------:R-:W3:Y:S04]  /*551b0*/  LDL.LU R25, [R1+0x158] ;  /* 0x0001580001197983 */ /* 0x000ee80000300800 */
[----:B------:R-:W3:Y:S01]  /*551c0*/  LDL.LU R24, [R1+0x13c] ;  /* 0x00013c0001187983 */ /* 0x000ee20000300800 */
[----:B--2---:R-:W-:-:S03]  /*551d0*/  LOP3.LUT R49, R3, 0x10, RZ, 0x3c, !PT ;  /* 0x0000001003317812 */ /* 0x004fc600078e3cff */
[----:B------:R-:W2:Y:S04]  /*551e0*/  LDL.LU R23, [R1+0x2e4] ;  /* 0x0002e40001177983 */ /* 0x000ea80000300800 */
[----:B------:R-:W2:Y:S04]  /*551f0*/  LDL.LU R3, [R1+0x2e8] ;  /* 0x0002e80001037983 */ /* 0x000ea80000300800 */
[----:B--2---:R-:W-:Y:S04]  /*55200*/  STS.U16 [R49+UR5+0x10180], R3 ;  /* 0x0101800331007988 */ /* 0x004fe80008000405 */
[----:B------:R-:W-:Y:S04]  /*55210*/  STS.U16 [R49+UR5+0x101c0], R23 ;  /* 0x0101c01731007988 */ /* 0x000fe80008000405 */
[----:B---3--:R-:W-:Y:S04]  /*55220*/  STS.U16 [R49+UR5+0x13dc0], R24 ;  /* 0x013dc01831007988 */ /* 0x008fe80008000405 */
[----:B------:R0:W-:Y:S04]  /*55230*/  STS.U16 [R49+UR5+0x13980], R25 ;  /* 0x0139801931007988 */ /* 0x0001e80008000405 */
[----:B------:R-:W-:Y:S04]  /*55240*/  STS.U16 [R49+UR5+0x135c0], R26 ;  /* 0x0135c01a31007988 */ /* 0x000fe80008000405 */
[----:B------:R-:W-:Y:S04]  /*55250*/  STS.U16 [R49+UR5+0x13180], R27 ;  /* 0x0131801b31007988 */ /* 0x000fe80008000405 */
[----:B------:R-:W-:Y:S04]  /*55260*/  STS.U16 [R49+UR5+0x12dc0], R28 ;  /* 0x012dc01c31007988 */ /* 0x000fe80008000405 */
[----:B----4-:R-:W-:Y:S04]  /*55270*/  STS.U16 [R49+UR5+0x12980], R59 ;  /* 0x0129803b31007988 */ /* 0x010fe80008000405 */
[----:B------:R-:W-:Y:S04]  /*55280*/  STS.U16 [R49+UR5+0x125c0], R61 ;  /* 0x0125c03d31007988 */ /* 0x000fe80008000405 */
[----:B------:R-:W-:Y:S04]  /*55290*/  STS.U16 [R49+UR5+0x12180], R30 ;  /* 0x0121801e31007988 */ /* 0x000fe80008000405 */
[----:B------:R-:W-:Y:S04]  /*552a0*/  STS.U16 [R49+UR5+0x11dc0], R5 ;  /* 0x011dc00531007988 */ /* 0x000fe80008000405 */
[----:B------:R1:W-:Y:S04]  /*552b0*/  STS.U16 [R49+UR5+0x11980], R60 ;  /* 0x0119803c31007988 */ /* 0x0003e80008000405 */
[----:B0-----:R-:W2:Y:S04]  /*552c0*/  LDL.LU R25, [R1+0x1f0] ;  /* 0x0001f00001197983 */ /* 0x001ea80000300800 */
[----:B------:R0:W-:Y:S04]  /*552d0*/  STS.U16 [R49+UR5+0x115c0], R0 ;  /* 0x0115c00031007988 */ /* 0x0001e80008000405 */
[----:B-1----:R-:W3:Y:S04]  /*552e0*/  LDL.LU R60, [R1+0x1e4] ;  /* 0x0001e400013c7983 */ /* 0x002ee80000300800 */
[----:B------:R-:W4:Y:S04]  /*552f0*/  LDL.LU R30, [R1+0x1d8] ;  /* 0x0001d800011e7983 */ /* 0x000f280000300800 */
[----:B0-----:R-:W4:Y:S04]  /*55300*/  LDL.LU R0, [R1+0x1cc] ;  /* 0x0001cc0001007983 */ /* 0x001f280000300800 */
[----:B------:R-:W4:Y:S04]  /*55310*/  LDL.LU R26, [R1+0x1c0] ;  /* 0x0001c000011a7983 */ /* 0x000f280000300800 */
[----:B------:R0:W-:Y:S04]  /*55320*/  STS.U16 [R49+UR5+0x11180], R14 ;  /* 0x0111800e31007988 */ /* 0x0001e80008000405 */
[----:B------:R-:W4:Y:S04]  /*55330*/  LDL.LU R27, [R1+0x1b4] ;  /* 0x0001b400011b7983 */ /* 0x000f280000300800 */
[----:B------:R1:W-:Y:S04]  /*55340*/  STS.U16 [R49+UR5+0x10dc0], R15 ;  /* 0x010dc00f31007988 */ /* 0x0003e80008000405 */
[----:B------:R0:W-:Y:S04]  /*55350*/  STS.U16 [R49+UR5+0x10980], R16 ;  /* 0x0109801031007988 */ /* 0x0001e80008000405 */
[----:B------:R1:W-:Y:S04]  /*55360*/  STS.U16 [R49+UR5+0x105c0], R17 ;  /* 0x0105c01131007988 */ /* 0x0003e80008000405 */
[----:B------:R1:W-:Y:S04]  /*55370*/  STS.U16 [R49+UR5+0x13d80], R18 ;  /* 0x013d801231007988 */ /* 0x0003e80008000405 */
[----:B0-----:R-:W4:Y:S04]  /*55380*/  LDL.LU R14, [R1+0x1a8] ;  /* 0x0001a800010e7983 */ /* 0x001f280000300800 */
[----:B------:R-:W4:Y:S04]  /*55390*/  LDL.LU R28, [R1+0x19c] ;  /* 0x00019c00011c7983 */ /* 0x000f280000300800 */
[----:B-1----:R-:W4:Y:S04]  /*553a0*/  LDL.LU R15, [R1+0x194] ;  /* 0x00019400010f7983 */ /* 0x002f280000300800 */
        /* <DEDUP_REMOVED lines=21> */
[----:B0-----:R-:W3:Y:S04]  /*55500*/  LDL.LU R60, [R1+0x6c] ;  /* 0x00006c00013c7983 */ /* 0x001ee80000300800 */
[----:B------:R-:W4:Y:S04]  /*55510*/  LDL.LU R22, [R1+0x68] ;  /* 0x0000680001167983 */ /* 0x000f280000300800 */
[----:B------:R-:W4:Y:S04]  /*55520*/  LDL.LU R23, [R1+0x5c] ;  /* 0x00005c0001177983 */ /* 0x000f280000300800 */
[----:B-1----:R-:W4:Y:S04]  /*55530*/  LDL.LU R30, [R1+0x58] ;  /* 0x00005800011e7983 */ /* 0x002f280000300800 */
[----:B--2---:R-:W2:Y:S04]  /*55540*/  LDL.LU R0, [R1+0x4c] ;  /* 0x00004c0001007983 */ /* 0x004ea80000300800 */
        /* <DEDUP_REMOVED lines=13> */
[----:B------:R-:W2:Y:S04]  /*55620*/  LDL.LU R16, [R1+0x3ff8] ;  /* 0x003ff80001107983 */ /* 0x000ea80000300800 */
        /* <DEDUP_REMOVED lines=13> */
[----:B------:R-:W-:Y:S04]  /*55700*/  STS.U16 [R49+UR5+0x11100], R3 ;  /* 0x0111000331007988 */ /* 0x000fe80008000405 */
[----:B------:R1:W-:Y:S04]  /*55710*/  STS.U16 [R49+UR5+0x11140], R59 ;  /* 0x0111403b31007988 */ /* 0x0003e80008000405 */
[----:B0-----:R-:W2:Y:S04]  /*55720*/  LDL.LU R58, [R1+0x3fdc] ;  /* 0x003fdc00013a7983 */ /* 0x001ea80000300800 */
[----:B------:R0:W-:Y:S04]  /*55730*/  STS.U16 [R49+UR5+0x11540], R61 ;  /* 0x0115403d31007988 */ /* 0x0001e80008000405 */
[----:B------:R0:W-:Y:S04]  /*55740*/  STS.U16 [R49+UR5+0x11500], R5 ;  /* 0x0115000531007988 */ /* 0x0001e80008000405 */
[----:B-1----:R-:W2:Y:S04]  /*55750*/  LDL.LU R59, [R1+0xfc] ;  /* 0x0000fc00013b7983 */ /* 0x002ea80000300800 */
[----:B0-----:R-:W2:Y:S04]  /*55760*/  LDL.LU R61, [R1+0xf8] ;  /* 0x0000f800013d7983 */ /* 0x001ea80000300800 */
[----:B------:R-:W2:Y:S04]  /*55770*/  LDL.LU R5, [R1+0x23c] ;  /* 0x00023c0001057983 */ /* 0x000ea80000300800 */
[----:B---3--:R0:W-:Y:S04]  /*55780*/  STS.U16 [R49+UR5+0x11900], R60 ;  /* 0x0119003c31007988 */ /* 0x0081e80008000405 */
[----:B----4-:R-:W-:Y:S04]  /*55790*/  STS.U16 [R49+UR5+0x11940], R22 ;  /* 0x0119401631007988 */ /* 0x010fe80008000405 */
[----:B------:R-:W-:Y:S04]  /*557a0*/  STS.U16 [R49+UR5+0x11d40], R23 ;  /* 0x011d401731007988 */ /* 0x000fe80008000405 */
[----:B------:R1:W-:Y:S04]  /*557b0*/  STS.U16 [R49+UR5+0x11d00], R30 ;  /* 0x011d001e31007988 */ /* 0x0003e80008000405 */
[----:B--2---:R2:W-:Y:S04]  /*557c0*/  STS.U16 [R49+UR5+0x12100], R0 ;  /* 0x0121000031007988 */ /* 0x0045e80008000405 */
[----:B0-----:R-:W3:Y:S04]  /*557d0*/  LDL.LU R60, [R1+0x108] ;  /* 0x00010800013c7983 */ /* 0x001ee80000300800 */
[----:B-1----:R-:W4:Y:S04]  /*557e0*/  LDL.LU R30, [R1+0xe4] ;  /* 0x0000e400011e7983 */ /* 0x002f280000300800 */
[----:B--2---:R-:W2:Y:S01]  /*557f0*/  LDL.LU R0, [R1+0xe0] ;  /* 0x0000e00001007983 */ /* 0x004ea20000300800 */
[----:B------:R-:W0:Y:S03]  /*55800*/  S2R R3, SR_TID.X ;  /* 0x0000000000037919 */ /* 0x000e260000002100 */
[----:B------:R1:W-:Y:S04]  /*55810*/  STS.U16 [R49+UR5+0x12140], R24 ;  /* 0x0121401831007988 */ /* 0x0003e80008000405 */
[----:B------:R-:W-:Y:S04]  /*55820*/  STS.U16 [R49+UR5+0x12540], R25 ;  /* 0x0125401931007988 */ /* 0x000fe80008000405 */
[----:B------:R0:W-:Y:S04]  /*55830*/  STS.U16 [R49+UR5+0x12500], R26 ;  /* 0x0125001a31007988 */ /* 0x0001e80008000405 */
[----:B------:R0:W-:Y:S04]  /*55840*/  STS.U16 [R49+UR5+0x12900], R27 ;  /* 0x0129001b31007988 */ /* 0x0001e80008000405 */
[----:B------:R0:W-:Y:S04]  /*55850*/  STS.U16 [R49+UR5+0x12940], R28 ;  /* 0x0129401c31007988 */ /* 0x0001e80008000405 */
[----:B-1----:R-:W2:Y:S04]  /*55860*/  LDL.LU R24, [R1+0x248] ;  /* 0x0002480001187983 */ /* 0x002ea80000300800 */
[----:B0-----:R-:W2:Y:S04]  /*55870*/  LDL.LU R26, [R1+0x190] ;  /* 0x00019000011a7983 */ /* 0x001ea80000300800 */
[----:B------:R-:W2:Y:S04]  /*55880*/  LDL.LU R27, [R1+0xcc] ;  /* 0x0000cc00011b7983 */ /* 0x000ea80000300800 */
[----:B------:R-:W2:Y:S01]  /*55890*/  LDL.LU R28, [R1+0xc8] ;  /* 0x0000c800011c7983 */ /* 0x000ea20000300800 */
[----:B------:R-:W-:-:S03]  /*558a0*/  LOP3.LUT R3, R3, 0x1f, RZ, 0xc0, !PT ;  /* 0x0000001f03037812 */ /* 0x000fc600078ec0ff */
[----:B------:R-:W-:Y:S04]  /*558b0*/  STS.U16 [R49+UR5+0x12d40], R58 ;  /* 0x012d403a31007988 */ /* 0x000fe80008000405 */
[----:B------:R-:W-:Y:S01]  /*558c0*/  STS.U16 [R49+UR5+0x12d00], R57 ;  /* 0x012d003931007988 */ /* 0x000fe20008000405 */
[----:B------:R-:W-:-:S03]  /*558d0*/  IMAD.SHL.U32 R3, R3, 0x2, RZ ;  /* 0x0000000203037824 */ /* 0x000fc600078e00ff */
[----:B------:R-:W-:Y:S04]  /*558e0*/  STS.U16 [R49+UR5+0x13100], R21 ;  /* 0x0131001531007988 */ /* 0x000fe80008000405 */
[----:B------:R-:W-:Y:S04]  /*558f0*/  STS.U16 [R49+UR5+0x13140], R20 ;  /* 0x0131401431007988 */ /* 0x000fe80008000405 */
[----:B------:R0:W-:Y:S04]  /*55900*/  STS.U16 [R49+UR5+0x13540], R19 ;  /* 0x0135401331007988 */ /* 0x0001e80008000405 */
[----:B------:R-:W-:Y:S04]  /*55910*/  STS.U16 [R49+UR5+0x13500], R18 ;  /* 0x0135001231007988 */ /* 0x000fe80008000405 */
[----:B------:R-:W-:Y:S04]  /*55920*/  STS.U16 [R49+UR5+0x13900], R17 ;  /* 0x0139001131007988 */ /* 0x000fe80008000405 */
[----:B------:R-:W-:Y:S04]  /*55930*/  STS.U16 [R49+UR5+0x13940], R16 ;  /* 0x0139401031007988 */ /* 0x000fe80008000405 */
[----:B------:R-:W-:Y:S04]  /*55940*/  STS.U16 [R49+UR5+0x13d40], R15 ;  /* 0x013d400f31007988 */ /* 0x000fe80008000405 */
[----:B------:R1:W-:Y:S01]  /*55950*/  STS.U16 [R49+UR5+0x13d00], R14 ;  /* 0x013d000e31007988 */ /* 0x0003e20008000405 */
[----:B0-----:R-:W-:-:S05]  /*55960*/  LOP3.LUT R19, R3, 0x20, RZ, 0x3c, !PT ;  /* 0x0000002003137812 */ /* 0x001fca00078e3cff */
[----:B------:R-:W-:Y:S04]  /*55970*/  STS.U16 [R19+UR5+0x10200], R59 ;  /* 0x0102003b13007988 */ /* 0x000fe80008000405 */
[----:B------:R-:W-:Y:S04]  /*55980*/  STS.U16 [R19+UR5+0x10240], R61 ;  /* 0x0102403d13007988 */ /* 0x000fe80008000405 */
[----:B-1----:R-:W2:Y:S04]  /*55990*/  LDL.LU R49, [R1+0x254] ;  /* 0x0002540001317983 */ /* 0x002ea80000300800 */
[----:B------:R0:W-:Y:S04]  /*559a0*/  STS.U16 [R19+UR5+0x10280], R5 ;  /* 0x0102800513007988 */ /* 0x0001e80008000405 */
[----:B0-----:R-:W2:Y:S04]  /*559b0*/  LDL.LU R5, [R1+0x1a4] ;  /* 0x0001a40001057983 */ /* 0x001ea80000300800 */
[----:B---3--:R0:W-:Y:S04]  /*559c0*/  STS.U16 [R19+UR5+0x102c0], R60 ;  /* 0x0102c03c13007988 */ /* 0x0081e80008000405 */
[----:B----4-:R-:W-:Y:S04]  /*559d0*/  STS.U16 [R19+UR5+0x10640], R30 ;  /* 0x0106401e13007988 */ /* 0x010fe80008000405 */
[----:B--2---:R1:W-:Y:S04]  /*559e0*/  STS.U16 [R19+UR5+0x10600], R0 ;  /* 0x0106000013007988 */ /* 0x0043e80008000405 */
[----:B0-----:R-:W2:Y:S04]  /*559f0*/  LDL.LU R60, [R1+0xb4] ;  /* 0x0000b400013c7983 */ /* 0x001ea80000300800 */
[----:B------:R-:W3:Y:S04]  /*55a00*/  LDL.LU R59, [R1+0xb0] ;  /* 0x0000b000013b7983 */ /* 0x000ee80000300800 */
[----:B------:R-:W4:Y:S04]  /*55a10*/  LDL.LU R61, [R1+0x260] ;  /* 0x00026000013d7983 */ /* 0x000f280000300800 */
[----:B-1----:R-:W4:Y:S04]  /*55a20*/  LDL.LU R0, [R1+0x1ac] ;  /* 0x0001ac0001007983 */ /* 0x002f280000300800 */
[----:B------:R-:W4:Y:S04]  /*55a30*/  LDL.LU R3, [R1+0x9c] ;  /* 0x00009c0001037983 */ /* 0x000f280000300800 */
[----:B------:R-:W4:Y:S04]  /*55a40*/  LDL.LU R25, [R1+0x98] ;  /* 0x0000980001197983 */ /* 0x000f280000300800 */
[----:B------:R-:W4:Y:S04]  /*55a50*/  LDL.LU R30, [R1+0x26c] ;  /* 0x00026c00011e7983 */ /* 0x000f280000300800 */
[----:B------:R-:W4:Y:S04]  /*55a60*/  LDL.LU R14, [R1+0x1b8] ;  /* 0x0001b800010e7983 */ /* 0x000f280000300800 */
[----:B------:R-:W-:Y:S04]  /*55a70*/  STS.U16 [R19+UR5+0x106c0], R24 ;  /* 0x0106c01813007988 */ /* 0x000fe80008000405 */
[----:B------:R-:W4:Y:S04]  /*55a80*/  LDL.LU R15, [R1+0x7c] ;  /* 0x00007c00010f7983 */ /* 0x000f280000300800 */
        /* <DEDUP_REMOVED lines=16> */
[----:B------:R0:W-:Y:S04]  /*55b90*/  STS.U16 [R19+UR5+0x10a80], R49 ;  /* 0x010a803113007988 */ /* 0x0001e80008000405 */
[----:B0-----:R-:W4:Y:S04]  /*55ba0*/  LDL.LU R49, [R1+0x1e8] ;  /* 0x0001e80001317983 */ /* 0x001f280000300800 */
[----:B------:R0:W-:Y:S04]  /*55bb0*/  STS.U16 [R19+UR5+0x10ac0], R5 ;  /* 0x010ac00513007988 */ /* 0x0001e80008000405 */
[----:B0-----:R-:W4:Y:S04]  /*55bc0*/  LDL.LU R5, [R1+0x3fd8] ;  /* 0x003fd80001057983 */ /* 0x001f280000300800 */
        /* <DEDUP_REMOVED lines=8> */
[----:B------:R-:W-:Y:S04]  /*55c50*/  STS.U16 [R19+UR5+0x11200], R3 ;  /* 0x0112000313007988 */ /* 0x000fe80008000405 */
[----:B------:R0:W-:Y:S04]  /*55c60*/  STS.U16 [R19+UR5+0x11240], R25 ;  /* 0x0112401913007988 */ /* 0x0001e80008000405 */
[----:B------:R1:W-:Y:S04]  /*55c70*/  STS.U16 [R19+UR5+0x11280], R30 ;  /* 0x0112801e13007988 */ /* 0x0003e80008000405 */
[----:B------:R-:W-:Y:S04]  /*55c80*/  STS.U16 [R19+UR5+0x112c0], R14 ;  /* 0x0112c00e13007988 */ /* 0x000fe80008000405 */
[----:B------:R-:W-:Y:S04]  /*55c90*/  STS.U16 [R19+UR5+0x11640], R15 ;  /* 0x0116400f13007988 */ /* 0x000fe80008000405 */
[----:B------:R-:W-:Y:S04]  /*55ca0*/  STS.U16 [R19+UR5+0x11600], R16 ;  /* 0x0116001013007988 */ /* 0x000fe80008000405 */
[----:B------:R1:W-:Y:S04]  /*55cb0*/  STS.U16 [R19+UR5+0x116c0], R26 ;  /* 0x0116c01a13007988 */ /* 0x0003e80008000405 */
[----:B0-----:R-:W2:Y:S04]  /*55cc0*/  LDL.LU R25, [R1+0x2b0] ;  /* 0x0002b00001197983 */ /* 0x001ea80000300800 */
[----:B-1----:R-:W2:Y:S04]  /*55cd0*/  LDL.LU R30, [R1+0x200] ;  /* 0x00020000011e7983 */ /* 0x002ea80000300800 */
[----:B------:R-:W-:Y:S04]  /*55ce0*/  STS.U16 [R19+UR5+0x11680], R17 ;  /* 0x0116801113007988 */ /* 0x000fe80008000405 */
[----:B------:R0:W-:Y:S04]  /*55cf0*/  STS.U16 [R19+UR5+0x11a00], R27 ;  /* 0x011a001b13007988 */ /* 0x0001e80008000405 */
[----:B------:R-:W-:Y:S04]  /*55d00*/  STS.U16 [R19+UR5+0x11a40], R18 ;  /* 0x011a401213007988 */ /* 0x000fe80008000405 */
[----:B------:R-:W-:Y:S04]  /*55d10*/  STS.U16 [R19+UR5+0x11a80], R20 ;  /* 0x011a801413007988 */ /* 0x000fe80008000405 */
[----:B------:R-:W-:Y:S04]  /*55d20*/  STS.U16 [R19+UR5+0x11ac0], R21 ;  /* 0x011ac01513007988 */ /* 0x000fe80008000405 */
[----:B------:R-:W-:Y:S04]  /*55d30*/  STS.U16 [R19+UR5+0x11e40], R57 ;  /* 0x011e403913007988 */ /* 0x000fe80008000405 */
[----:B------:R-:W-:Y:S04]  /*55d40*/  STS.U16 [R19+UR5+0x11e00], R58 ;  /* 0x011e003a13007988 */ /* 0x000fe80008000405 */
[----:B------:R-:W2:Y:S04]  /*55d50*/  LDL.LU R26, [R1+0x230] ;  /* 0x00023000011a7983 */ /* 0x000ea80000300800 */
[----:B------:R-:W-:Y:S04]  /*55d60*/  STS.U16 [R19+UR5+0x11ec0], R22 ;  /* 0x011ec01613007988 */ /* 0x000fe80008000405 */
[----:B------:R-:W-:Y:S04]  /*55d70*/  STS.U16 [R19+UR5+0x11e80], R23 ;  /* 0x011e801713007988 */ /* 0x000fe80008000405 */
[----:B------:R-:W-:Y:S04]  /*55d80*/  STS.U16 [R19+UR5+0x12200], R24 ;  /* 0x0122001813007988 */ /* 0x000fe80008000405 */
[----:B0-----:R-:W2:Y:S04]  /*55d90*/  LDL.LU R27, [R1+0x20c] ;  /* 0x00020c00011b7983 */ /* 0x001ea80000300800 */
[----:B---3--:R0:W-:Y:S04]  /*55da0*/  STS.U16 [R19+UR5+0x12240], R0 ;  /* 0x0122400013007988 */ /* 0x0081e80008000405 */
[----:B------:R1:W-:Y:S04]  /*55db0*/  STS.U16 [R19+UR5+0x12280], R28 ;  /* 0x0122801c13007988 */ /* 0x0003e80008000405 */
[----:B------:R3:W-:Y:S04]  /*55dc0*/  STS.U16 [R19+UR5+0x122c0], R49 ;  /* 0x0122c03113007988 */ /* 0x0007e80008000405 */
[----:B0-----:R-:W2:Y:S04]  /*55dd0*/  LDL.LU R0, [R1+0x3fcc] ;  /* 0x003fcc0001007983 */ /* 0x001ea80000300800 */
[----:B-1----:R-:W2:Y:S04]  /*55de0*/  LDL.LU R28, [R1+0x21c] ;  /* 0x00021c00011c7983 */ /* 0x002ea80000300800 */
[----:B---3--:R-:W3:Y:S04]  /*55df0*/  LDL.LU R49, [R1+0x218] ;  /* 0x0002180001317983 */ /* 0x008ee80000300800 */
[----:B----4-:R0:W-:Y:S04]  /*55e00*/  STS.U16 [R19+UR5+0x12640], R60 ;  /* 0x0126403c13007988 */ /* 0x0101e80008000405 */
[----:B------:R1:W-:Y:S04]  /*55e10*/  STS.U16 [R19+UR5+0x12600], R5 ;  /* 0x0126000513007988 */ /* 0x0003e80008000405 */
[----:B------:R4:W-:Y:S04]  /*55e20*/  STS.U16 [R19+UR5+0x126c0], R59 ;  /* 0x0126c03b13007988 */ /* 0x0009e80008000405 */
[----:B--2---:R-:W-:Y:S04]  /*55e30*/  STS.U16 [R19+UR5+0x12680], R61 ;  /* 0x0126803d13007988 */ /* 0x004fe80008000405 */
[----:B------:R2:W-:Y:S04]  /*55e40*/  STS.U16 [R19+UR5+0x12a00], R2 ;  /* 0x012a000213007988 */ /* 0x0005e80008000405 */
[----:B0-----:R-:W3:Y:S04]  /*55e50*/  LDL.LU R60, [R1+0x3fc8] ;  /* 0x003fc800013c7983 */ /* 0x001ee80000300800 */
[----:B-1----:R-:W3:Y:S04]  /*55e60*/  LDL.LU R5, [R1+0x3fc4] ;  /* 0x003fc40001057983 */ /* 0x002ee80000300800 */
[----:B----4-:R-:W4:Y:S04]  /*55e70*/  LDL.LU R59, [R1+0x170] ;  /* 0x00017000013b7983 */ /* 0x010f280000300800 */
[----:B--2---:R-:W2:Y:S04]  /*55e80*/  LDL.LU R2, [R1+0x3fc0] ;  /* 0x003fc00001027983 */ /* 0x004ea80000300800 */
[----:B------:R-:W2:Y:S04]  /*55e90*/  LDL.LU R61, [R1+0x16c] ;  /* 0x00016c00013d7983 */ /* 0x000ea80000300800 */
[----:B------:R0:W-:Y:S04]  /*55ea0*/  STS.U16 [R19+UR5+0x12a40], R4 ;  /* 0x012a400413007988 */ /* 0x0001e80008000405 */
[----:B------:R-:W-:Y:S04]  /*55eb0*/  STS.U16 [R19+UR5+0x12a80], R25 ;  /* 0x012a801913007988 */ /* 0x000fe80008000405 */
[----:B------:R1:W-:Y:S04]  /*55ec0*/  STS.U16 [R19+UR5+0x12ac0], R30 ;  /* 0x012ac01e13007988 */ /* 0x0003e80008000405 */
[----:B0-----:R-:W2:Y:S04]  /*55ed0*/  LDL.LU R4, [R1+0x3fbc] ;  /* 0x003fbc0001047983 */ /* 0x001ea80000300800 */
[----:B-1----:R-:W2:Y:S04]  /*55ee0*/  LDL.LU R30, [R1+0x150] ;  /* 0x00015000011e7983 */ /* 0x002ea80000300800 */
[----:B------:R-:W2:Y:S04]  /*55ef0*/  LDL.LU R17, [R1+0x14c] ;  /* 0x00014c0001117983 */ /* 0x000ea80000300800 */
        /* <DEDUP_REMOVED lines=11> */
[----:B------:R-:W-:Y:S04]  /*55fb0*/  STS.U16 [R19+UR5+0x13200], R13 ;  /* 0x0132000d13007988 */ /* 0x000fe80008000405 */
[----:B------:R-:W-:Y:S04]  /*55fc0*/  STS.U16 [R19+UR5+0x13240], R12 ;  /* 0x0132400c13007988 */ /* 0x000fe80008000405 */
[----:B0-----:R-:W2:Y:S04]  /*55fd0*/  LDL.LU R26, [R1+0xd8] ;  /* 0x0000d800011a7983 */ /* 0x001ea80000300800 */
[----:B------:R-:W2:Y:S04]  /*55fe0*/  LDL.LU R22, [R1+0x24c] ;  /* 0x00024c0001167983 */ /* 0x000ea80000300800 */
[----:B------:R-:W2:Y:S04]  /*55ff0*/  LDL.LU R23, [R1+0x198] ;  /* 0x0001980001177983 */ /* 0x000ea80000300800 */
[----:B-1----:R-:W2:Y:S04]  /*56000*/  LDL.LU R27, [R1+0xc4] ;  /* 0x0000c400011b7983 */ /* 0x002ea80000300800 */
[----:B------:R0:W-:Y:S04]  /*56010*/  STS.U16 [R19+UR5+0x13280], R28 ;  /* 0x0132801c13007988 */ /* 0x0001e80008000405 */
[----:B---3--:R1:W-:Y:S04]  /*56020*/  STS.U16 [R19+UR5+0x132c0], R49 ;  /* 0x0132c03113007988 */ /* 0x0083e80008000405 */
[----:B0-----:R-:W3:Y:S04]  /*56030*/  LDL.LU R28, [R1+0x258] ;  /* 0x00025800011c7983 */ /* 0x001ee80000300800 */
[----:B-1----:R-:W3:Y:S04]  /*56040*/  LDL.LU R49, [R1+0x1a0] ;  /* 0x0001a00001317983 */ /* 0x002ee80000300800 */
[----:B------:R-:W-:Y:S04]  /*56050*/  STS.U16 [R19+UR5+0x13640], R11 ;  /* 0x0136400b13007988 */ /* 0x000fe80008000405 */
[----:B------:R-:W-:Y:S04]  /*56060*/  STS.U16 [R19+UR5+0x13600], R10 ;  /* 0x0136000a13007988 */ /* 0x000fe80008000405 */
[----:B----4-:R0:W-:Y:S04]  /*56070*/  STS.U16 [R19+UR5+0x136c0], R59 ;  /* 0x0136c03b13007988 */ /* 0x0101e80008000405 */
[----:B--2---:R1:W-:Y:S04]  /*56080*/  STS.U16 [R19+UR5+0x13680], R61 ;  /* 0x0136803d13007988 */ /* 0x0043e80008000405 */
[----:B0-----:R-:W2:Y:S04]  /*56090*/  LDL.LU R59, [R1+0x264] ;  /* 0x00026400013b7983 */ /* 0x001ea80000300800 */
[----:B-1----:R-:W4:Y:S04]  /*560a0*/  LDL.LU R61, [R1+0x1b0] ;  /* 0x0001b000013d7983 */ /* 0x002f280000300800 */
[----:B------:R-:W-:Y:S04]  /*560b0*/  STS.U16 [R19+UR5+0x13a00], R9 ;  /* 0x013a000913007988 */ /* 0x000fe80008000405 */
[----:B------:R-:W-:Y:S04]  /*560c0*/  STS.U16 [R19+UR5+0x13a40], R8 ;  /* 0x013a400813007988 */ /* 0x000fe80008000405 */
[----:B------:R0:W-:Y:S04]  /*560d0*/  STS.U16 [R19+UR5+0x13a80], R30 ;  /* 0x013a801e13007988 */ /* 0x0001e80008000405 */
[----:B------:R-:W-:Y:S04]  /*560e0*/  STS.U16 [R19+UR5+0x13ac0], R17 ;  /* 0x013ac01113007988 */ /* 0x000fe80008000405 */
[----:B------:R-:W-:Y:S04]  /*560f0*/  STS.U16 [R19+UR5+0x13e40], R7 ;  /* 0x013e400713007988 */ /* 0x000fe80008000405 */
[----:B------:R-:W-:Y:S04]  /*56100*/  STS.U16 [R19+UR5+0x13e00], R6 ;  /* 0x013e000613007988 */ /* 0x000fe80008000405 */
[----:B------:R-:W-:Y:S04]  /*56110*/  STS.U16 [R19+UR5+0x13ec0], R18 ;  /* 0x013ec01213007988 */ /* 0x000fe80008000405 */
[----:B------:R1:W-:Y:S04]  /*56120*/  STS.U16 [R19+UR5+0x13e80], R24 ;  /* 0x013e801813007988 */ /* 0x0003e80008000405 */
[----:B------:R-:W-:Y:S04]  /*56130*/  STS.U16 [R31+UR5+0x10300], R20 ;  /* 0x010300141f007988 */ /* 0x000fe80008000405 */
[----:B------:R-:W-:Y:S04]  /*56140*/  STS.U16 [R31+UR5+0x10340], R21 ;  /* 0x010340151f007988 */ /* 0x000fe80008000405 */
[----:B------:R0:W-:Y:S04]  /*56150*/  STS.U16 [R31+UR5+0x10380], R25 ;  /* 0x010380191f007988 */ /* 0x0001e80008000405 */
[----:B------:R-:W-:Y:S04]  /*56160*/  STS.U16 [R31+UR5+0x103c0], R57 ;  /* 0x0103c0391f007988 */ /* 0x000fe80008000405 */
[----:B------:R-:W-:Y:S04]  /*56170*/  STS.U16 [R31+UR5+0x10740], R58 ;  /* 0x0107403a1f007988 */ /* 0x000fe80008000405 */
[----:B0-----:R-:W4:Y:S04]  /*56180*/  LDL.LU R30, [R1+0x270] ;  /* 0x00027000011e7983 */ /* 0x001f280000300800 */
[----:B-1----:R-:W4:Y:S04]  /*56190*/  LDL.LU R24, [R1+0x27c] ;  /* 0x00027c0001187983 */ /* 0x002f280000300800 */
[----:B------:R-:W4:Y:S04]  /*561a0*/  LDL.LU R25, [R1+0x288] ;  /* 0x0002880001197983 */ /* 0x000f280000300800 */
[----:B------:R0:W-:Y:S04]  /*561b0*/  STS.U16 [R31+UR5+0x10700], R26 ;  /* 0x0107001a1f007988 */ /* 0x0001e80008000405 */
[----:B------:R-:W-:Y:S04]  /*561c0*/  STS.U16 [R31+UR5+0x107c0], R22 ;  /* 0x0107c0161f007988 */ /* 0x000fe80008000405 */
[----:B------:R-:W-:Y:S04]  /*561d0*/  STS.U16 [R31+UR5+0x10780], R23 ;  /* 0x010780171f007988 */ /* 0x000fe80008000405 */
[----:B------:R1:W-:Y:S04]  /*561e0*/  STS.U16 [R31+UR5+0x10b00], R27 ;  /* 0x010b001b1f007988 */ /* 0x0003e80008000405 */
[----:B------:R1:W-:Y:S04]  /*561f0*/  STS.U16 [R31+UR5+0x10b40], R4 ;  /* 0x010b40041f007988 */ /* 0x0003e80008000405 */
[----:B0-----:R-:W4:Y:S04]  /*56200*/  LDL.LU R26, [R1+0x294] ;  /* 0x00029400011a7983 */ /* 0x001f280000300800 */
[----:B-1----:R-:W4:Y:S04]  /*56210*/  LDL.LU R27, [R1+0x2a0] ;  /* 0x0002a000011b7983 */ /* 0x002f280000300800 */
[----:B------:R-:W4:Y:S04]  /*56220*/  LDL.LU R4, [R1+0x3fb8] ;  /* 0x003fb80001047983 */ /* 0x000f280000300800 */
[----:B---3--:R0:W-:Y:S04]  /*56230*/  STS.U16 [R31+UR5+0x10b80], R28 ;  /* 0x010b801c1f007988 */ /* 0x0081e80008000405 */
[----:B------:R-:W-:Y:S04]  /*56240*/  STS.U16 [R31+UR5+0x10bc0], R49 ;  /* 0x010bc0311f007988 */ /* 0x000fe80008000405 */
[----:B------:R1:W-:Y:S04]  /*56250*/  STS.U16 [R31+UR5+0x10f40], R2 ;  /* 0x010f40021f007988 */ /* 0x0003e80008000405 */
[----:B0-----:R-:W3:Y:S04]  /*56260*/  LDL.LU R28, [R1+0x238] ;  /* 0x00023800011c7983 */ /* 0x001ee80000300800 */
[----:B-1----:R-:W3:Y:S04]  /*56270*/  LDL.LU R2, [R1+0x3fb4] ;  /* 0x003fb40001027983 */ /* 0x002ee80000300800 */
[----:B------:R0:W-:Y:S04]  /*56280*/  STS.U16 [R31+UR5+0x10f00], R5 ;  /* 0x010f00051f007988 */ /* 0x0001e80008000405 */
[----:B--2---:R-:W-:Y:S04]  /*56290*/  STS.U16 [R31+UR5+0x10fc0], R59 ;  /* 0x010fc03b1f007988 */ /* 0x004fe80008000405 */
[----:B----4-:R-:W-:Y:S04]  /*562a0*/  STS.U16 [R31+UR5+0x10f80], R61 ;  /* 0x010f803d1f007988 */ /* 0x010fe80008000405 */
[----:B------:R1:W-:Y:S04]  /*562b0*/  STS.U16 [R31+UR5+0x11300], R60 ;  /* 0x0113003c1f007988 */ /* 0x0003e80008000405 */
[----:B0-----:R-:W2:Y:S04]  /*562c0*/  LDL.LU R5, [R1+0x3fb0] ;  /* 0x003fb00001057983 */ /* 0x001ea80000300800 */
[----:B------:R-:W4:Y:S04]  /*562d0*/  LDL.LU R49, [R1+0x2b4] ;  /* 0x0002b40001317983 */ /* 0x000f280000300800 */
[----:B-1----:R-:W2:Y:S04]  /*562e0*/  LDL.LU R60, [R1+0x3fac] ;  /* 0x003fac00013c7983 */ /* 0x002ea80000300800 */
[----:B------:R0:W-:Y:S04]  /*562f0*/  STS.U16 [R31+UR5+0x11340], R0 ;  /* 0x011340001f007988 */ /* 0x0001e80008000405 */
[----:B------:R-:W-:Y:S04]  /*56300*/  STS.U16 [R31+UR5+0x11380], R30 ;  /* 0x0113801e1f007988 */ /* 0x000fe80008000405 */
[----:B0-----:R-:W4:Y:S04]  /*56310*/  LDL.LU R0, [R1+0x3fa8] ;  /* 0x003fa80001007983 */ /* 0x001f280000300800 */
[----:B------:R-:W4:Y:S04]  /*56320*/  LDL.LU R59, [R1+0x22c] ;  /* 0x00022c00013b7983 */ /* 0x000f280000300800 */
[----:B---3--:R0:W-:Y:S04]  /*56330*/  STS.U16 [R31+UR5+0x113c0], R2 ;  /* 0x0113c0021f007988 */ /* 0x0081e80008000405 */
[----:B0-----:R-:W3:Y:S04]  /*56340*/  LDL.LU R2, [R1+0x3fa4] ;  /* 0x003fa40001027983 */ /* 0x001ee80000300800 */
[----:B------:R-:W-:Y:S04]  /*56350*/  STS.U16 [R31+UR5+0x11740], R47 ;  /* 0x0117402f1f007988 */ /* 0x000fe80008000405 */
[----:B------:R-:W-:Y:S04]  /*56360*/  STS.U16 [R31+UR5+0x11700], R45 ;  /* 0x0117002d1f007988 */ /* 0x000fe80008000405 */
[----:B------:R-:W3:Y:S04]  /*56370*/  LDL.LU R61, [R1+0x188] ;  /* 0x00018800013d7983 */ /* 0x000ee80000300800 */
[----:B------:R-:W-:Y:S04]  /*56380*/  STS.U16 [R31+UR5+0x117c0], R24 ;  /* 0x0117c0181f007988 */ /* 0x000fe80008000405 */
[----:B------:R-:W3:Y:S04]  /*56390*/  LDL.LU R30, [R1+0x184] ;  /* 0x00018400011e7983 */ /* 0x000ee80000300800 */
[----:B--2---:R0:W-:Y:S04]  /*563a0*/  STS.U16 [R31+UR5+0x11780], R60 ;  /* 0x0117803c1f007988 */ /* 0x0041e80008000405 */
[----:B0-----:R-:W2:Y:S04]  /*563b0*/  LDL.LU R60, [R1+0x3fa0] ;  /* 0x003fa000013c7983 */ /* 0x001ea80000300800 */
[----:B------:R-:W-:Y:S04]  /*563c0*/  STS.U16 [R31+UR5+0x11b00], R43 ;  /* 0x011b002b1f007988 */ /* 0x000fe80008000405 */
[----:B------:R-:W-:Y:S04]  /*563d0*/  STS.U16 [R31+UR5+0x11b40], R41 ;  /* 0x011b40291f007988 */ /* 0x000fe80008000405 */
[----:B------:R-:W-:Y:S04]  /*563e0*/  STS.U16 [R31+UR5+0x11b80], R25 ;  /* 0x011b80191f007988 */ /* 0x000fe80008000405 */
[----:B----4-:R0:W-:Y:S04]  /*563f0*/  STS.U16 [R31+UR5+0x11bc0], R0 ;  /* 0x011bc0001f007988 */ /* 0x0101e80008000405 */
[----:B------:R-:W-:Y:S04]  /*56400*/  STS.U16 [R31+UR5+0x11f40], R39 ;  /* 0x011f40271f007988 */ /* 0x000fe80008000405 */
[----:B------:R-:W-:Y:S04]  /*56410*/  STS.U16 [R31+UR5+0x11f00], R37 ;  /* 0x011f00251f007988 */ /* 0x000fe80008000405 */
[----:B------:R-:W-:Y:S04]  /*56420*/  STS.U16 [R31+UR5+0x11fc0], R26 ;  /* 0x011fc01a1f007988 */ /* 0x000fe80008000405 */
[----:B0-----:R-:W4:Y:S04]  /*56430*/  LDL.LU R0, [R1+0x3f9c] ;  /* 0x003f9c0001007983 */ /* 0x001f280000300800 */
[----:B---3--:R0:W-:Y:S04]  /*56440*/  STS.U16 [R31+UR5+0x11f80], R2 ;  /* 0x011f80021f007988 */ /* 0x0081e80008000405 */
[----:B0-----:R-:W3:Y:S04]  /*56450*/  LDL.LU R2, [R1+0x3f98] ;  /* 0x003f980001027983 */ /* 0x001ee80000300800 */
[----:B------:R-:W-:Y:S04]  /*56460*/  STS.U16 [R31+UR5+0x12300], R35 ;  /* 0x012300231f007988 */ /* 0x000fe80008000405 */
[----:B------:R-:W-:Y:S04]  /*56470*/  STS.U16 [R31+UR5+0x12340], R33 ;  /* 0x012340211f007988 */ /* 0x000fe80008000405 */
[----:B------:R-:W-:Y:S04]  /*56480*/  STS.U16 [R31+UR5+0x12380], R27 ;  /* 0x0123801b1f007988 */ /* 0x000fe80008000405 */
        /* <DEDUP_REMOVED lines=22> */
[----:B------:R-:W-:Y:S01]  /*565f0*/  STS.U16 [R31+UR5+0x13700], R48 ;  /* 0x013700301f007988 */ /* 0x000fe20008000405 */
[----:B------:R-:W0:Y:S03]  /*56600*/  S2R R3, SR_TID.X ;  /* 0x0000000000037919 */ /* 0x000e260000002100 */
[----:B---3--:R1:W-:Y:S04]  /*56610*/  STS.U16 [R31+UR5+0x137c0], R2 ;  /* 0x0137c0021f007988 */ /* 0x0083e80008000405 */
[----:B----4-:R3:W-:Y:S04]  /*56620*/  STS.U16 [R31+UR5+0x13780], R0 ;  /* 0x013780001f007988 */ /* 0x0107e80008000405 */
[----:B-1----:R-:W4:Y:S04]  /*56630*/  LDL.LU R2, [R1+0x3f84] ;  /* 0x003f840001027983 */ /* 0x002f280000300800 */
[----:B---3--:R-:W3:Y:S04]  /*56640*/  LDL.LU R0, [R1+0x3f80] ;  /* 0x003f800001007983 */ /* 0x008ee80000300800 */
[----:B------:R-:W-:Y:S04]  /*56650*/  STS.U16 [R31+UR5+0x13b00], R50 ;  /* 0x013b00321f007988 */ /* 0x000fe80008000405 */
[----:B------:R-:W-:Y:S04]  /*56660*/  STS.U16 [R31+UR5+0x13b40], R52 ;  /* 0x013b40341f007988 */ /* 0x000fe80008000405 */
[----:B--2---:R1:W-:Y:S04]  /*56670*/  STS.U16 [R31+UR5+0x13b80], R60 ;  /* 0x013b803c1f007988 */ /* 0x0043e80008000405 */
[----:B------:R-:W-:Y:S04]  /*56680*/  STS.U16 [R31+UR5+0x13bc0], R54 ;  /* 0x013bc0361f007988 */ /* 0x000fe80008000405 */
[----:B------:R-:W-:Y:S04]  /*56690*/  STS.U16 [R31+UR5+0x13f40], R5 ;  /* 0x013f40051f007988 */ /* 0x000fe80008000405 */
[----:B------:R-:W-:Y:S01]  /*566a0*/  STS.U16 [R31+UR5+0x13f00], R4 ;  /* 0x013f00041f007988 */ /* 0x000fe20008000405 */
[----:B-1----:R-:W1:Y:S03]  /*566b0*/  LDC R60, c[0x0][0x3a8] ;  /* 0x0000ea00ff3c7b82 */ /* 0x002e660000000800 */
[----:B------:R2:W-:Y:S04]  /*566c0*/  STS.U16 [R31+UR5+0x13fc0], R55 ;  /* 0x013fc0371f007988 */ /* 0x0005e80008000405 */
[----:B------:R1:W-:Y:S01]  /*566d0*/  STS.U16 [R31+UR5+0x13f80], R56 ;  /* 0x013f80381f007988 */ /* 0x0003e20008000405 */
[----:B0-----:R-:W-:-:S05]  /*566e0*/  LOP3.LUT R3, R3, 0x1f, RZ, 0xc0, !PT ;  /* 0x0000001f03037812 */ /* 0x001fca00078ec0ff */
[----:B------:R-:W-:Y:S02]  /*566f0*/  IMAD.SHL.U32 R3, R3, 0x2, RZ ;  /* 0x0000000203037824 */ /* 0x000fe400078e00ff */
[----:B-1----:R-:W-:-:S04]  /*56700*/  IMAD.SHL.U32 R60, R60, 0x80, RZ ;  /* 0x000000803c3c7824 */ /* 0x002fc800078e00ff */
[----:B------:R-:W-:Y:S01]  /*56710*/  IMAD.SHL.U32 R60, R60, 0x2, RZ ;  /* 0x000000023c3c7824 */ /* 0x000fe200078e00ff */
[----:B------:R-:W4:Y:S04]  /*56720*/  LDL.LU.64 R52, [R1+0xcf0] ;  /* 0x000cf00001347983 */ /* 0x000f280000300a00 */
[----:B--2---:R-:W2:Y:S04]  /*56730*/  LDL.LU.64 R54, [R1+0xcf8] ;  /* 0x000cf80001367983 */ /* 0x004ea80000300a00 */
[----:B------:R-:W2:Y:S04]  /*56740*/  LDL.LU.64 R48, [R1+0xbf0] ;  /* 0x000bf00001307983 */ /* 0x000ea80000300a00 */
[----:B------:R-:W2:Y:S01]  /*56750*/  LDL.LU.64 R50, [R1+0xbf8] ;  /* 0x000bf80001327983 */ /* 0x000ea20000300a00 */
[----:B------:R-:W0:Y:S01]  /*56760*/  S2R R31, SR_TID.X ;  /* 0x00000000001f7919 */ /* 0x000e220000002100 */
[----:B------:R-:W1:Y:S01]  /*56770*/  S2R R30, SR_TID.X ;  /* 0x00000000001e7919 */ /* 0x000e620000002100 */
[----:B0-----:R-:W-:Y:S01]  /*56780*/  LOP3.LUT R31, R31, 0x7, RZ, 0xc0, !PT ;  /* 0x000000071f1f7812 */ /* 0x001fe200078ec0ff */
[----:B-1----:R-:W-:-:S04]  /*56790*/  IMAD.SHL.U32 R58, R30, 0x2, RZ ;  /* 0x000000021e3a7824 */ /* 0x002fc800078e00ff */
[C---:B------:R-:W-:Y:S02]  /*567a0*/  IMAD R59, R31.reuse, 0x210, RZ ;  /* 0x000002101f3b7824 */ /* 0x040fe400078e02ff */
[C---:B------:R-:W-:Y:S02]  /*567b0*/  IMAD.SHL.U32 R61, R30.reuse, 0x100, RZ ;  /* 0x000001001e3d7824 */ /* 0x040fe400078e00ff */
[----:B------:R-:W-:Y:S02]  /*567c0*/  IMAD R31, R31, 0x110, RZ ;  /* 0x000001101f1f7824 */ /* 0x000fe400078e02ff */
[----:B------:R-:W-:-:S05]  /*567d0*/  IMAD.SHL.U32 R30, R30, 0x2, RZ ;  /* 0x000000021e1e7824 */ /* 0x000fca00078e00ff */
[----:B------:R-:W-:Y:S01]  /*567e0*/  LOP3.LUT R6, R31, 0x30, R30, 0x78, !PT ;  /* 0x000000301f067812 */ /* 0x000fe200078e781e */
[----:B------:R-:W-:Y:S01]  /*567f0*/  BAR.SYNC.DEFER_BLOCKING 0x0 ;  /* 0x0000000000007b1d */ /* 0x000fe20000010000 */
[----:B------:R-:W-:-:S04]  /*56800*/  LOP3.LUT R44, R59, 0x10, R58, 0x78, !PT ;  /* 0x000000103b2c7812 */ /* 0x000fc800078e783a */
[----:B------:R-:W-:Y:S01]  /*56810*/  LOP3.LUT R44, R44, 0x1000, R61, 0xf8, !PT ;  /* 0x000010002c2c7812 */ /* 0x000fe200078ef83d */
[----:B------:R-:W0:Y:S04]  /*56820*/  LDSM.16.M88.4 R36, [R6+UR5+0x10000] ;  /* 0x010000050624783b */ /* 0x000e280008000200 */
[----:B------:R-:W1:Y:S04]  /*56830*/  LDSM.16.M88.4 R32, [R6+UR5+0x10800] ;  /* 0x010800050620783b */ /* 0x000e680008000200 */
[----:B------:R-:W0:Y:S04]  /*56840*/  LDSM.16.M88.4 R28, [R6+UR5+0x11000] ;  /* 0x01100005061c783b */ /* 0x000e280008000200 */
[----:B------:R-:W0:Y:S04]  /*56850*/  LDSM.16.M88.4 R20, [R6+UR5+0x11800] ;  /* 0x011800050614783b */ /* 0x000e280008000200 */
[----:B------:R-:W0:Y:S04]  /*56860*/  LDSM.16.M88.4 R24, [R6+UR5+0x12000] ;  /* 0x012000050618783b */ /* 0x000e280008000200 */
[----:B------:R-:W0:Y:S04]  /*56870*/  LDSM.16.M88.4 R16, [R6+UR5+0x12800] ;  /* 0x012800050610783b */ /* 0x000e280008000200 */
[----:B------:R-:W-:Y:S04]  /*56880*/  LDSM.16.MT88.4 R40, [R44+UR5] ;  /* 0x000000052c28783b */ /* 0x000fe80008004200 */
[----:B------:R-:W0:Y:S04]  /*56890*/  LDSM.16.M88.4 R12, [R6+UR5+0x13000] ;  /* 0x01300005060c783b */ /* 0x000e280008000200 */
[----:B------:R-:W0:Y:S04]  /*568a0*/  LDSM.16.M88.4 R8, [R6+UR5+0x13800] ;  /* 0x013800050608783b */ /* 0x000e280008000200 */
[----:B------:R-:W-:Y:S04]  /*568b0*/  STL.64 [R1+0x6588], R58 ;  /* 0x0065883a01007387 */ /* 0x000fe80000100a00 */
[----:B---3--:R-:W-:Y:S04]  /*568c0*/  STL [R1+0x3fd0], R0 ;  /* 0x003fd00001007387 */ /* 0x008fe80000100800 */
[----:B----4-:R-:W-:Y:S04]  /*568d0*/  STL [R1+0x3f80], R2 ;  /* 0x003f800201007387 */ /* 0x010fe80000100800 */
[----:B0-----:R-:W-:Y:S04]  /*568e0*/  STL [R1+0x6254], R38 ;  /* 0x0062542601007387 */ /* 0x001fe80000100800 */
[----:B------:R-:W-:Y:S04]  /*568f0*/  STL [R1+0x6250], R39 ;  /* 0x0062502701007387 */ /* 0x000fe80000100800 */
[----:B-1----:R-:W-:Y:S04]  /*56900*/  STL [R1+0x625c], R34 ;  /* 0x00625c2201007387 */ /* 0x002fe80000100800 */
        /* <DEDUP_REMOVED lines=9> */
[----:B------:R-:W-:Y:S04]  /*569a0*/  STL.64 [R1+0x6598], R16 ;  /* 0x0065981001007387 */ /* 0x000fe80000100a00 */
[----:B------:R-:W-:Y:S04]  /*569b0*/  STL [R1+0x621c], R14 ;  /* 0x00621c0e01007387 */ /* 0x000fe80000100800 */
[----:B------:R-:W-:Y:S04]  /*569c0*/  STL [R1+0x6218], R15 ;  /* 0x0062180f01007387 */ /* 0x000fe80000100800 */
[----:B------:R0:W-:Y:S04]  /*569d0*/  STL.64 [R1+0x6590], R12 ;  /* 0x0065900c01007387 */ /* 0x0001e80000100a00 */
[----:B------:R-:W1:Y:S04]  /*569e0*/  LDSM.16.MT88.4 R4, [R44+UR5+0x80] ;  /* 0x000080052c04783b */ /* 0x000e680008004200 */
[----:B0-----:R-:W3:Y:S04]  /*569f0*/  LDL.LU.64 R12, [R1+0xaf0] ;  /* 0x000af000010c7983 */ /* 0x001ee80000300a00 */
[----:B------:R-:W3:Y:S04]  /*56a00*/  LDL.LU.64 R14, [R1+0xaf8] ;  /* 0x000af800010e7983 */ /* 0x000ee80000300a00 */
[----:B------:R-:W-:Y:S04]  /*56a10*/  STL [R1+0x622c], R10 ;  /* 0x00622c0a01007387 */ /* 0x000fe80000100800 */
[----:B------:R-:W-:Y:S01]  /*56a20*/  STL [R1+0x6220], R11 ;  /* 0x0062200b01007387 */ /* 0x000fe20000100800 */
[----:B--2---:R-:W-:Y:S03]  /*56a30*/  HMMA.16816.F32 R16, R40, R36, R52 ;  /* 0x000000242810723c */ /* 0x004fe60000001834 */
[----:B------:R-:W2:Y:S04]  /*56a40*/  LDL.LU.64 R52, [R1+0x710] ;  /* 0x0007100001347983 */ /* 0x000ea80000300a00 */
[----:B------:R-:W2:-:S12]  /*56a50*/  LDL.LU.64 R54, [R1+0x718] ;  /* 0x0007180001367983 */ /* 0x000e980000300a00 */
[----:B------:R-:W-:Y:S04]  /*56a60*/  STL.64 [R1+0xc0], R16 ;  /* 0x0000c01001007387 */ /* 0x000fe80000100a00 */
[----:B------:R0:W-:Y:S02]  /*56a70*/  STL.64 [R1+0xc8], R18 ;  /* 0x0000c81201007387 */ /* 0x0001e40000100a00 */
[----:B0-----:R-:W-:-:S15]  /*56a80*/  HMMA.16816.F32 R16, R40, R32, R48 ;  /* 0x000000202810723c */ /* 0x001fde0000001830 */
[----:B------:R-:W-:-:S04]  /*56a90*/  NOP ;  /* 0x0000000000007918 */ /* 0x000fc80000000000 */
[----:B------:R-:W-:Y:S02]  /*56aa0*/  IMAD.MOV.U32 R22, RZ, RZ, R16 ;  /* 0x000000ffff167224 */ /* 0x000fe400078e0010 */
[----:B------:R-:W-:Y:S02]  /*56ab0*/  IMAD.MOV.U32 R23, RZ, RZ, R17 ;  /* 0x000000ffff177224 */ /* 0x000fe400078e0011 */
[----:B------:R-:W-:Y:S01]  /*56ac0*/  IMAD.MOV.U32 R30, RZ, RZ, R18 ;  /* 0x000000ffff1e7224 */ /* 0x000fe200078e0012 */
[----:B------:R-:W4:Y:S01]  /*56ad0*/  LDL.LU.64 R16, [R1+0x6f0] ;  /* 0x0006f00001107983 */ /* 0x000f220000300a00 */
[----:B------:R-:W-:-:S03]  /*56ae0*/  IMAD.MOV.U32 R31, RZ, RZ, R19 ;  /* 0x000000ffff1f7224 */ /* 0x000fc600078e0013 */
[----:B------:R-:W4:Y:S04]  /*56af0*/  LDL.LU.64 R18, [R1+0x6f8] ;  /* 0x0006f80001127983 */ /* 0x000f280000300a00 */
[----:B------:R-:W-:Y:S04]  /*56b00*/  STL [R1+0x629c], R31 ;  /* 0x00629c1f01007387 */ /* 0x000fe80000100800 */
[----:B------:R-:W-:Y:S04]  /*56b10*/  STL [R1+0x6298], R30 ;  /* 0x0062981e01007387 */ /* 0x000fe80000100800 */
[----:B------:R-:W-:Y:S04]  /*56b20*/  STL [R1+0x6294], R23 ;  /* 0x0062941701007387 */ /* 0x000fe80000100800 */
[----:B------:R-:W-:Y:S01]  /*56b30*/  STL [R1+0x6290], R22 ;  /* 0x0062901601007387 */ /* 0x000fe20000100800 */
[----:B---3--:R-:W-:Y:S03]  /*56b40*/  HMMA.16816.F32 R48, R40, R28, R12 ;  /* 0x0000001c2830723c */ /* 0x008fe6000000180c */
[----:B------:R-:W3:Y:S04]  /*56b50*/  LDL.LU.64 R12, [R1+0x5c0] ;  /* 0x0005c000010c7983 */ /* 0x000ee80000300a00 */
[----:B------:R-:W3:-:S12]  /*56b60*/  LDL.LU.64 R14, [R1+0x5c8] ;  /* 0x0005c800010e7983 */ /* 0x000ed80000300a00 */
[----:B------:R0:W-:Y:S04]  /*56b70*/  STL.64 [R1+0xa0], R48 ;  /* 0x0000a03001007387 */ /* 0x0001e80000100a00 */
[----:B------:R1:W-:Y:S04]  /*56b80*/  STL.64 [R1+0xa8], R50 ;  /* 0x0000a83201007387 */ /* 0x0003e80000100a00 */
[----:B0-----:R-:W3:Y:S04]  /*56b90*/  LDL.LU.64 R48, [R1+0x5b0] ;  /* 0x0005b00001307983 */ /* 0x001ee80000300a00 */
[----:B-1----:R-:W3:Y:S04]  /*56ba0*/  LDL.LU.64 R50, [R1+0x5b8] ;  /* 0x0005b80001327983 */ /* 0x002ee80000300a00 */
[----:B------:R-:W3:Y:S04]  /*56bb0*/  LDL.LU.64 R56, [R1+0x5a0] ;  /* 0x0005a00001387983 */ /* 0x000ee80000300a00 */
[----:B------:R-:W3:Y:S01]  /*56bc0*/  LDL.LU.64 R58, [R1+0x5a8] ;  /* 0x0005a800013a7983 */ /* 0x000ee20000300a00 */
[----:B--2---:R-:W-:-:S15]  /*56bd0*/  HMMA.16816.F32 R52, R40, R20, R52 ;  /* 0x000000142834723c */ /* 0x004fde0000001834 */
[----:B------:R-:W-:-:S04]  /*56be0*/  NOP ;  /* 0x0000000000007918 */ /* 0x000fc80000000000 */
[----:B------:R-:W-:Y:S02]  /*56bf0*/  IMAD.MOV.U32 R31, RZ, RZ, R52 ;  /* 0x000000ffff1f7224 */ /* 0x000fe400078e0034 */
[----:B------:R-:W-:Y:S02]  /*56c00*/  IMAD.MOV.U32 R30, RZ, RZ, R53 ;  /* 0x000000ffff1e7224 */ /* 0x000fe400078e0035 */
[----:B------:R-:W-:Y:S01]  /*56c10*/  IMAD.MOV.U32 R23, RZ, RZ, R54 ;  /* 0x000000ffff177224 */ /* 0x000fe200078e0036 */
[----:B------:R-:W2:Y:S01]  /*56c20*/  LDL.LU.64 R52, [R1+0xc90] ;  /* 0x000c900001347983 */ /* 0x000ea20000300a00 */
[----:B------:R-:W-:-:S03]  /*56c30*/  IMAD.MOV.U32 R22, RZ, RZ, R55 ;  /* 0x000000ffff167224 */ /* 0x000fc600078e0037 */
[----:B------:R-:W2:Y:S04]  /*56c40*/  LDL.LU.64 R54, [R1+0xc98] ;  /* 0x000c980001367983 */ /* 0x000ea80000300a00 */
[----:B------:R-:W-:Y:S01]  /*56c50*/  STL [R1+0x6470], R31 ;  /* 0x0064701f01007387 */ /* 0x000fe20000100800 */
[----:B----4-:R-:W-:-:S15]  /*56c60*/  HMMA.16816.F32 R16, R40, R24, R16 ;  /* 0x000000182810723c */ /* 0x010fde0000001810 */
[----:B------:R-:W-:-:S04]  /*56c70*/  NOP ;  /* 0x0000000000007918 */ /* 0x000fc80000000000 */
[----:B------:R-:W-:Y:S02]  /*56c80*/  IMAD.MOV.U32 R34, RZ, RZ, R16 ;  /* 0x000000ffff227224 */ /* 0x000fe400078e0010 */
[----:B------:R-:W-:Y:S02]  /*56c90*/  IMAD.MOV.U32 R35, RZ, RZ, R17 ;  /* 0x000000ffff237224 */ /* 0x000fe400078e0011 */
[----:B------:R-:W3:Y:S02]  /*56ca0*/  LDL.LU.64 R16, [R1+0x6598] ;  /* 0x0065980001107983 */ /* 0x000ee40000300a00 */
[----:B---3--:R-:W-:-:S15]  /*56cb0*/  HMMA.16816.F32 R12, R40, R16, R12 ;  /* 0x00000010280c723c */ /* 0x008fde000000180c */
[----:B------:R-:W-:-:S04]  /*56cc0*/  NOP ;  /* 0x0000000000007918 */ /* 0x000fc80000000000 */
[----:B------:R0:W-:Y:S04]  /*56cd0*/  STL.64 [R1+0x3e0], R12 ;  /* 0x0003e00c01007387 */ /* 0x0001e80000100a00 */
[----:B------:R-:W-:Y:S04]  /*56ce0*/  STL.64 [R1+0x3e8], R14 ;  /* 0x0003e80e01007387 */ /* 0x000fe80000100a00 */
[----:B0-----:R-:W3:Y:S01]  /*56cf0*/  LDL.LU.64 R12, [R1+0x6590] ;  /* 0x00659000010c7983 */ /* 0x001ee20000300a00 */
[----:B------:R-:W-:Y:S01]  /*56d00*/  IMAD.MOV.U32 R39, RZ, RZ, R19 ;  /* 0x000000ffff277224 */ /* 0x000fe200078e0013 */
[----:B---3--:R-:W-:-:S15]  /*56d10*/  HMMA.16816.F32 R48, R40, R12, R48 ;  /* 0x0000000c2830723c */ /* 0x008fde0000001830 */
[----:B------:R-:W-:-:S04]  /*56d20*/  NOP ;  /* 0x0000000000007918 */ /* 0x000fc80000000000 */
[----:B------:R0:W-:Y:S04]  /*56d30*/  STL.64 [R1+0x5c0], R48 ;  /* 0x0005c03001007387 */ /* 0x0001e80000100a00 */
[----:B------:R1:W-:Y:S04]  /*56d40*/  STL.64 [R1+0x5c8], R50 ;  /* 0x0005c83201007387 */ /* 0x0003e80000100a00 */
[----:B0-----:R-:W3:Y:S04]  /*56d50*/  LDL.LU.64 R48, [R1+0xb90] ;  /* 0x000b900001307983 */ /* 0x001ee80000300a00 */
[----:B-1----:R-:W3:Y:S01]  /*56d60*/  LDL.LU.64 R50, [R1+0xb98] ;  /* 0x000b980001327983 */ /* 0x002ee20000300a00 */
[----:B------:R-:W-:Y:S03]  /*56d70*/  HMMA.16816.F32 R40, R40, R8, R56 ;  /* 0x000000082828723c */ /* 0x000fe60000001838 */
[----:B------:R-:W4:-:S15]  /*56d80*/  LDL.LU.64 R58, [R1+0x6588] ;  /* 0x00658800013a7983 */ /* 0x000f1e0000300a00 */
[----:B------:R-:W-:Y:S01]  /*56d90*/  NOP ;  /* 0x0000000000007918 */ /* 0x000fe20000000000 */
[----:B------:R-:W-:Y:S02]  /*56da0*/  IMAD.MOV.U32 R19, RZ, RZ, R40 ;  /* 0x000000ffff137224 */ /* 0x000fe400078e0028 */
[----:B------:R-:W-:Y:S02]  /*56db0*/  IMAD.MOV.U32 R11, RZ, RZ, R41 ;  /* 0x000000ffff0b7224 */ /* 0x000fe400078e0029 */
[----:B------:R-:W-:Y:S02]  /*56dc0*/  IMAD.MOV.U32 R14, RZ, RZ, R42 ;  /* 0x000000ffff0e7224 */ /* 0x000fe400078e002a */
[----:B------:R-:W-:Y:S02]  /*56dd0*/  IMAD.MOV.U32 R15, RZ, RZ, R43 ;  /* 0x000000ffff0f7224 */ /* 0x000fe400078e002b */
[----:B--2---:R-:W-:Y:S01]  /*56de0*/  HMMA.16816.F32 R40, R4, R36, R52 ;  /* 0x000000240428723c */ /* 0x004fe20000001834 */
[----:B------:R-:W-:Y:S04]  /*56df0*/  STL [R1+0x623c], R11 ;  /* 0x00623c0b01007387 */ /* 0x000fe80000100800 */
[----:B------:R-:W-:-:S14]  /*56e00*/  STL [R1+0x6238], R19 ;  /* 0x0062381301007387 */ /* 0x000fdc0000100800 */
[----:B------:R0:W-:Y:S04]  /*56e10*/  STL.64 [R1+0x710], R40 ;  /* 0x0007102801007387 */ /* 0x0001e80000100a00 */
[----:B------:R-:W2:Y:S04]  /*56e20*/  LDL.LU.64 R52, [R1+0xa90] ;  /* 0x000a900001347983 */ /* 0x000ea80000300a00 */
[----:B------:R-:W2:Y:S01]  /*56e30*/  LDL.LU.64 R54, [R1+0xa98] ;  /* 0x000a980001367983 */ /* 0x000ea20000300a00 */
[----:B------:R-:W-:Y:S02]  /*56e40*/  IMAD.MOV.U32 R38, RZ, RZ, R18 ;  /* 0x000000ffff267224 */ /* 0x000fe400078e0012 */
[----:B------:R-:W-:Y:S01]  /*56e50*/  IMAD.MOV.U32 R10, RZ, RZ, R42 ;  /* 0x000000ffff0a7224 */ /* 0x000fe200078e002a */
[----:B0-----:R-:W4:Y:S01]  /*56e60*/  LDL.LU.64 R40, [R1+0x9a0] ;  /* 0x0009a00001287983 */ /* 0x001f220000300a00 */
[----:B------:R-:W-:-:S03]  /*56e70*/  IMAD.MOV.U32 R18, RZ, RZ, R43 ;  /* 0x000000ffff127224 */ /* 0x000fc600078e002b */
[----:B------:R-:W4:Y:S04]  /*56e80*/  LDL.LU.64 R42, [R1+0x9a8] ;  /* 0x0009a800012a7983 */ /* 0x000f280000300a00 */
[----:B------:R-:W-:Y:S04]  /*56e90*/  STL.64 [R1+0x6580], R38 ;  /* 0x0065802601007387 */ /* 0x000fe80000100a00 */
[----:B------:R0:W-:Y:S01]  /*56ea0*/  STL.64 [R1+0x6578], R36 ;  /* 0x0065782401007387 */ /* 0x0001e20000100a00 */
[----:B---3--:R-:W-:-:S15]  /*56eb0*/  HMMA.16816.F32 R48, R4, R32, R48 ;  /* 0x000000200430723c */ /* 0x008fde0000001830 */
[----:B------:R-:W-:-:S04]  /*56ec0*/  NOP ;  /* 0x0000000000007918 */ /* 0x000fc80000000000 */
[----:B------:R-:W-:Y:S02]  /*56ed0*/  IMAD.MOV.U32 R11, RZ, RZ, R48 ;  /* 0x000000ffff0b7224 */ /* 0x000fe400078e0030 */
[----:B------:R-:W-:Y:S02]  /*56ee0*/  IMAD.MOV.U32 R19, RZ, RZ, R49 ;  /* 0x000000ffff137224 */ /* 0x000fe400078e0031 */
[----:B------:R-:W-:Y:S01]  /*56ef0*/  IMAD.MOV.U32 R26, RZ, RZ, R50 ;  /* 0x000000ffff1a7224 */ /* 0x000fe200078e0032 */
[----:B------:R-:W3:Y:S01]  /*56f00*/  LDL.LU.64 R48, [R1+0x6c0] ;  /* 0x0006c00001307983 */ /* 0x000ee20000300a00 */
[----:B------:R-:W-:-:S03]  /*56f10*/  IMAD.MOV.U32 R27, RZ, RZ, R51 ;  /* 0x000000ffff1b7224 */ /* 0x000fc600078e0033 */
[----:B------:R-:W3:Y:S04]  /*56f20*/  LDL.LU.64 R50, [R1+0x6c8] ;  /* 0x0006c80001327983 */ /* 0x000ee80000300a00 */
[----:B0-----:R-:W3:Y:S04]  /*56f30*/  LDL.LU.64 R36, [R1+0x6b0] ;  /* 0x0006b00001247983 */ /* 0x001ee80000300a00 */
[----:B------:R-:W3:Y:S01]  /*56f40*/  LDL.LU.64 R38, [R1+0x6b8] ;  /* 0x0006b80001267983 */ /* 0x000ee20000300a00 */
[C---:B--2---:R-:W-:Y:S03]  /*56f50*/  HMMA.16816.F32 R52, R4.reuse, R28, R52 ;  /* 0x0000001c0434723c */ /* 0x044fe60000001834 */
[----:B------:R-:W-:Y:S04]  /*56f60*/  STL.64 [R1+0x6570], R34 ;  /* 0x0065702201007387 */ /* 0x000fe80000100a00 */
[----:B------:R4:W-:Y:S04]  /*56f70*/  STL.64 [R1+0x6568], R32 ;  /* 0x0065682001007387 */ /* 0x0009e80000100a00 */
[----:B------:R-:W-:Y:S01]  /*56f80*/  STL.64 [R1+0x6560], R22 ;  /* 0x0065601601007387 */ /* 0x000fe20000100a00 */
[----:B----4-:R-:W-:Y:S01]  /*56f90*/  HMMA.16816.F32 R32, R4, R20, R40 ;  /* 0x000000140420723c */ /* 0x010fe20000001828 */
[----:B------:R-:W-:-:S06]  /*56fa0*/  LOP3.LUT R31, R59, 0x10, R58, 0x78, !PT ;  /* 0x000000103b1f7812 */ /* 0x000fcc00078e783a */
[----:B------:R-:W-:Y:S04]  /*56fb0*/  STL.64 [R1+0x6f0], R52 ;  /* 0x0006f03401007387 */ /* 0x000fe80000100a00 */
[----:B------:R-:W-:Y:S04]  /*56fc0*/  STL.64 [R1+0x6f8], R54 ;  /* 0x0006f83601007387 */ /* 0x000fe80000100a00 */
[----:B------:R3:W-:Y:S04]  /*56fd0*/  STL.64 [R1+0x6558], R20 ;  /* 0x0065581401007387 */ /* 0x0007e80000100a00 */
[----:B------:R-:W-:Y:S01]  /*56fe0*/  LDSM.16.MT88.4 R40, [R44+UR5+0x100] ;  /* 0x000100052c28783b */ /* 0x000fe20008004200 */
[----:B------:R-:W-:-:S03]  /*56ff0*/  LOP3.LUT R31, R31, 0x1000, R61, 0xf8, !PT ;  /* 0x000010001f1f7812 */ /* 0x000fc600078ef83d */
[----:B------:R-:W-:Y:S04]  /*57000*/  LDSM.16.MT88.4 R44, [R44+UR5+0x180] ;  /* 0x000180052c2c783b */ /* 0x000fe80008004200 */
[----:B------:R-:W-:Y:S04]  /*57010*/  STL.64 [R1+0x6e0], R32 ;  /* 0x0006e02001007387 */ /* 0x000fe80000100a00 */
[----:B------:R-:W-:Y:S04]  /*57020*/  STL.64 [R1+0x6e8], R34 ;  /* 0x0006e82201007387 */ /* 0x000fe80000100a00 */
[----:B------:R-:W-:Y:S04]  /*57030*/  STL.64 [R1+0x6550], R26 ;  /* 0x0065501a01007387 */ /* 0x000fe80000100a00 */
[----:B------:R-:W-:Y:S01]  /*57040*/  STL.64 [R1+0x6548], R24 ;  /* 0x0065481801007387 */ /* 0x000fe20000100a00 */
[----:B---3--:R-:W-:-:S15]  /*57050*/  HMMA.16816.F32 R20, R4, R24, R48 ;  /* 0x000000180414723c */ /* 0x008fde0000001830 */
[----:B------:R-:W-:-:S04]  /*57060*/  NOP ;  /* 0x0000000000007918 */ /* 0x000fc80000000000 */
[----:B------:R-:W-:Y:S04]  /*57070*/  STL.64 [R1+0x6d0], R20 ;  /* 0x0006d01401007387 */ /* 0x000fe80000100a00 */
[----:B------:R0:W-:Y:S04]  /*57080*/  STL.64 [R1+0x6d8], R22 ;  /* 0x0006d81601007387 */ /* 0x0001e80000100a00 */
[----:B------:R-:W2:Y:S04]  /*57090*/  LDL.LU.64 R52, [R1+0x680] ;  /* 0x0006800001347983 */ /* 0x000ea80000300a00 */
[----:B------:R-:W2:Y:S01]  /*570a0*/  LDL.LU.64 R54, [R1+0x688] ;  /* 0x0006880001367983 */ /* 0x000ea20000300a00 */
[----:B0-----:R-:W-:Y:S03]  /*570b0*/  HMMA.16816.F32 R20, R4, R16, R36 ;  /* 0x000000100414723c */ /* 0x001fe60000001824 */
[----:B------:R-:W3:Y:S04]  /*570c0*/  LDL.LU.64 R36, [R1+0x610] ;  /* 0x0006100001247983 */ /* 0x000ee80000300a00 */
[----:B------:R-:W3:Y:S01]  /*570d0*/  LDL.LU.64 R38, [R1+0x618] ;  /* 0x0006180001267983 */ /* 0x000ee20000300a00 */
[----:B------:R-:W-:-:S05]  /*570e0*/  LOP3.LUT R31, R31, 0x20, RZ, 0x3c, !PT ;  /* 0x000000201f1f7812 */ /* 0x000fca00078e3cff */
[----:B------:R-:W0:Y:S06]  /*570f0*/  LDSM.16.MT88.4 R48, [R31+UR5] ;  /* 0x000000051f30783b */ /* 0x000e2c0008004200 */
[----:B------:R1:W-:Y:S04]  /*57100*/  STL.64 [R1+0x6c0], R20 ;  /* 0x0006c01401007387 */ /* 0x0003e80000100a00 */
[----:B------:R4:W-:Y:S04]  /*57110*/  STL.64 [R1+0x6c8], R22 ;  /* 0x0006c81601007387 */ /* 0x0009e80000100a00 */
[----:B------:R-:W3:Y:S04]  /*57120*/  LDL.LU.64 R32, [R1+0xd00] ;  /* 0x000d000001207983 */ /* 0x000ee80000300a00 */
[----:B------:R-:W3:Y:S04]  /*57130*/  LDL.LU.64 R34, [R1+0xd08] ;  /* 0x000d080001227983 */ /* 0x000ee80000300a00 */
[----:B-1----:R-:W3:Y:S04]  /*57140*/  LDL.LU.64 R20, [R1+0xb00] ;  /* 0x000b000001147983 */ /* 0x002ee80000300a00 */
[----:B----4-:R-:W4:Y:S04]  /*57150*/  LDL.LU.64 R22, [R1+0xb08] ;  /* 0x000b080001167983 */ /* 0x010f280000300a00 */
[----:B------:R-:W4:Y:S04]  /*57160*/  LDL.LU.64 R24, [R1+0xa10] ;  /* 0x000a100001187983 */ /* 0x000f280000300a00 */
[----:B------:R-:W4:Y:S04]  /*57170*/  LDL.LU.64 R26, [R1+0xa18] ;  /* 0x000a1800011a7983 */ /* 0x000f280000300a00 */
[----:B------:R-:W4:Y:S04]  /*57180*/  LDL.LU.64 R56, [R1+0x650] ;  /* 0x0006500001387983 */ /* 0x000f280000300a00 */
[----:B------:R-:W4:Y:S04]  /*57190*/  LDL.LU.64 R58, [R1+0x658] ;  /* 0x00065800013a7983 */ /* 0x000f280000300a00 */
[----:B0-----:R-:W-:Y:S04]  /*571a0*/  STL.64 [R1+0x6520], R50 ;  /* 0x0065203201007387 */ /* 0x001fe80000100a00 */
[----:B------:R0:W-:Y:S04]  /*571b0*/  STL.64 [R1+0x6518], R48 ;  /* 0x0065183001007387 */ /* 0x0001e80000100a00 */
[----:B0-----:R-:W4:Y:S04]  /*571c0*/  LDL.LU.64 R48, [R1+0x860] ;  /* 0x0008600001307983 */ /* 0x001f280000300a00 */
[----:B------:R-:W4:Y:S01]  /*571d0*/  LDL.LU.64 R50, [R1+0x868] ;  /* 0x0008680001327983 */ /* 0x000f220000300a00 */
[----:B--2---:R-:W-:-:S15]  /*571e0*/  HMMA.16816.F32 R52, R4, R12, R52 ;  /* 0x0000000c0434723c */ /* 0x004fde0000001834 */
[----:B------:R-:W-:-:S04]  /*571f0*/  NOP ;  /* 0x0000000000007918 */ /* 0x000fc80000000000 */
[----:B------:R-:W-:Y:S04]  /*57200*/  STL.64 [R1+0x6b0], R52 ;  /* 0x0006b03401007387 */ /* 0x000fe80000100a00 */
[----:B------:R-:W-:Y:S04]  /*57210*/  STL.64 [R1+0x6b8], R54 ;  /* 0x0006b83601007387 */ /* 0x000fe80000100a00 */
[----:B------:R-:W0:Y:S01]  /*57220*/  LDSM.16.MT88.4 R52, [R31+UR5+0x80] ;  /* 0x000080051f34783b */ /* 0x000e220008004200 */
[----:B---3--:R-:W-:Y:S03]  /*57230*/  HMMA.16816.F32 R4, R4, R8, R36 ;  /* 0x000000080404723c */ /* 0x008fe60000001824 */
[----:B0-----:R-:W-:Y:S04]  /*57240*/  STL.64 [R1+0x64f0], R54 ;  /* 0x0064f03601007387 */ /* 0x001fe80000100a00 */
[----:B------:R0:W-:Y:S04]  /*57250*/  STL.64 [R1+0x64e8], R52 ;  /* 0x0064e83401007387 */ /* 0x0001e80000100a00 */
[----:B0-----:R-:W2:Y:S04]  /*57260*/  LDL.LU.64 R52, [R1+0x920] ;  /* 0x0009200001347983 */ /* 0x001ea80000300a00 */
[----:B------:R-:W2:Y:S04]  /*57270*/  LDL.LU.64 R54, [R1+0x928] ;  /* 0x0009280001367983 */ /* 0x000ea80000300a00 */
[----:B------:R-:W3:Y:S04]  /*57280*/  LDL.LU.64 R38, [R1+0x6580] ;  /* 0x0065800001267983 */ /* 0x000ee80000300a00 */
[----:B------:R-:W2:Y:S04]  /*57290*/  LDL.LU.64 R36, [R1+0x6578] ;  /* 0x0065780001247983 */ /* 0x000ea80000300a00 */
[----:B------:R-:W-:Y:S04]  /*572a0*/  STL.64 [R1+0x530], R4 ;  /* 0x0005300401007387 */ /* 0x000fe80000100a00 */
[----:B------:R-:W-:Y:S04]  /*572b0*/  STL.64 [R1+0x538], R6 ;  /* 0x0005380601007387 */ /* 0x000fe80000100a00 */
[----:B------:R-:W0:Y:S04]  /*572c0*/  LDSM.16.MT88.4 R4, [R31+UR5+0x100] ;  /* 0x000100051f04783b */ /* 0x000e280008004200 */
[----:B0-----:R-:W-:Y:S04]  /*572d0*/  STL.64 [R1+0x6480], R6 ;  /* 0x0064800601007387 */ /* 0x001fe80000100a00 */
[----:B------:R0:W-:Y:S04]  /*572e0*/  STL.64 [R1+0x6478], R4 ;  /* 0x0064780401007387 */ /* 0x0001e80000100a00 */
[----:B0-----:R-:W3:Y:S04]  /*572f0*/  LDL.LU.64 R4, [R1+0xc00] ;  /* 0x000c000001047983 */ /* 0x001ee80000300a00 */
[----:B------:R-:W3:Y:S01]  /*57300*/  LDL.LU.64 R6, [R1+0xc08] ;  /* 0x000c080001067983 */ /* 0x000ee20000300a00 */
[----:B--2---:R-:W-:-:S15]  /*57310*/  HMMA.16816.F32 R32, R40, R36, R32 ;  /* 0x000000242820723c */ /* 0x004fde0000001820 */
[----:B------:R-:W-:-:S04]  /*57320*/  NOP ;  /* 0x0000000000007918 */ /* 0x000fc80000000000 */
[----:B------:R-:W-:Y:S04]  /*57330*/  STL.64 [R1+0x500], R32 ;  /* 0x0005002001007387 */ /* 0x000fe80000100a00 */
[----:B------:R0:W-:Y:S04]  /*57340*/  STL.64 [R1+0x508], R34 ;  /* 0x0005082201007387 */ /* 0x0001e80000100a00 */
[----:B0-----:R-:W2:Y:S04]  /*57350*/  LDL.LU.64 R34, [R1+0x6570] ;  /* 0x0065700001227983 */ /* 0x001ea80000300a00 */
[----:B------:R-:W3:Y:S01]  /*57360*/  LDL.LU.64 R32, [R1+0x6568] ;  /* 0x0065680001207983 */ /* 0x000ee20000300a00 */
[C---:B----4-:R-:W-:Y:S08]  /*57370*/  HMMA.16816.F32 R20, R40.reuse, R28, R20 ;  /* 0x0000001c2814723c */ /* 0x050ff00000001814 */
[----:B---3--:R-:W-:-:S15]  /*57380*/  HMMA.16816.F32 R4, R40, R32, R4 ;  /* 0x000000202804723c */ /* 0x008fde0000001804 */
[----:B------:R-:W-:-:S04]  /*57390*/  NOP ;  /* 0x0000000000007918 */ /* 0x000fc80000000000 */
[----:B------:R0:W-:Y:S04]  /*573a0*/  STL.64 [R1+0x4f0], R4 ;  /* 0x0004f00401007387 */ /* 0x0001e80000100a00 */
[----:B------:R1:W-:Y:S04]  /*573b0*/  STL.64 [R1+0x4f8], R6 ;  /* 0x0004f80601007387 */ /* 0x0003e80000100a00 */
[----:B0-----:R-:W3:Y:S04]  /*573c0*/  LDL.LU.64 R4, [R1+0xcb0] ;  /* 0x000cb00001047983 */ /* 0x001ee80000300a00 */
[----:B-1----:R-:W3:Y:S04]  /*573d0*/  LDL.LU.64 R6, [R1+0xcb8] ;  /* 0x000cb80001067983 */ /* 0x002ee80000300a00 */
[----:B------:R-:W-:Y:S04]  /*573e0*/  STL.64 [R1+0x4e0], R20 ;  /* 0x0004e01401007387 */ /* 0x000fe80000100a00 */
[----:B------:R0:W-:Y:S04]  /*573f0*/  STL.64 [R1+0x4e8], R22 ;  /* 0x0004e81601007387 */ /* 0x0001e80000100a00 */
[----:B0-----:R-:W4:Y:S04]  /*57400*/  LDL.LU.64 R22, [R1+0x6560] ;  /* 0x0065600001167983 */ /* 0x001f280000300a00 */
[----:B------:R-:W2:Y:S02]  /*57410*/  LDL.LU.64 R20, [R1+0x6558] ;  /* 0x0065580001147983 */ /* 0x000ea40000300a00 */
[----:B--2---:R-:W-:-:S15]  /*57420*/  HMMA.16816.F32 R24, R40, R20, R24 ;  /* 0x000000142818723c */ /* 0x004fde0000001818 */
[----:B------:R-:W-:-:S04]  /*57430*/  NOP ;  /* 0x0000000000007918 */ /* 0x000fc80000000000 */
[----:B------:R-:W-:Y:S04]  /*57440*/  STL.64 [R1+0x4d0], R24 ;  /* 0x0004d01801007387 */ /* 0x000fe80000100a00 */
[----:B------:R0:W-:Y:S04]  /*57450*/  STL.64 [R1+0x4d8], R26 ;  /* 0x0004d81a01007387 */ /* 0x0001e80000100a00 */
[----:B0-----:R-:W2:Y:S04]  /*57460*/  LDL.LU.64 R26, [R1+0x6550] ;  /* 0x00655000011a7983 */ /* 0x001ea80000300a00 */
[----:B------:R-:W2:Y:S02]  /*57470*/  LDL.LU.64 R24, [R1+0x6548] ;  /* 0x0065480001187983 */ /* 0x000ea40000300a00 */
[----:B--2---:R-:W-:-:S15]  /*57480*/  HMMA.16816.F32 R52, R40, R24, R52 ;  /* 0x000000182834723c */ /* 0x004fde0000001834 */
[----:B------:R-:W-:-:S04]  /*57490*/  NOP ;  /* 0x0000000000007918 */ /* 0x000fc80000000000 */
[----:B------:R-:W-:Y:S04]  /*574a0*/  STL.64 [R1+0x4c0], R52 ;  /* 0x0004c03401007387 */ /* 0x000fe80000100a00 */
[----:B------:R0:W-:Y:S02]  /*574b0*/  STL.64 [R1+0x4c8], R54 ;  /* 0x0004c83601007387 */ /* 0x0001e40000100a00 */
[C---:B0-----:R-:W-:Y:S08]  /*574c0*/  HMMA.16816.F32 R52, R40.reuse, R16, R48 ;  /* 0x000000102834723c */ /* 0x041ff00000001830 */
[----:B------:R-:W-:Y:S01]  /*574d0*/  HMMA.16816.F32 R48, R40, R12, R56 ;  /* 0x0000000c2830723c */ /* 0x000fe20000001838 */
[----:B------:R-:W2:Y:S10]  /*574e0*/  LDL.LU.64 R56, [R1+0xbb0] ;  /* 0x000bb00001387983 */ /* 0x000eb40000300a00 */
[----:B------:R0:W-:Y:S04]  /*574f0*/  STL.64 [R1+0x4b0], R52 ;  /* 0x0004b03401007387 */ /* 0x0001e80000100a00 */
[----:B------:R1:W-:Y:S04]  /*57500*/  STL.64 [R1+0x4b8], R54 ;  /* 0x0004b83601007387 */ /* 0x0003e80000100a00 */
[----:B------:R-:W2:Y:S04]  /*57510*/  LDL.LU.64 R58, [R1+0xbb8] ;  /* 0x000bb800013a7983 */ /* 0x000ea80000300a00 */
[----:B------:R1:W-:Y:S04]  /*57520*/  STL.64 [R1+0x4a0], R48 ;  /* 0x0004a03001007387 */ /* 0x0003e80000100a00 */
[----:B------:R3:W-:Y:S04]  /*57530*/  STL.64 [R1+0x4a8], R50 ;  /* 0x0004a83201007387 */ /* 0x0007e80000100a00 */
[----:B0-----:R-:W2:Y:S04]  /*57540*/  LDL.LU.64 R52, [R1+0xab0] ;  /* 0x000ab00001347983 */ /* 0x001ea80000300a00 */
[----:B-1----:R-:W2:Y:S04]  /*57550*/  LDL.LU.64 R54, [R1+0xab8] ;  /* 0x000ab80001367983 */ /* 0x002ea80000300a00 */
[----:B------:R-:W2:Y:S04]  /*57560*/  LDL.LU.64 R48, [R1+0x9c0] ;  /* 0x0009c00001307983 */ /* 0x000ea80000300a00 */
[----:B---3--:R-:W3:Y:S04]  /*57570*/  LDL.LU.64 R50, [R1+0x9c8] ;  /* 0x0009c80001327983 */ /* 0x008ee80000300a00 */
[----:B------:R-:W-:Y:S04]  /*57580*/  STL.64 [R1+0x6540], R14 ;  /* 0x0065400e01007387 */ /* 0x000fe80000100a00 */
[----:B------:R0:W-:Y:S04]  /*57590*/  STL.64 [R1+0x6538], R12 ;  /* 0x0065380c01007387 */ /* 0x0001e80000100a00 */
[----:B0-----:R-:W2:Y:S04]  /*575a0*/  LDL.LU.64 R12, [R1+0x5e0] ;  /* 0x0005e000010c7983 */ /* 0x001ea80000300a00 */
[----:B------:R-:W2:Y:S01]  /*575b0*/  LDL.LU.64 R14, [R1+0x5e8] ;  /* 0x0005e800010e7983 */ /* 0x000ea20000300a00 */
[----:B------:R-:W-:Y:S03]  /*575c0*/  HMMA.16816.F32 R4, R44, R36, R4 ;  /* 0x000000242c04723c */ /* 0x000fe60000001804 */
[----:B------:R-:W-:Y:S04]  /*575d0*/  STL.64 [R1+0x6530], R10 ;  /* 0x0065300a01007387 */ /* 0x000fe80000100a00 */
[----:B------:R3:W-:-:S12]  /*575e0*/  STL.64 [R1+0x6528], R8 ;  /* 0x0065280801007387 */ /* 0x0007d80000100a00 */
[----:B------:R-:W-:Y:S02]  /*575f0*/  IMAD.MOV.U32 R2, RZ, RZ, R6 ;  /* 0x000000ffff027224 */ /* 0x000fe400078e0006 */
[----:B------:R-:W-:Y:S02]  /*57600*/  IMAD.MOV.U32 R60, RZ, RZ, R4 ;  /* 0x000000ffff3c7224 */ /* 0x000fe400078e0004 */
[----:B------:R-:W-:Y:S02]  /*57610*/  IMAD.MOV.U32 R3, RZ, RZ, R5 ;  /* 0x000000ffff037224 */ /* 0x000fe400078e0005 */
[----:B------:R-:W-:Y:S01]  /*57620*/  IMAD.MOV.U32 R0, RZ, RZ, R7 ;  /* 0x000000ffff007224 */ /* 0x000fe200078e0007 */
[----:B--2---:R-:W-:Y:S08]  /*57630*/  HMMA.16816.F32 R12, R40, R8, R12 ;  /* 0x00000008280c723c */ /* 0x004ff0000000180c */
[C---:B------:R-:W-:Y:S11]  /*57640*/  HMMA.16816.F32 R40, R44.reuse, R32, R56 ;  /* 0x000000202c28723c */ /* 0x040ff60000001838 */
[----:B------:R-:W-:Y:S01]  /*57650*/  STL.64 [R1+0x2d0], R12 ;  /* 0x0002d00c01007387 */ /* 0x000fe20000100a00 */
[C---:B---3--:R-:W-:Y:S03]  /*57660*/  HMMA.16816.F32 R8, R44.reuse, R20, R48 ;  /* 0x000000142c08723c */ /* 0x048fe60000001830 */
[----:B------:R0:W-:Y:S04]  /*57670*/  STL.64 [R1+0x2d8], R14 ;  /* 0x0002d80e01007387 */ /* 0x0001e80000100a00 */
[----:B------:R-:W2:Y:S04]  /*57680*/  LDL.LU.64 R4, [R1+0x8e0] ;  /* 0x0008e00001047983 */ /* 0x000ea80000300a00 */
[----:B------:R-:W2:Y:S01]  /*57690*/  LDL.LU.64 R6, [R1+0x8e8] ;  /* 0x0008e80001067983 */ /* 0x000ea20000300a00 */
[----:B0-----:R-:W-:Y:S03]  /*576a0*/  HMMA.16816.F32 R12, R44, R28, R52 ;  /* 0x0000001c2c0c723c */ /* 0x001fe60000001834 */
[----:B------:R-:W-:Y:S04]  /*576b0*/  STL [R1+0x61b0], R2 ;  /* 0x0061b00201007387 */ /* 0x000fe80000100800 */
[----:B------:R-:W-:Y:S04]  /*576c0*/  STL [R1+0x61ac], R3 ;  /* 0x0061ac0301007387 */ /* 0x000fe80000100800 */
[----:B------:R-:W-:Y:S04]  /*576d0*/  STL [R1+0x61a8], R60 ;  /* 0x0061a83c01007387 */ /* 0x000fe80000100800 */
[----:B------:R-:W-:Y:S04]  /*576e0*/  STL [R1+0x6170], R0 ;  /* 0x0061700001007387 */ /* 0x000fe80000100800 */
[----:B------:R-:W-:Y:S04]  /*576f0*/  STL.64 [R1+0x2a0], R40 ;  /* 0x0002a02801007387 */ /* 0x000fe80000100a00 */
[----:B------:R-:W-:Y:S04]  /*57700*/  STL.64 [R1+0x2a8], R42 ;  /* 0x0002a82a01007387 */ /* 0x000fe80000100a00 */
[----:B------:R0:W-:Y:S04]  /*57710*/  STL.64 [R1+0x290], R12 ;  /* 0x0002900c01007387 */ /* 0x0001e80000100a00 */
[----:B------:R1:W-:Y:S04]  /*57720*/  STL.64 [R1+0x298], R14 ;  /* 0x0002980e01007387 */ /* 0x0003e80000100a00 */
[----:B------:R3:W-:Y:S04]  /*57730*/  STL [R1+0x280], R8 ;  /* 0x0002800801007387 */ /* 0x0007e80000100800 */
[----:B0-----:R-:W4:Y:S04]  /*57740*/  LDL.LU.64 R12, [R1+0x6a0] ;  /* 0x0006a000010c7983 */ /* 0x001f280000300a00 */
[----:B-1----:R-:W4:Y:S01]  /*57750*/  LDL.LU.64 R14, [R1+0x6a8] ;  /* 0x0006a800010e7983 */ /* 0x002f220000300a00 */
[----:B------:R-:W-:-:S02]  /*57760*/  IMAD.MOV.U32 R2, RZ, RZ, R9 ;  /* 0x000000ffff027224 */ /* 0x000fc400078e0009 */
[----:B------:R-:W-:Y:S01]  /*57770*/  IMAD.MOV.U32 R3, RZ, RZ, R10 ;  /* 0x000000ffff037224 */ /* 0x000fe200078e000a */
[----:B---3--:R-:W3:Y:S01]  /*57780*/  LDL.LU.64 R8, [R1+0x630] ;  /* 0x0006300001087983 */ /* 0x008ee20000300a00 */
[----:B------:R-:W-:-:S03]  /*57790*/  IMAD.MOV.U32 R60, RZ, RZ, R11 ;  /* 0x000000ffff3c7224 */ /* 0x000fc600078e000b */
[----:B------:R-:W3:Y:S01]  /*577a0*/  LDL.LU.64 R10, [R1+0x638] ;  /* 0x00063800010a7983 */ /* 0x000ee20000300a00 */
[----:B--2---:R-:W-:-:S15]  /*577b0*/  HMMA.16816.F32 R4, R44, R24, R4 ;  /* 0x000000182c04723c */ /* 0x004fde0000001804 */
[----:B------:R-:W-:-:S04]  /*577c0*/  NOP ;  /* 0x0000000000007918 */ /* 0x000fc80000000000 */
[----:B------:R0:W-:Y:S04]  /*577d0*/  STL [R1+0x274], R5 ;  /* 0x0002740501007387 */ /* 0x0001e80000100800 */
[----:B------:R1:W-:Y:S04]  /*577e0*/  STL [R1+0x278], R6 ;  /* 0x0002780601007387 */ /* 0x0003e80000100800 */
[----:B------:R-:W2:Y:S04]  /*577f0*/  LDL.LU.64 R48, [R1+0x560] ;  /* 0x0005600001307983 */ /* 0x000ea80000300a00 */
[----:B------:R-:W2:Y:S04]  /*57800*/  LDL.LU.64 R50, [R1+0x568] ;  /* 0x0005680001327983 */ /* 0x000ea80000300a00 */
[----:B------:R-:W2:Y:S04]  /*57810*/  LDL.LU.64 R56, [R1+0xbe0] ;  /* 0x000be00001387983 */ /* 0x000ea80000300a00 */
[----:B------:R-:W2:Y:S01]  /*57820*/  LDL.LU.64 R58, [R1+0xbe8] ;  /* 0x000be800013a7983 */ /* 0x000ea20000300a00 */
[----:B----4-:R-:W-:Y:S03]  /*57830*/  HMMA.16816.F32 R12, R44, R16, R12 ;  /* 0x000000102c0c723c */ /* 0x010fe6000000180c */
[----:B------:R-:W4:Y:S01]  /*57840*/  LDL.LU.64 R52, [R1+0xae0] ;  /* 0x000ae00001347983 */ /* 0x000f220000300a00 */
[----:B------:R-:W-:-:S03]  /*57850*/  IMAD.MOV.U32 R0, RZ, RZ, R4 ;  /* 0x000000ffff007224 */ /* 0x000fc600078e0004 */
[----:B------:R-:W4:Y:S01]  /*57860*/  LDL.LU.64 R54, [R1+0xae8] ;  /* 0x000ae80001367983 */ /* 0x000f220000300a00 */
[----:B------:R-:W-:-:S03]  /*57870*/  IMAD.MOV.U32 R61, RZ, RZ, R7 ;  /* 0x000000ffff3d7224 */ /* 0x000fc600078e0007 */
[----:B------:R-:W2:Y:S04]  /*57880*/  LDL.LU.64 R40, [R1+0x9f0] ;  /* 0x0009f00001287983 */ /* 0x000ea80000300a00 */
[----:B------:R-:W2:Y:S04]  /*57890*/  LDL.LU.64 R42, [R1+0x9f8] ;  /* 0x0009f800012a7983 */ /* 0x000ea80000300a00 */
[----:B0-----:R-:W2:Y:S04]  /*578a0*/  LDL.LU.64 R4, [R1+0x690] ;  /* 0x0006900001047983 */ /* 0x001ea80000300a00 */
[----:B-1----:R-:W2:Y:S04]  /*578b0*/  LDL.LU.64 R6, [R1+0x698] ;  /* 0x0006980001067983 */ /* 0x002ea80000300a00 */
[----:B------:R-:W-:Y:S04]  /*578c0*/  STL.64 [R1+0x260], R12 ;  /* 0x0002600c01007387 */ /* 0x000fe80000100a00 */
[----:B------:R0:W-:Y:S04]  /*578d0*/  STL.64 [R1+0x268], R14 ;  /* 0x0002680e01007387 */ /* 0x0001e80000100a00 */
[----:B0-----:R-:W2:Y:S04]  /*578e0*/  LDL.LU.64 R14, [R1+0x6540] ;  /* 0x00654000010e7983 */ /* 0x001ea80000300a00 */
[----:B------:R-:W3:Y:S02]  /*578f0*/  LDL.LU.64 R12, [R1+0x6538] ;  /* 0x00653800010c7983 */ /* 0x000ee40000300a00 */
[----:B---3--:R-:W-:-:S15]  /*57900*/  HMMA.16816.F32 R8, R44, R12, R8 ;  /* 0x0000000c2c08723c */ /* 0x008fde0000001808 */
[----:B------:R-:W-:-:S04]  /*57910*/  NOP ;  /* 0x0000000000007918 */ /* 0x000fc80000000000 */
[----:B------:R-:W-:Y:S04]  /*57920*/  STL.64 [R1+0x250], R8 ;  /* 0x0002500801007387 */ /* 0x000fe80000100a00 */
[----:B------:R0:W-:Y:S04]  /*57930*/  STL.64 [R1+0x258], R10 ;  /* 0x0002580a01007387 */ /* 0x0001e80000100a00 */
[----:B0-----:R-:W3:Y:S04]  /*57940*/  LDL.LU.64 R10, [R1+0x6530] ;  /* 0x00653000010a7983 */ /* 0x001ee80000300a00 */
[----:B------:R-:W3:Y:S04]  /*57950*/  LDL.LU.64 R8, [R1+0x6528] ;  /* 0x0065280001087983 */ /* 0x000ee80000300a00 */
[----:B--2---:R-:W-:Y:S04]  /*57960*/  STL.64 [R1+0x6510], R14 ;  /* 0x0065100e01007387 */ /* 0x004fe80000100a00 */
[----:B------:R0:W-:Y:S04]  /*57970*/  STL.64 [R1+0x6508], R12 ;  /* 0x0065080c01007387 */ /* 0x0001e80000100a00 */
[----:B0-----:R-:W2:Y:S04]  /*57980*/  LDL.LU.64 R12, [R1+0xce0] ;  /* 0x000ce000010c7983 */ /* 0x001ea80000300a00 */
[----:B------:R-:W2:Y:S01]  /*57990*/  LDL.LU.64 R14, [R1+0xce8] ;  /* 0x000ce800010e7983 */ /* 0x000ea20000300a00 */
[----:B---3--:R-:W-:Y:S03]  /*579a0*/  HMMA.16816.F32 R44, R44, R8, R48 ;  /* 0x000000082c2c723c */ /* 0x008fe60000001830 */
[----:B------:R-:W2:Y:S04]  /*579b0*/  LDL.LU.64 R50, [R1+0x6520] ;  /* 0x0065200001327983 */ /* 0x000ea80000300a00 */
[----:B------:R-:W2:Y:S04]  /*579c0*/  LDL.LU.64 R48, [R1+0x6518] ;  /* 0x0065180001307983 */ /* 0x000ea80000300a00 */
[----:B------:R-:W-:Y:S04]  /*579d0*/  STL.64 [R1+0x6500], R10 ;  /* 0x0065000a01007387 */ /* 0x000fe80000100a00 */
[----:B------:R0:W-:Y:S04]  /*579e0*/  STL.64 [R1+0x64f8], R8 ;  /* 0x0064f80801007387 */ /* 0x0001e80000100a00 */
[----:B------:R-:W-:Y:S04]  /*579f0*/  STL.64 [R1+0xd0], R44 ;  /* 0x0000d02c01007387 */ /* 0x000fe80000100a00 */
[----:B------:R-:W-:Y:S04]  /*57a00*/  STL.64 [R1+0xd8], R46 ;  /* 0x0000d82e01007387 */ /* 0x000fe80000100a00 */
[----:B------:R-:W-:Y:S01]  /*57a10*/  STL.64 [R1+0x64e0], R34 ;  /* 0x0064e02201007387 */ /* 0x000fe20000100a00 */
[C---:B--2---:R-:W-:Y:S08]  /*57a20*/  HMMA.16816.F32 R12, R48.reuse, R36, R12 ;  /* 0x00000024300c723c */ /* 0x044ff0000000180c */
[C---:B0-----:R-:W-:Y:S11]  /*57a30*/  HMMA.16816.F32 R8, R48.reuse, R32, R56 ;  /* 0x000000203008723c */ /* 0x041ff60000001838 */
[----:B------:R-:W-:Y:S04]  /*57a40*/  STL.64 [R1+0x220], R12 ;  /* 0x0002200c01007387 */ /* 0x000fe80000100a00 */
[----:B------:R4:W-:Y:S04]  /*57a50*/  STL.64 [R1+0x228], R14 ;  /* 0x0002280e01007387 */ /* 0x0009e80000100a00 */
[----:B------:R-:W-:Y:S04]  /*57a60*/  STL.64 [R1+0x64d8], R32 ;  /* 0x0064d82001007387 */ /* 0x000fe80000100a00 */
[----:B------:R-:W-:Y:S01]  /*57a70*/  STL.64 [R1+0x210], R8 ;  /* 0x0002100801007387 */ /* 0x000fe20000100a00 */
[C---:B----4-:R-:W-:Y:S03]  /*57a80*/  HMMA.16816.F32 R12, R48.reuse, R28, R52 ;  /* 0x0000001c300c723c */ /* 0x050fe60000001834 */
[----:B------:R0:W-:Y:S05]  /*57a90*/  STL.64 [R1+0x218], R10 ;  /* 0x0002180a01007387 */ /* 0x0001ea0000100a00 */
[C---:B------:R-:W-:Y:S08]  /*57aa0*/  HMMA.16816.F32 R4, R48.reuse, R24, R4 ;  /* 0x000000183004723c */ /* 0x040ff00000001804 */
[C---:B0-----:R-:W-:Y:S01]  /*57ab0*/  HMMA.16816.F32 R8, R48.reuse, R20, R40 ;  /* 0x000000143008723c */ /* 0x041fe20000001828 */
[----:B------:R-:W-:Y:S04]  /*57ac0*/  STL.64 [R1+0x64d0], R22 ;  /* 0x0064d01601007387 */ /* 0x000fe80000100a00 */
[----:B------:R0:W-:Y:S04]  /*57ad0*/  STL.64 [R1+0x200], R12 ;  /* 0x0002000c01007387 */ /* 0x0001e80000100a00 */
[----:B------:R1:W-:Y:S04]  /*57ae0*/  STL.64 [R1+0x208], R14 ;  /* 0x0002080e01007387 */ /* 0x0003e80000100a00 */
[----:B------:R-:W-:Y:S06]  /*57af0*/  STL.64 [R1+0x64c8], R20 ;  /* 0x0064c81401007387 */ /* 0x000fec0000100a00 */
[----:B------:R2:W-:Y:S04]  /*57b00*/  STL.64 [R1+0x1f0], R8 ;  /* 0x0001f00801007387 */ /* 0x0005e80000100a00 */
[----:B------:R3:W-:Y:S04]  /*57b10*/  STL.64 [R1+0x1f8], R10 ;  /* 0x0001f80a01007387 */ /* 0x0007e80000100a00 */
[----:B0-----:R-:W4:Y:S04]  /*57b20*/  LDL.LU.64 R12, [R1+0x660] ;  /* 0x00066000010c7983 */ /* 0x001f280000300a00 */
[----:B-1----:R-:W4:Y:S04]  /*57b30*/  LDL.LU.64 R14, [R1+0x668] ;  /* 0x00066800010e7983 */ /* 0x002f280000300a00 */
[----:B------:R-:W-:Y:S04]  /*57b40*/  STL.64 [R1+0x1e0], R4 ;  /* 0x0001e00401007387 */ /* 0x000fe80000100a00 */
[----:B------:R-:W-:Y:S04]  /*57b50*/  STL.64 [R1+0x1e8], R6 ;  /* 0x0001e80601007387 */ /* 0x000fe80000100a00 */
[----:B--2---:R-:W2:Y:S04]  /*57b60*/  LDL.LU.64 R8, [R1+0x640] ;  /* 0x0006400001087983 */ /* 0x004ea80000300a00 */
[----:B---3--:R-:W2:Y:S04]  /*57b70*/  LDL.LU.64 R10, [R1+0x648] ;  /* 0x00064800010a7983 */ /* 0x008ea80000300a00 */
[----:B------:R-:W3:Y:S04]  /*57b80*/  LDL.LU.64 R52, [R1+0x590] ;  /* 0x0005900001347983 */ /* 0x000ee80000300a00 */
[----:B------:R-:W3:Y:S04]  /*57b90*/  LDL.LU.64 R54, [R1+0x598] ;  /* 0x0005980001367983 */ /* 0x000ee80000300a00 */
[----:B------:R-:W2:Y:S04]  /*57ba0*/  LDL.LU.64 R32, [R1+0xc80] ;  /* 0x000c800001207983 */ /* 0x000ea80000300a00 */
[----:B------:R-:W2:Y:S04]  /*57bb0*/  LDL.LU.64 R34, [R1+0xc88] ;  /* 0x000c880001227983 */ /* 0x000ea80000300a00 */
[----:B------:R-:W2:Y:S04]  /*57bc0*/  LDL.LU.64 R44, [R1+0xb80] ;  /* 0x000b8000012c7983 */ /* 0x000ea80000300a00 */
[----:B------:R-:W2:Y:S04]  /*57bd0*/  LDL.LU.64 R46, [R1+0xb88] ;  /* 0x000b8800012e7983 */ /* 0x000ea80000300a00 */
[----:B------:R-:W2:Y:S04]  /*57be0*/  LDL.LU.64 R20, [R1+0xa80] ;  /* 0x000a800001147983 */ /* 0x000ea80000300a00 */
[----:B------:R-:W2:Y:S04]  /*57bf0*/  LDL.LU.64 R22, [R1+0xa88] ;  /* 0x000a880001167983 */ /* 0x000ea80000300a00 */
[----:B------:R-:W-:Y:S04]  /*57c00*/  STL.64 [R1+0x64c0], R26 ;  /* 0x0064c01a01007387 */ /* 0x000fe80000100a00 */
[----:B------:R0:W-:Y:S04]  /*57c10*/  STL.64 [R1+0x64b8], R24 ;  /* 0x0064b81801007387 */ /* 0x0001e80000100a00 */
[----:B0-----:R-:W2:Y:S04]  /*57c20*/  LDL.LU.64 R24, [R1+0x990] ;  /* 0x0009900001187983 */ /* 0x001ea80000300a00 */
[----:B------:R-:W2:Y:S04]  /*57c30*/  LDL.LU.64 R26, [R1+0x998] ;  /* 0x00099800011a7983 */ /* 0x000ea80000300a00 */
[----:B------:R-:W2:Y:S04]  /*57c40*/  LDL.LU.64 R4, [R1+0x430] ;  /* 0x0004300001047983 */ /* 0x000ea80000300a00 */
[----:B------:R-:W2:Y:S04]  /*57c50*/  LDL.LU.64 R6, [R1+0x438] ;  /* 0x0004380001067983 */ /* 0x000ea80000300a00 */
[----:B--2---:R-:W-:Y:S04]  /*57c60*/  STL.64 [R1+0x6490], R6 ;  /* 0x0064900601007387 */ /* 0x004fe80000100a00 */
[----:B------:R0:W-:Y:S04]  /*57c70*/  STL.64 [R1+0x6488], R4 ;  /* 0x0064880401007387 */ /* 0x0001e80000100a00 */
[----:B0-----:R-:W2:Y:S04]  /*57c80*/  LDL.LU.64 R4, [R1+0x510] ;  /* 0x0005100001047983 */ /* 0x001ea80000300a00 */
[----:B------:R-:W2:Y:S01]  /*57c90*/  LDL.LU.64 R6, [R1+0x518] ;  /* 0x0005180001067983 */ /* 0x000ea20000300a00 */
[C---:B----4-:R-:W-:Y:S03]  /*57ca0*/  HMMA.16816.F32 R12, R48.reuse, R16, R12 ;  /* 0x00000010300c723c */ /* 0x050fe6000000180c */
[----:B--2---:R-:W-:Y:S04]  /*57cb0*/  STL.64 [R1+0x64a0], R6 ;  /* 0x0064a00601007387 */ /* 0x004fe80000100a00 */
[----:B------:R0:W-:Y:S04]  /*57cc0*/  STL.64 [R1+0x6498], R4 ;  /* 0x0064980401007387 */ /* 0x0001e80000100a00 */
[----:B0-----:R-:W2:Y:S04]  /*57cd0*/  LDL.LU.64 R4, [R1+0x520] ;  /* 0x0005200001047983 */ /* 0x001ea80000300a00 */
[----:B------:R-:W4:Y:S04]  /*57ce0*/  LDL.LU.64 R6, [R1+0x528] ;  /* 0x0005280001067983 */ /* 0x000f280000300a00 */
[----:B----4-:R-:W-:Y:S04]  /*57cf0*/  STL.64 [R1+0x64b0], R6 ;  /* 0x0064b00601007387 */ /* 0x010fe80000100a00 */
[----:B--2---:R0:W-:Y:S04]  /*57d00*/  STL.64 [R1+0x64a8], R4 ;  /* 0x0064a80401007387 */ /* 0x0041e80000100a00 */
[----:B0-----:R-:W2:Y:S04]  /*57d10*/  LDL.LU.64 R4, [R1+0x670] ;  /* 0x0006700001047983 */ /* 0x001ea80000300a00 */
[----:B------:R-:W2:Y:S04]  /*57d20*/  LDL.LU.64 R6, [R1+0x678] ;  /* 0x0006780001067983 */ /* 0x000ea80000300a00 */
[----:B------:R-:W4:Y:S04]  /*57d30*/  LDL.LU.64 R56, [R1+0xa50] ;  /* 0x000a500001387983 */ /* 0x000f280000300a00 */
[----:B------:R-:W4:Y:S04]  /*57d40*/  LDL.LU.64 R58, [R1+0xa58] ;  /* 0x000a5800013a7983 */ /* 0x000f280000300a00 */
[----:B------:R-:W2:Y:S04]  /*57d50*/  LDL.LU.64 R40, [R1+0x960] ;  /* 0x0009600001287983 */ /* 0x000ea80000300a00 */
[----:B------:R-:W2:Y:S04]  /*57d60*/  LDL.LU.64 R42, [R1+0x968] ;  /* 0x00096800012a7983 */ /* 0x000ea80000300a00 */
[----:B------:R-:W-:Y:S04]  /*57d70*/  STL.64 [R1+0x1d0], R12 ;  /* 0x0001d00c01007387 */ /* 0x000fe80000100a00 */
[----:B------:R0:W-:Y:S04]  /*57d80*/  STL.64 [R1+0x1d8], R14 ;  /* 0x0001d80e01007387 */ /* 0x0001e80000100a00 */
[----:B0-----:R-:W2:Y:S04]  /*57d90*/  LDL.LU.64 R14, [R1+0x6510] ;  /* 0x00651000010e7983 */ /* 0x001ea80000300a00 */
[----:B------:R-:W2:Y:S02]  /*57da0*/  LDL.LU.64 R12, [R1+0x6508] ;  /* 0x00650800010c7983 */ /* 0x000ea40000300a00 */
[----:B--2---:R-:W-:-:S15]  /*57db0*/  HMMA.16816.F32 R8, R48, R12, R8 ;  /* 0x0000000c3008723c */ /* 0x004fde0000001808 */
[----:B------:R-:W-:-:S04]  /*57dc0*/  NOP ;  /* 0x0000000000007918 */ /* 0x000fc80000000000 */
[----:B------:R-:W-:Y:S04]  /*57dd0*/  STL.64 [R1+0x1c0], R8 ;  /* 0x0001c00801007387 */ /* 0x000fe80000100a00 */
[----:B------:R0:W-:Y:S04]  /*57de0*/  STL.64 [R1+0x1c8], R10 ;  /* 0x0001c80a01007387 */ /* 0x0001e80000100a00 */
[----:B0-----:R-:W2:Y:S04]  /*57df0*/  LDL.LU.64 R10, [R1+0x6500] ;  /* 0x00650000010a7983 */ /* 0x001ea80000300a00 */
[----:B------:R-:W3:Y:S02]  /*57e00*/  LDL.LU.64 R8, [R1+0x64f8] ;  /* 0x0064f80001087983 */ /* 0x000ee40000300a00 */
[----:B---3--:R-:W-:Y:S02]  /*57e10*/  HMMA.16816.F32 R48, R48, R8, R52 ;  /* 0x000000083030723c */ /* 0x008fe40000001834 */
[----:B------:R-:W3:Y:S04]  /*57e20*/  LDL.LU.64 R54, [R1+0x64f0] ;  /* 0x0064f00001367983 */ /* 0x000ee80000300a00 */
[----:B------:R-:W3:-:S13]  /*57e30*/  LDL.LU.64 R52, [R1+0x64e8] ;  /* 0x0064e80001347983 */ /* 0x000eda0000300a00 */
[----:B------:R0:W-:Y:S04]  /*57e40*/  STL.64 [R1+0x80], R48 ;  /* 0x0000803001007387 */ /* 0x0001e80000100a00 */
[----:B------:R1:W-:Y:S04]  /*57e50*/  STL.64 [R1+0x88], R50 ;  /* 0x0000883201007387 */ /* 0x0003e80000100a00 */
[----:B0-----:R-:W2:Y:S04]  /*57e60*/  LDL.LU.64 R48, [R1+0xb50] ;  /* 0x000b500001307983 */ /* 0x001ea80000300a00 */
[----:B-1----:R-:W2:Y:S01]  /*57e70*/  LDL.LU.64 R50, [R1+0xb58] ;  /* 0x000b580001327983 */ /* 0x002ea20000300a00 */
[----:B---3--:R-:W-:-:S15]  /*57e80*/  HMMA.16816.F32 R32, R52, R36, R32 ;  /* 0x000000243420723c */ /* 0x008fde0000001820 */
[----:B------:R-:W-:-:S04]  /*57e90*/  NOP ;  /* 0x0000000000007918 */ /* 0x000fc80000000000 */
[----:B------:R-:W-:Y:S04]  /*57ea0*/  STL.64 [R1+0x70], R32 ;  /* 0x0000702001007387 */ /* 0x000fe80000100a00 */
[----:B------:R0:W-:Y:S04]  /*57eb0*/  STL.64 [R1+0x78], R34 ;  /* 0x0000782201007387 */ /* 0x0001e80000100a00 */
[----:B0-----:R-:W3:Y:S04]  /*57ec0*/  LDL.LU.64 R34, [R1+0x64e0] ;  /* 0x0064e00001227983 */ /* 0x001ee80000300a00 */
[----:B------:R-:W2:Y:S01]  /*57ed0*/  LDL.LU.64 R32, [R1+0x64d8] ;  /* 0x0064d80001207983 */ /* 0x000ea20000300a00 */
[C---:B------:R-:W-:Y:S08]  /*57ee0*/  HMMA.16816.F32 R20, R52.reuse, R28, R20 ;  /* 0x0000001c3414723c */ /* 0x040ff00000001814 */
[----:B--2---:R-:W-:-:S15]  /*57ef0*/  HMMA.16816.F32 R44, R52, R32, R44 ;  /* 0x00000020342c723c */ /* 0x004fde000000182c */
[----:B------:R-:W-:-:S04]  /*57f00*/  NOP ;  /* 0x0000000000007918 */ /* 0x000fc80000000000 */
[----:B------:R0:W-:Y:S04]  /*57f10*/  STL.64 [R1+0x60], R44 ;  /* 0x0000602c01007387 */ /* 0x0001e80000100a00 */
[----:B------:R1:W-:Y:S04]  /*57f20*/  STL.64 [R1+0x68], R46 ;  /* 0x0000682e01007387 */ /* 0x0003e80000100a00 */
[----:B0-----:R-:W2:Y:S04]  /*57f30*/  LDL.LU.64 R44, [R1+0x8a0] ;  /* 0x0008a000012c7983 */ /* 0x001ea80000300a00 */
[----:B-1----:R-:W2:Y:S04]  /*57f40*/  LDL.LU.64 R46, [R1+0x8a8] ;  /* 0x0008a800012e7983 */ /* 0x002ea80000300a00 */
        /* <DEDUP_REMOVED lines=28> */
[----:B--2---:R-:W-:Y:S02]  /*58110*/  HMMA.16816.F32 R52, R52, R8, R4 ;  /* 0x000000083434723c */ /* 0x004fe40000001804 */
[----:B------:R-:W2:Y:S04]  /*58120*/  LDL.LU.64 R6, [R1+0x6480] ;  /* 0x0064800001067983 */ /* 0x000ea80000300a00 */
[----:B------:R-:W2:-:S13]  /*58130*/  LDL.LU.64 R4, [R1+0x6478] ;  /* 0x0064780001047983 */ /* 0x000e9a0000300a00 */
[----:B------:R0:W-:Y:S04]  /*58140*/  STL.64 [R1+0x510], R52 ;  /* 0x0005103401007387 */ /* 0x0001e80000100a00 */
[----:B------:R1:W-:Y:S04]  /*58150*/  STL.64 [R1+0x518], R54 ;  /* 0x0005183601007387 */ /* 0x0003e80000100a00 */
[----:B0-----:R-:W3:Y:S04]  /*58160*/  LDL.LU.64 R52, [R1+0xc50] ;  /* 0x000c500001347983 */ /* 0x001ee80000300a00 */
[----:B-1----:R-:W3:Y:S01]  /*58170*/  LDL.LU.64 R54, [R1+0xc58] ;  /* 0x000c580001367983 */ /* 0x002ee20000300a00 */
[C---:B--2---:R-:W-:Y:S08]  /*58180*/  HMMA.16816.F32 R48, R4.reuse, R32, R48 ;  /* 0x000000200430723c */ /* 0x044ff00000001830 */
[----:B---3--:R-:W-:-:S15]  /*58190*/  HMMA.16816.F32 R52, R4, R36, R52 ;  /* 0x000000240434723c */ /* 0x008fde0000001834 */
[----:B------:R-:W-:-:S04]  /*581a0*/  NOP ;  /* 0x0000000000007918 */ /* 0x000fc80000000000 */
[----:B------:R-:W-:Y:S04]  /*581b0*/  STL.64 [R1+0x6a0], R52 ;  /* 0x0006a03401007387 */ /* 0x000fe80000100a00 */
[----:B------:R4:W-:Y:S02]  /*581c0*/  STL.64 [R1+0x6a8], R54 ;  /* 0x0006a83601007387 */ /* 0x0009e40000100a00 */
[C---:B----4-:R-:W-:Y:S02]  /*581d0*/  HMMA.16816.F32 R52, R4.reuse, R28, R56 ;  /* 0x0000001c0434723c */ /* 0x050fe40000001838 */
[----:B------:R0:W-:Y:S04]  /*581e0*/  STL.64 [R1+0x690], R48 ;  /* 0x0006903001007387 */ /* 0x0001e80000100a00 */
[----:B------:R1:W-:Y:S04]  /*581f0*/  STL.64 [R1+0x698], R50 ;  /* 0x0006983201007387 */ /* 0x0003e80000100a00 */
[----:B0-----:R-:W2:Y:S09]  /*58200*/  LDL.LU.64 R48, [R1+0x800] ;  /* 0x0008000001307983 */ /* 0x001eb20000300a00 */
[----:B------:R-:W-:Y:S04]  /*58210*/  STL.64 [R1+0x680], R52 ;  /* 0x0006803401007387 */ /* 0x000fe80000100a00 */
[----:B------:R-:W-:Y:S04]  /*58220*/  STL.64 [R1+0x688], R54 ;  /* 0x0006883601007387 */ /* 0x000fe80000100a00 */
[----:B-1----:R-:W2:Y:S01]  /*58230*/  LDL.LU.64 R50, [R1+0x808] ;  /* 0x0008080001327983 */ /* 0x002ea20000300a00 */
[----:B------:R-:W0:Y:S01]  /*58240*/  S2R R59, SR_TID.X ;  /* 0x00000000003b7919 */ /* 0x000e220000002100 */
[----:B------:R-:W-:-:S15]  /*58250*/  HMMA.16816.F32 R40, R4, R20, R40 ;  /* 0x000000140428723c */ /* 0x000fde0000001828 */
[----:B------:R-:W-:-:S04]  /*58260*/  NOP ;  /* 0x0000000000007918 */ /* 0x000fc80000000000 */
[----:B------:R-:W-:Y:S04]  /*58270*/  STL.64 [R1+0x670], R40 ;  /* 0x0006702801007387 */ /* 0x000fe80000100a00 */
[----:B------:R-:W-:Y:S04]  /*58280*/  STL.64 [R1+0x678], R42 ;  /* 0x0006782a01007387 */ /* 0x000fe80000100a00 */
[----:B------:R-:W-:Y:S01]  /*58290*/  STL.64 [R1+0x6468], R22 ;  /* 0x0064681601007387 */ /* 0x000fe20000100a00 */
[----:B0-----:R-:W-:-:S03]  /*582a0*/  LOP3.LUT R58, R59, 0x7, RZ, 0xc0, !PT ;  /* 0x000000073b3a7812 */ /* 0x001fc600078ec0ff */
[----:B------:R0:W-:Y:S04]  /*582b0*/  STL.64 [R1+0x6460], R20 ;  /* 0x0064601401007387 */ /* 0x0001e80000100a00 */
[----:B------:R1:W-:Y:S01]  /*582c0*/  LDSM.16.MT88.4 R40, [R31+UR5+0x180] ;  /* 0x000180051f28783b */ /* 0x0003e20008004200 */
[----:B0-----:R-:W-:Y:S01]  /*582d0*/  HMMA.16816.F32 R20, R4, R24, R44 ;  /* 0x000000180414723c */ /* 0x001fe2000000182c */
[----:B------:R-:W-:Y:S02]  /*582e0*/  IMAD R47, R58, 0x210, RZ ;  /* 0x000002103a2f7824 */ /* 0x000fe400078e02ff */
[C---:B------:R-:W-:Y:S02]  /*582f0*/  IMAD.SHL.U32 R46, R59.reuse, 0x2, RZ ;  /* 0x000000023b2e7824 */ /* 0x040fe400078e00ff */
[----:B-1----:R-:W-:-:S03]  /*58300*/  IMAD.SHL.U32 R31, R59, 0x100, RZ ;  /* 0x000001003b1f7824 */ /* 0x002fc600078e00ff */
[----:B------:R-:W-:-:S04]  /*58310*/  LOP3.LUT R44, R47, 0x10, R46, 0x78, !PT ;  /* 0x000000102f2c7812 */ /* 0x000fc800078e782e */
[----:B------:R-:W-:-:S04]  /*58320*/  LOP3.LUT R44, R44, 0x1000, R31, 0xf8, !PT ;  /* 0x000010002c2c7812 */ /* 0x000fc800078ef81f */
[----:B------:R-:W-:-:S06]  /*58330*/  LOP3.LUT R44, R44, 0x40, RZ, 0x3c, !PT ;  /* 0x000000402c2c7812 */ /* 0x000fcc00078e3cff */
[----:B------:R-:W0:Y:S04]  /*58340*/  LDSM.16.MT88.4 R44, [R44+UR5] ;  /* 0x000000052c2c783b */ /* 0x000e280008004200 */
[----:B------:R1:W-:Y:S04]  /*58350*/  STL.64 [R1+0x660], R20 ;  /* 0x0006601401007387 */ /* 0x0003e80000100a00 */
[----:B------:R3:W-:Y:S04]  /*58360*/  STL.64 [R1+0x668], R22 ;  /* 0x0006681601007387 */ /* 0x0007e80000100a00 */
[----:B------:R-:W4:Y:S04]  /*58370*/  LDL.LU.64 R52, [R1+0x600] ;  /* 0x0006000001347983 */ /* 0x000f280000300a00 */
[----:B------:R-:W4:Y:S04]  /*58380*/  LDL.LU.64 R54, [R1+0x608] ;  /* 0x0006080001367983 */ /* 0x000f280000300a00 */
[----:B------:R-:W4:Y:S04]  /*58390*/  LDL.LU.64 R56, [R1+0xca0] ;  /* 0x000ca00001387983 */ /* 0x000f280000300a00 */
[----:B------:R-:W4:Y:S04]  /*583a0*/  LDL.LU.64 R58, [R1+0xca8] ;  /* 0x000ca800013a7983 */ /* 0x000f280000300a00 */
[----:B-1----:R-:W4:Y:S04]  /*583b0*/  LDL.LU.64 R20, [R1+0xba0] ;  /* 0x000ba00001147983 */ /* 0x002f280000300a00 */
[----:B---3--:R-:W3:Y:S04]  /*583c0*/  LDL.LU.64 R22, [R1+0xba8] ;  /* 0x000ba80001167983 */ /* 0x008ee80000300a00 */
[----:B0-----:R0:W-:Y:S01]  /*583d0*/  STL.64 [R1+0x6448], R46 ;  /* 0x0064482e01007387 */ /* 0x0011e20000100a00 */
[----:B------:R-:W1:Y:S01]  /*583e0*/  S2R R31, SR_TID.X ;  /* 0x00000000001f7919 */ /* 0x000e620000002100 */
[----:B0-----:R-:W0:Y:S01]  /*583f0*/  S2R R47, SR_TID.X ;  /* 0x00000000002f7919 */ /* 0x001e220000002100 */
[----:B------:R-:W0:Y:S01]  /*58400*/  S2R R46, SR_TID.X ;  /* 0x00000000002e7919 */ /* 0x000e220000002100 */
[----:B-1----:R-:W-:Y:S01]  /*58410*/  IMAD.SHL.U32 R31, R31, 0x2, RZ ;  /* 0x000000021f1f7824 */ /* 0x002fe200078e00ff */
[----:B0-----:R-:W-:-:S05]  /*58420*/  LOP3.LUT R47, R47, 0x7, RZ, 0xc0, !PT ;  /* 0x000000072f2f7812 */ /* 0x001fca00078ec0ff */
[----:B------:R-:W-:Y:S02]  /*58430*/  IMAD R47, R47, 0x210, RZ ;  /* 0x000002102f2f7824 */ /* 0x000fe400078e02ff */
[----:B------:R-:W-:-:S03]  /*58440*/  IMAD.SHL.U32 R46, R46, 0x100, RZ ;  /* 0x000001002e2e7824 */ /* 0x000fc600078e00ff */
[----:B------:R-:W-:Y:S02]  /*58450*/  LOP3.LUT R47, R47, 0x10, R31, 0x78, !PT ;  /* 0x000000102f2f7812 */ /* 0x000fe400078e781f */
[----:B------:R-:W3:Y:S02]  /*58460*/  LDL.LU R31, [R1+0x6470] ;  /* 0x00647000011f7983 */ /* 0x000ee40000300800 */
[----:B------:R-:W-:Y:S02]  /*58470*/  LOP3.LUT R47, R47, 0x1000, R46, 0xf8, !PT ;  /* 0x000010002f2f7812 */ /* 0x000fe400078ef82e */
[----:B------:R-:W-:Y:S02]  /*58480*/  STL.64 [R1+0x6440], R44 ;  /* 0x0064402c01007387 */ /* 0x000fe40000100a00 */
[----:B------:R-:W-:Y:S01]  /*58490*/  LOP3.LUT R47, R47, 0x40, RZ, 0x3c, !PT ;  /* 0x000000402f2f7812 */ /* 0x000fe200078e3cff */
[----:B--2---:R-:W-:-:S15]  /*584a0*/  HMMA.16816.F32 R48, R4, R16, R48 ;  /* 0x000000100430723c */ /* 0x004fde0000001830 */
[----:B------:R-:W-:-:S04]  /*584b0*/  NOP ;  /* 0x0000000000007918 */ /* 0x000fc80000000000 */
[----:B------:R-:W-:Y:S04]  /*584c0*/  STL.64 [R1+0x650], R48 ;  /* 0x0006503001007387 */ /* 0x000fe80000100a00 */
[----:B------:R-:W-:Y:S04]  /*584d0*/  STL.64 [R1+0x658], R50 ;  /* 0x0006583201007387 */ /* 0x000fe80000100a00 */
[----:B------:R-:W0:Y:S04]  /*584e0*/  LDSM.16.MT88.4 R48, [R47+UR5+0x80] ;  /* 0x000080052f30783b */ /* 0x000e280008004200 */
[----:B0-----:R-:W-:Y:S04]  /*584f0*/  STL.64 [R1+0x6418], R50 ;  /* 0x0064183201007387 */ /* 0x001fe80000100a00 */
[----:B------:R0:W-:Y:S04]  /*58500*/  STL.64 [R1+0x6410], R48 ;  /* 0x0064103001007387 */ /* 0x0001e80000100a00 */
[----:B0-----:R-:W2:Y:S04]  /*58510*/  LDL.LU.64 R48, [R1+0x550] ;  /* 0x0005500001307983 */ /* 0x001ea80000300a00 */
[----:B------:R-:W2:Y:S01]  /*58520*/  LDL.LU.64 R50, [R1+0x558] ;  /* 0x0005580001327983 */ /* 0x000ea20000300a00 */
[----:B----4-:R-:W-:Y:S03]  /*58530*/  HMMA.16816.F32 R52, R4, R12, R52 ;  /* 0x0000000c0434723c */ /* 0x010fe60000001834 */
[----:B------:R-:W-:Y:S04]  /*58540*/  STL.64 [R1+0x6458], R14 ;  /* 0x0064580e01007387 */ /* 0x000fe80000100a00 */
[----:B------:R-:W-:-:S12]  /*58550*/  STL.64 [R1+0x6450], R12 ;  /* 0x0064500c01007387 */ /* 0x000fd80000100a00 */
[----:B------:R-:W-:Y:S04]  /*58560*/  STL.64 [R1+0x640], R52 ;  /* 0x0006403401007387 */ /* 0x000fe80000100a00 */
[----:B------:R-:W-:Y:S04]  /*58570*/  STL.64 [R1+0x648], R54 ;  /* 0x0006483601007387 */ /* 0x000fe80000100a00 */
[----:B------:R-:W0:Y:S04]  /*58580*/  LDSM.16.MT88.4 R52, [R47+UR5+0x100] ;  /* 0x000100052f34783b */ /* 0x000e280008004200 */
[----:B0-----:R-:W-:Y:S04]  /*58590*/  STL.64 [R1+0x63b8], R54 ;  /* 0x0063b83601007387 */ /* 0x001fe80000100a00 */
[----:B------:R-:W-:Y:S01]  /*585a0*/  STL.64 [R1+0x63b0], R52 ;  /* 0x0063b03401007387 */ /* 0x000fe20000100a00 */
[----:B--2---:R-:W-:Y:S03]  /*585b0*/  HMMA.16816.F32 R12, R4, R8, R48 ;  /* 0x00000008040c723c */ /* 0x004fe60000001830 */
[----:B------:R-:W0:Y:S04]  /*585c0*/  LDSM.16.MT88.4 R4, [R47+UR5+0x180] ;  /* 0x000180052f04783b */ /* 0x000e280008004200 */
[----:B0-----:R-:W-:-:S12]  /*585d0*/  STL.64 [R1+0x6388], R6 ;  /* 0x0063880601007387 */ /* 0x001fd80000100a00 */
[----:B------:R-:W-:Y:S04]  /*585e0*/  STL.64 [R1+0x490], R12 ;  /* 0x0004900c01007387 */ /* 0x000fe80000100a00 */
[----:B------:R0:W-:Y:S04]  /*585f0*/  STL.64 [R1+0x498], R14 ;  /* 0x0004980e01007387 */ /* 0x0001e80000100a00 */
[----:B------:R3:W-:Y:S01]  /*58600*/  STL.64 [R1+0x6380], R4 ;  /* 0x0063800401007387 */ /* 0x0007e20000100a00 */
[C---:B0-----:R-:W-:Y:S08]  /*58610*/  HMMA.16816.F32 R12, R40.reuse, R36, R56 ;  /* 0x00000024280c723c */ /* 0x041ff00000001838 */
[C---:B---3--:R-:W-:Y:S01]  /*58620*/  HMMA.16816.F32 R4, R40.reuse, R32, R20 ;  /* 0x000000202804723c */ /* 0x048fe20000001814 */
[----:B------:R-:W2:Y:S10]  /*58630*/  LDL.LU.64 R20, [R1+0xaa0] ;  /* 0x000aa00001147983 */ /* 0x000eb40000300a00 */
[----:B------:R0:W-:Y:S04]  /*58640*/  STL.64 [R1+0x460], R12 ;  /* 0x0004600c01007387 */ /* 0x0001e80000100a00 */
[----:B------:R1:W-:Y:S04]  /*58650*/  STL.64 [R1+0x468], R14 ;  /* 0x0004680e01007387 */ /* 0x0003e80000100a00 */
[----:B------:R-:W2:Y:S04]  /*58660*/  LDL.LU.64 R22, [R1+0xaa8] ;  /* 0x000aa80001167983 */ /* 0x000ea80000300a00 */
[----:B------:R3:W-:Y:S04]  /*58670*/  STL.64 [R1+0x450], R4 ;  /* 0x0004500401007387 */ /* 0x0007e80000100a00 */
[----:B------:R4:W-:Y:S04]  /*58680*/  STL.64 [R1+0x458], R6 ;  /* 0x0004580601007387 */ /* 0x0009e80000100a00 */
[----:B------:R-:W2:Y:S04]  /*58690*/  LDL.LU.64 R56, [R1+0x9b0] ;  /* 0x0009b00001387983 */ /* 0x000ea80000300a00 */
[----:B------:R-:W2:Y:S04]  /*586a0*/  LDL.LU.64 R58, [R1+0x9b8] ;  /* 0x0009b800013a7983 */ /* 0x000ea80000300a00 */
[----:B------:R-:W2:Y:S04]  /*586b0*/  LDL.LU.64 R52, [R1+0x8d0] ;  /* 0x0008d00001347983 */ /* 0x000ea80000300a00 */
[----:B------:R-:W2:Y:S04]  /*586c0*/  LDL.LU.64 R54, [R1+0x8d8] ;  /* 0x0008d80001367983 */ /* 0x000ea80000300a00 */
[----:B0-----:R-:W2:Y:S04]  /*586d0*/  LDL.LU.64 R12, [R1+0x820] ;  /* 0x00082000010c7983 */ /* 0x001ea80000300a00 */
[----:B-1----:R-:W2:Y:S04]  /*586e0*/  LDL.LU.64 R14, [R1+0x828] ;  /* 0x00082800010e7983 */ /* 0x002ea80000300a00 */
[----:B------:R-:W2:Y:S04]  /*586f0*/  LDL.LU.64 R44, [R1+0x5f0] ;  /* 0x0005f000012c7983 */ /* 0x000ea80000300a00 */
[----:B------:R-:W2:Y:S04]  /*58700*/  LDL.LU.64 R46, [R1+0x5f8] ;  /* 0x0005f800012e7983 */ /* 0x000ea80000300a00 */
[----:B---3--:R-:W3:Y:S04]  /*58710*/  LDL.LU.64 R4, [R1+0x470] ;  /* 0x0004700001047983 */ /* 0x008ee80000300a00 */
[----:B----4-:R-:W3:Y:S04]  /*58720*/  LDL.LU.64 R6, [R1+0x478] ;  /* 0x0004780001067983 */ /* 0x010ee80000300a00 */
[----:B------:R-:W-:Y:S04]  /*58730*/  STL.64 [R1+0x6438], R34 ;  /* 0x0064382201007387 */ /* 0x000fe80000100a00 */
[----:B------:R0:W-:Y:S04]  /*58740*/  STL.64 [R1+0x6430], R32 ;  /* 0x0064302001007387 */ /* 0x0001e80000100a00 */
[----:B0-----:R-:W4:Y:S04]  /*58750*/  LDL.LU.64 R32, [R1+0xd60] ;  /* 0x000d600001207983 */ /* 0x001f280000300a00 */
[----:B------:R-:W4:Y:S04]  /*58760*/  LDL.LU.64 R34, [R1+0xd68] ;  /* 0x000d680001227983 */ /* 0x000f280000300a00 */
[----:B------:R-:W3:Y:S04]  /*58770*/  LDL.LU.64 R48, [R1+0xb30] ;  /* 0x000b300001307983 */ /* 0x000ee80000300a00 */
[----:B------:R-:W3:Y:S01]  /*58780*/  LDL.LU.64 R50, [R1+0xb38] ;  /* 0x000b380001327983 */ /* 0x000ee20000300a00 */
[C---:B--2---:R-:W-:Y:S03]  /*58790*/  HMMA.16816.F32 R20, R40.reuse, R28, R20 ;  /* 0x0000001c2814723c */ /* 0x044fe60000001814 */
[----:B---3--:R-:W-:Y:S04]  /*587a0*/  STL.64 [R1+0x6428], R50 ;  /* 0x0064283201007387 */ /* 0x008fe80000100a00 */
[----:B------:R0:W-:Y:S04]  /*587b0*/  STL.64 [R1+0x6420], R48 ;  /* 0x0064203001007387 */ /* 0x0001e80000100a00 */
[----:B0-----:R-:W2:Y:S04]  /*587c0*/  LDL.LU.64 R48, [R1+0xc20] ;  /* 0x000c200001307983 */ /* 0x001ea80000300a00 */
[----:B------:R-:W2:Y:S04]  /*587d0*/  LDL.LU.64 R50, [R1+0xc28] ;  /* 0x000c280001327983 */ /* 0x000ea80000300a00 */
[----:B------:R-:W-:Y:S04]  /*587e0*/  STL.64 [R1+0x440], R20 ;  /* 0x0004401401007387 */ /* 0x000fe80000100a00 */
[----:B------:R0:W-:Y:S04]  /*587f0*/  STL.64 [R1+0x448], R22 ;  /* 0x0004481601007387 */ /* 0x0001e80000100a00 */
[----:B0-----:R-:W3:Y:S04]  /*58800*/  LDL.LU.64 R22, [R1+0x6468] ;  /* 0x0064680001167983 */ /* 0x001ee80000300a00 */
[----:B------:R-:W2:Y:S01]  /*58810*/  LDL.LU.64 R20, [R1+0x6460] ;  /* 0x0064600001147983 */ /* 0x000ea20000300a00 */
[C---:B------:R-:W-:Y:S08]  /*58820*/  HMMA.16816.F32 R52, R40.reuse, R24, R52 ;  /* 0x000000182834723c */ /* 0x040ff00000001834 */
[C---:B------:R-:W-:Y:S08]  /*58830*/  HMMA.16816.F32 R12, R40.reuse, R16, R12 ;  /* 0x00000010280c723c */ /* 0x040ff0000000180c */
[----:B--2---:R-:W-:-:S15]  /*58840*/  HMMA.16816.F32 R56, R40, R20, R56 ;  /* 0x000000142838723c */ /* 0x004fde0000001838 */
[----:B------:R-:W-:-:S04]  /*58850*/  NOP ;  /* 0x0000000000007918 */ /* 0x000fc80000000000 */
[----:B------:R0:W-:Y:S04]  /*58860*/  STL.64 [R1+0x430], R56 ;  /* 0x0004303801007387 */ /* 0x0001e80000100a00 */
[----:B------:R1:W-:Y:S04]  /*58870*/  STL.64 [R1+0x438], R58 ;  /* 0x0004383a01007387 */ /* 0x0003e80000100a00 */
[----:B0-----:R-:W2:Y:S04]  /*58880*/  LDL.LU.64 R56, [R1+0x940] ;  /* 0x0009400001387983 */ /* 0x001ea80000300a00 */
[----:B-1----:R-:W2:Y:S04]  /*58890*/  LDL.LU.64 R58, [R1+0x948] ;  /* 0x00094800013a7983 */ /* 0x002ea80000300a00 */
        /* <DEDUP_REMOVED lines=12> */
[----:B0-----:R-:W4:Y:S04]  /*58960*/  LDL.LU.64 R46, [R1+0x6448] ;  /* 0x00644800012e7983 */ /* 0x001f280000300a00 */
[----:B------:R-:W4:Y:S01]  /*58970*/  LDL.LU.64 R44, [R1+0x6440] ;  /* 0x00644000012c7983 */ /* 0x000f220000300a00 */
[----:B------:R-:W-:Y:S03]  /*58980*/  HMMA.16816.F32 R4, R40, R8, R4 ;  /* 0x000000082804723c */ /* 0x000fe60000001804 */
[----:B------:R-:W2:Y:S04]  /*58990*/  LDL.LU.64 R40, [R1+0xa30] ;  /* 0x000a300001287983 */ /* 0x000ea80000300a00 */
[----:B------:R-:W2:-:S12]  /*589a0*/  LDL.LU.64 R42, [R1+0xa38] ;  /* 0x000a3800012a7983 */ /* 0x000e980000300a00 */
[----:B------:R0:W-:Y:S04]  /*589b0*/  STL.64 [R1+0x240], R4 ;  /* 0x0002400401007387 */ /* 0x0001e80000100a00 */
[----:B------:R1:W-:Y:S04]  /*589c0*/  STL.64 [R1+0x248], R6 ;  /* 0x0002480601007387 */ /* 0x0003e80000100a00 */
[----:B0-----:R-:W2:Y:S04]  /*589d0*/  LDL.LU.64 R4, [R1+0x790] ;  /* 0x0007900001047983 */ /* 0x001ea80000300a00 */
[----:B-1----:R-:W2:Y:S01]  /*589e0*/  LDL.LU.64 R6, [R1+0x798] ;  /* 0x0007980001067983 */ /* 0x002ea20000300a00 */
[----:B----4-:R-:W-:-:S15]  /*589f0*/  HMMA.16816.F32 R32, R44, R36, R32 ;  /* 0x000000242c20723c */ /* 0x010fde0000001820 */
[----:B------:R-:W-:-:S04]  /*58a00*/  NOP ;  /* 0x0000000000007918 */ /* 0x000fc80000000000 */
        /* <DEDUP_REMOVED lines=15> */
[----:B------:R-:W2:Y:S04]  /*58b00*/  LDL.LU.64 R48, [R1+0x6410] ;  /* 0x0064100001307983 */ /* 0x000ea80000300a00 */
[----:B------:R-:W-:Y:S04]  /*58b10*/  STL.64 [R1+0x6408], R30 ;  /* 0x0064081e01007387 */ /* 0x000fe80000100a00 */
[----:B------:R0:W-:Y:S04]  /*58b20*/  STL.64 [R1+0x6400], R28 ;  /* 0x0064001c01007387 */ /* 0x0001e80000100a00 */
[----:B---3--:R-:W-:Y:S04]  /*58b30*/  STL.64 [R1+0x63f8], R22 ;  /* 0x0063f81601007387 */ /* 0x008fe80000100a00 */
[----:B------:R1:W-:Y:S01]  /*58b40*/  STL.64 [R1+0x63f0], R20 ;  /* 0x0063f01401007387 */ /* 0x0003e20000100a00 */
[C---:B0-----:R-:W-:Y:S08]  /*58b50*/  HMMA.16816.F32 R28, R44.reuse, R20, R40 ;  /* 0x000000142c1c723c */ /* 0x041ff00000001828 */
[C---:B-1----:R-:W-:Y:S11]  /*58b60*/  HMMA.16816.F32 R20, R44.reuse, R24, R56 ;  /* 0x000000182c14723c */ /* 0x042ff60000001838 */
[----:B------:R-:W-:Y:S04]  /*58b70*/  STL.64 [R1+0x3a0], R28 ;  /* 0x0003a01c01007387 */ /* 0x000fe80000100a00 */
[----:B------:R-:W-:Y:S04]  /*58b80*/  STL.64 [R1+0x3a8], R30 ;  /* 0x0003a81e01007387 */ /* 0x000fe80000100a00 */
[----:B------:R-:W-:Y:S04]  /*58b90*/  STL.64 [R1+0x63e8], R26 ;  /* 0x0063e81a01007387 */ /* 0x000fe80000100a00 */
[----:B------:R-:W-:Y:S04]  /*58ba0*/  STL.64 [R1+0x63e0], R24 ;  /* 0x0063e01801007387 */ /* 0x000fe80000100a00 */
[----:B------:R-:W-:Y:S04]  /*58bb0*/  STL.64 [R1+0x390], R20 ;  /* 0x0003901401007387 */ /* 0x000fe80000100a00 */
[----:B------:R0:W-:Y:S04]  /*58bc0*/  STL.64 [R1+0x398], R22 ;  /* 0x0003981601007387 */ /* 0x0001e80000100a00 */
[----:B------:R-:W3:Y:S04]  /*58bd0*/  LDL.LU.64 R40, [R1+0x580] ;  /* 0x0005800001287983 */ /* 0x000ee80000300a00 */
[----:B------:R-:W3:Y:S01]  /*58be0*/  LDL.LU.64 R42, [R1+0x588] ;  /* 0x00058800012a7983 */ /* 0x000ee20000300a00 */
[----:B0-----:R-:W-:-:S15]  /*58bf0*/  HMMA.16816.F32 R20, R44, R16, R52 ;  /* 0x000000102c14723c */ /* 0x001fde0000001834 */
[----:B------:R-:W-:-:S04]  /*58c00*/  NOP ;  /* 0x0000000000007918 */ /* 0x000fc80000000000 */
[----:B------:R-:W-:Y:S04]  /*58c10*/  STL.64 [R1+0x380], R20 ;  /* 0x0003801401007387 */ /* 0x000fe80000100a00 */
[----:B------:R-:W-:Y:S04]  /*58c20*/  STL.64 [R1+0x388], R22 ;  /* 0x0003881601007387 */ /* 0x000fe80000100a00 */
[----:B------:R-:W-:Y:S04]  /*58c30*/  STL.64 [R1+0x63d8], R18 ;  /* 0x0063d81201007387 */ /* 0x000fe80000100a00 */
[----:B------:R0:W-:Y:S02]  /*58c40*/  STL.64 [R1+0x63d0], R16 ;  /* 0x0063d01001007387 */ /* 0x0001e40000100a00 */
[----:B0-----:R-:W-:Y:S02]  /*58c50*/  HMMA.16816.F32 R16, R44, R12, R4 ;  /* 0x0000000c2c10723c */ /* 0x001fe40000001804 */
[----:B------:R-:W2:Y:S04]  /*58c60*/  LDL.LU.64 R4, [R1+0xcd0] ;  /* 0x000cd00001047983 */ /* 0x000ea80000300a00 */
[----:B------:R-:W2:-:S13]  /*58c70*/  LDL.LU.64 R6, [R1+0xcd8] ;  /* 0x000cd80001067983 */ /* 0x000e9a0000300a00 */
[----:B------:R0:W-:Y:S04]  /*58c80*/  STL.64 [R1+0x370], R16 ;  /* 0x0003701001007387 */ /* 0x0001e80000100a00 */
[----:B------:R1:W-:Y:S04]  /*58c90*/  STL.64 [R1+0x378], R18 ;  /* 0x0003781201007387 */ /* 0x0003e80000100a00 */
[----:B------:R-:W4:Y:S04]  /*58ca0*/  LDL.LU.64 R28, [R1+0xbd0] ;  /* 0x000bd000011c7983 */ /* 0x000f280000300a00 */
[----:B------:R-:W4:Y:S04]  /*58cb0*/  LDL.LU.64 R30, [R1+0xbd8] ;  /* 0x000bd800011e7983 */ /* 0x000f280000300a00 */
[----:B------:R-:W4:Y:S04]  /*58cc0*/  LDL.LU.64 R20, [R1+0xad0] ;  /* 0x000ad00001147983 */ /* 0x000f280000300a00 */
[----:B------:R-:W4:Y:S04]  /*58cd0*/  LDL.LU.64 R22, [R1+0xad8] ;  /* 0x000ad80001167983 */ /* 0x000f280000300a00 */
[----:B------:R-:W4:Y:S04]  /*58ce0*/  LDL.LU.64 R24, [R1+0x9e0] ;  /* 0x0009e00001187983 */ /* 0x000f280000300a00 */
[----:B------:R-:W4:Y:S04]  /*58cf0*/  LDL.LU.64 R26, [R1+0x9e8] ;  /* 0x0009e800011a7983 */ /* 0x000f280000300a00 */
[----:B0-----:R-:W4:Y:S04]  /*58d00*/  LDL.LU.64 R16, [R1+0x910] ;  /* 0x0009100001107983 */ /* 0x001f280000300a00 */
[----:B-1----:R-:W4:Y:S04]  /*58d10*/  LDL.LU.64 R18, [R1+0x918] ;  /* 0x0009180001127983 */ /* 0x002f280000300a00 */
[----:B------:R-:W-:Y:S04]  /*58d20*/  STL.64 [R1+0x63c8], R14 ;  /* 0x0063c80e01007387 */ /* 0x000fe80000100a00 */
[----:B------:R0:W-:Y:S04]  /*58d30*/  STL.64 [R1+0x63c0], R12 ;  /* 0x0063c00c01007387 */ /* 0x0001e80000100a00 */
[----:B0-----:R-:W4:Y:S04]  /*58d40*/  LDL.LU.64 R12, [R1+0x840] ;  /* 0x00084000010c7983 */ /* 0x001f280000300a00 */
[----:B------:R-:W4:Y:S04]  /*58d50*/  LDL.LU.64 R14, [R1+0x848] ;  /* 0x00084800010e7983 */ /* 0x000f280000300a00 */
[----:B------:R-:W4:Y:S04]  /*58d60*/  LDL.LU.64 R52, [R1+0x620] ;  /* 0x0006200001347983 */ /* 0x000f280000300a00 */
[----:B------:R-:W4:Y:S01]  /*58d70*/  LDL.LU.64 R54, [R1+0x628] ;  /* 0x0006280001367983 */ /* 0x000f220000300a00 */
[----:B---3--:R-:W-:-:S15]  /*58d80*/  HMMA.16816.F32 R40, R44, R8, R40 ;  /* 0x000000082c28723c */ /* 0x008fde0000001828 */
[----:B------:R-:W-:-:S04]  /*58d90*/  NOP ;  /* 0x0000000000007918 */ /* 0x000fc80000000000 */
[----:B------:R0:W-:Y:S04]  /*58da0*/  STL.64 [R1+0x1b0], R40 ;  /* 0x0001b02801007387 */ /* 0x0001e80000100a00 */
[----:B------:R1:W-:Y:S04]  /*58db0*/  STL.64 [R1+0x1b8], R42 ;  /* 0x0001b82a01007387 */ /* 0x0003e80000100a00 */
[----:B------:R-:W3:Y:S04]  /*58dc0*/  LDL.LU.64 R44, [R1+0xc70] ;  /* 0x000c7000012c7983 */ /* 0x000ee80000300a00 */
[----:B------:R-:W3:Y:S04]  /*58dd0*/  LDL.LU.64 R46, [R1+0xc78] ;  /* 0x000c7800012e7983 */ /* 0x000ee80000300a00 */
[----:B------:R-:W3:Y:S04]  /*58de0*/  LDL.LU.64 R56, [R1+0xb70] ;  /* 0x000b700001387983 */ /* 0x000ee80000300a00 */
[----:B------:R-:W3:Y:S04]  /*58df0*/  LDL.LU.64 R58, [R1+0xb78] ;  /* 0x000b7800013a7983 */ /* 0x000ee80000300a00 */
[----:B0-----:R-:W3:Y:S04]  /*58e00*/  LDL.LU.64 R40, [R1+0xa70] ;  /* 0x000a700001287983 */ /* 0x001ee80000300a00 */
[----:B-1----:R-:W3:Y:S01]  /*58e10*/  LDL.LU.64 R42, [R1+0xa78] ;  /* 0x000a7800012a7983 */ /* 0x002ee20000300a00 */
[C---:B--2---:R-:W-:Y:S08]  /*58e20*/  HMMA.16816.F32 R4, R48.reuse, R36, R4 ;  /* 0x000000243004723c */ /* 0x044ff00000001804 */
[C---:B----4-:R-:W-:Y:S11]  /*58e30*/  HMMA.16816.F32 R28, R48.reuse, R32, R28 ;  /* 0x00000020301c723c */ /* 0x050ff6000000181c */
[----:B------:R0:W-:Y:S04]  /*58e40*/  STL.64 [R1+0x190], R4 ;  /* 0x0001900401007387 */ /* 0x0001e80000100a00 */
[----:B------:R1:W-:Y:S04]  /*58e50*/  STL.64 [R1+0x198], R6 ;  /* 0x0001980601007387 */ /* 0x0003e80000100a00 */
[----:B0-----:R-:W2:Y:S04]  /*58e60*/  LDL.LU.64 R4, [R1+0x980] ;  /* 0x0009800001047983 */ /* 0x001ea80000300a00 */
[----:B-1----:R-:W2:Y:S04]  /*58e70*/  LDL.LU.64 R6, [R1+0x988] ;  /* 0x0009880001067983 */ /* 0x002ea80000300a00 */
        /* <DEDUP_REMOVED lines=37> */
[----:B------:R-:W2:Y:S01]  /*590d0*/  LDL.LU.64 R52, [R1+0x63b0] ;  /* 0x0063b00001347983 */ /* 0x000ea20000300a00 */
[----:B---3--:R-:W-:Y:S03]  /*590e0*/  HMMA.16816.F32 R16, R48, R8, R16 ;  /* 0x000000083010723c */ /* 0x008fe60000001810 */
[----:B------:R-:W-:Y:S04]  /*590f0*/  STL.64 [R1+0x6398], R10 ;  /* 0x0063980a01007387 */ /* 0x000fe80000100a00 */
[----:B------:R-:W-:-:S12]  /*59100*/  STL.64 [R1+0x6390], R8 ;  /* 0x0063900801007387 */ /* 0x000fd80000100a00 */
[----:B------:R-:W-:Y:S04]  /*59110*/  STL.64 [R1+0x30], R16 ;  /* 0x0000301001007387 */ /* 0x000fe80000100a00 */
[----:B------:R0:W-:Y:S01]  /*59120*/  STL.64 [R1+0x38], R18 ;  /* 0x0000381201007387 */ /* 0x0001e20000100a00 */
[C---:B--2---:R-:W-:Y:S08]  /*59130*/  HMMA.16816.F32 R44, R52.reuse, R36, R44 ;  /* 0x00000024342c723c */ /* 0x044ff0000000182c */
[C---:B0-----:R-:W-:Y:S08]  /*59140*/  HMMA.16816.F32 R16, R52.reuse, R32, R56 ;  /* 0x000000203410723c */ /* 0x041ff00000001838 */
[C---:B------:R-:W-:Y:S03]  /*59150*/  HMMA.16816.F32 R8, R52.reuse, R28, R40 ;  /* 0x0000001c3408723c */ /* 0x040fe60000001828 */
[----:B------:R-:W-:Y:S04]  /*59160*/  STL.64 [R1+0x20], R44 ;  /* 0x0000202c01007387 */ /* 0x000fe80000100a00 */
[----:B------:R-:W-:Y:S04]  /*59170*/  STL.64 [R1+0x28], R46 ;  /* 0x0000282e01007387 */ /* 0x000fe80000100a00 */
[----:B----4-:R-:W-:Y:S04]  /*59180*/  STL.64 [R1+0x6378], R30 ;  /* 0x0063781e01007387 */ /* 0x010fe80000100a00 */
[----:B------:R0:W-:Y:S04]  /*59190*/  STL.64 [R1+0x10], R16 ;  /* 0x0000101001007387 */ /* 0x0001e80000100a00 */
[----:B------:R1:W-:Y:S04]  /*591a0*/  STL.64 [R1+0x18], R18 ;  /* 0x0000181201007387 */ /* 0x0003e80000100a00 */
[----:B------:R-:W-:Y:S04]  /*591b0*/  STL.64 [R1+0x6370], R28 ;  /* 0x0063701c01007387 */ /* 0x000fe80000100a00 */
[----:B------:R2:W-:Y:S04]  /*591c0*/  STL.64 [R1], R8 ;  /* 0x0000000801007387 */ /* 0x0005e80000100a00 */
[----:B------:R3:W-:Y:S04]  /*591d0*/  STL.64 [R1+0x8], R10 ;  /* 0x0000080a01007387 */ /* 0x0007e80000100a00 */
[----:B0-----:R-:W4:Y:S04]  /*591e0*/  LDL.LU.64 R16, [R1+0x8c0] ;  /* 0x0008c00001107983 */ /* 0x001f280000300a00 */
[----:B-1----:R-:W4:Y:S01]  /*591f0*/  LDL.LU.64 R18, [R1+0x8c8] ;  /* 0x0008c80001127983 */ /* 0x002f220000300a00 */
[C---:B------:R-:W-:Y:S03]  /*59200*/  HMMA.16816.F32 R56, R52.reuse, R20, R4 ;  /* 0x000000143438723c */ /* 0x040fe60000001804 */
[----:B--2---:R-:W2:Y:S04]  /*59210*/  LDL.LU.64 R8, [R1+0x5d0] ;  /* 0x0005d00001087983 */ /* 0x004ea80000300a00 */
[----:B---3--:R-:W2:Y:S04]  /*59220*/  LDL.LU.64 R10, [R1+0x5d8] ;  /* 0x0005d800010a7983 */ /* 0x008ea80000300a00 */
[----:B------:R-:W3:Y:S04]  /*59230*/  LDL.LU.64 R4, [R1+0x3f0] ;  /* 0x0003f00001047983 */ /* 0x000ee80000300a00 */
[----:B------:R-:W3:Y:S04]  /*59240*/  LDL.LU.64 R6, [R1+0x3f8] ;  /* 0x0003f80001067983 */ /* 0x000ee80000300a00 */
[----:B------:R-:W2:Y:S04]  /*59250*/  LDL.LU.64 R28, [R1+0xb40] ;  /* 0x000b4000011c7983 */ /* 0x000ea80000300a00 */
[----:B------:R-:W2:Y:S04]  /*59260*/  LDL.LU.64 R30, [R1+0xb48] ;  /* 0x000b4800011e7983 */ /* 0x000ea80000300a00 */
[----:B------:R-:W-:Y:S04]  /*59270*/  STL.64 [R1+0x6368], R22 ;  /* 0x0063681601007387 */ /* 0x000fe80000100a00 */
[----:B------:R0:W-:Y:S04]  /*59280*/  STL.64 [R1+0x6360], R20 ;  /* 0x0063601401007387 */ /* 0x0001e80000100a00 */
[----:B0-----:R-:W3:Y:S04]  /*59290*/  LDL.LU.64 R20, [R1+0xa40] ;  /* 0x000a400001147983 */ /* 0x001ee80000300a00 */
[----:B------:R-:W3:Y:S04]  /*592a0*/  LDL.LU.64 R22, [R1+0xa48] ;  /* 0x000a480001167983 */ /* 0x000ee80000300a00 */
[----:B------:R-:W3:Y:S04]  /*592b0*/  LDL.LU.64 R40, [R1+0x950] ;  /* 0x0009500001287983 */ /* 0x000ee80000300a00 */
[----:B------:R-:W3:Y:S04]  /*592c0*/  LDL.LU.64 R42, [R1+0x958] ;  /* 0x00095800012a7983 */ /* 0x000ee80000300a00 */
[----:B------:R-:W3:Y:S04]  /*592d0*/  LDL.LU.64 R44, [R1+0x890] ;  /* 0x00089000012c7983 */ /* 0x000ee80000300a00 */
[----:B------:R-:W3:Y:S04]  /*592e0*/  LDL.LU.64 R46, [R1+0x898] ;  /* 0x00089800012e7983 */ /* 0x000ee80000300a00 */
[----:B------:R-:W-:Y:S04]  /*592f0*/  STL.64 [R1+0x5f18], R58 ;  /* 0x005f183a01007387 */ /* 0x000fe80000100a00 */
[----:B------:R0:W-:Y:S04]  /*59300*/  STL.64 [R1+0x5f10], R56 ;  /* 0x005f103801007387 */ /* 0x0001e80000100a00 */
[----:B0-----:R-:W3:Y:S04]  /*59310*/  LDL.LU.64 R56, [R1+0x7f0] ;  /* 0x0007f00001387983 */ /* 0x001ee80000300a00 */
[----:B------:R-:W3:Y:S01]  /*59320*/  LDL.LU.64 R58, [R1+0x7f8] ;  /* 0x0007f800013a7983 */ /* 0x000ee20000300a00 */
[----:B----4-:R-:W-:-:S15]  /*59330*/  HMMA.16816.F32 R16, R52, R24, R16 ;  /* 0x000000183410723c */ /* 0x010fde0000001810 */
[----:B------:R-:W-:-:S04]  /*59340*/  NOP ;  /* 0x0000000000007918 */ /* 0x000fc80000000000 */
[----:B------:R-:W-:Y:S04]  /*59350*/  STL.64 [R1+0x110], R16 ;  /* 0x0001101001007387 */ /* 0x000fe80000100a00 */
[----:B------:R0:W-:Y:S04]  /*59360*/  STL.64 [R1+0x118], R18 ;  /* 0x0001181201007387 */ /* 0x0001e80000100a00 */
[----:B0-----:R-:W4:Y:S04]  /*59370*/  LDL.LU.64 R18, [R1+0x63a8] ;  /* 0x0063a80001127983 */ /* 0x001f280000300a00 */
[----:B------:R-:W3:Y:S01]  /*59380*/  LDL.LU.64 R16, [R1+0x63a0] ;  /* 0x0063a00001107983 */ /* 0x000ee20000300a00 */
[----:B------:R-:W0:Y:S01]  /*59390*/  S2R R51, SR_TID.X ;  /* 0x0000000000337919 */ /* 0x000e220000002100 */
[C---:B--2---:R-:W-:Y:S02]  /*593a0*/  HMMA.16816.F32 R8, R52.reuse, R12, R8 ;  /* 0x0000000c3408723c */ /* 0x044fe40000001808 */
[----:B------:R-:W2:Y:S06]  /*593b0*/  LDL.LU.64 R48, [R1+0x7a0] ;  /* 0x0007a00001307983 */ /* 0x000eac0000300a00 */
[----:B---3--:R-:W-:-:S15]  /*593c0*/  HMMA.16816.F32 R56, R52, R16, R56 ;  /* 0x000000103438723c */ /* 0x008fde0000001838 */
[----:B------:R-:W-:-:S04]  /*593d0*/  NOP ;  /* 0x0000000000007918 */ /* 0x000fc80000000000 */
[----:B------:R-:W-:Y:S04]  /*593e0*/  STL.64 [R1+0x2c0], R56 ;  /* 0x0002c03801007387 */ /* 0x000fe80000100a00 */
[----:B------:R0:W-:Y:S02]  /*593f0*/  STL.64 [R1+0x2c8], R58 ;  /* 0x0002c83a01007387 */ /* 0x0001e40000100a00 */
[----:B0-----:R-:W-:Y:S02]  /*59400*/  LOP3.LUT R58, R51, 0x7, RZ, 0xc0, !PT ;  /* 0x00000007333a7812 */ /* 0x001fe400078ec0ff */
[----:B------:R-:W2:Y:S04]  /*59410*/  LDL.LU.64 R50, [R1+0x7a8] ;  /* 0x0007a80001327983 */ /* 0x000ea80000300a00 */
[----:B------:R-:W-:Y:S04]  /*59420*/  STL.64 [R1+0x480], R8 ;  /* 0x0004800801007387 */ /* 0x000fe80000100a00 */
[----:B------:R0:W-:Y:S04]  /*59430*/  STL.64 [R1+0x488], R10 ;  /* 0x0004880a01007387 */ /* 0x0001e80000100a00 */
[----:B0-----:R-:W3:Y:S04]  /*59440*/  LDL.LU.64 R10, [R1+0x6398] ;  /* 0x00639800010a7983 */ /* 0x001ee80000300a00 */
        /* <DEDUP_REMOVED lines=11> */
[----:B------:R0:W-:Y:S04]  /*59500*/  STL.64 [R1+0x630], R52 ;  /* 0x0006303401007387 */ /* 0x0001e80000100a00 */
[----:B------:R1:W-:Y:S04]  /*59510*/  STL.64 [R1+0x638], R54 ;  /* 0x0006383601007387 */ /* 0x0003e80000100a00 */
[----:B0-----:R-:W2:Y:S04]  /*59520*/  LDL.LU.64 R52, [R1+0x740] ;  /* 0x0007400001347983 */ /* 0x001ea80000300a00 */
[----:B-1----:R-:W2:Y:S04]  /*59530*/  LDL.LU.64 R54, [R1+0x748] ;  /* 0x0007480001367983 */ /* 0x002ea80000300a00 */
[----:B------:R-:W-:Y:S04]  /*59540*/  STL.64 [R1+0x620], R28 ;  /* 0x0006201c01007387 */ /* 0x000fe80000100a00 */
[----:B------:R0:W-:Y:S04]  /*59550*/  STL.64 [R1+0x628], R30 ;  /* 0x0006281e01007387 */ /* 0x0001e80000100a00 */
[----:B0-----:R-:W3:Y:S04]  /*59560*/  LDL.LU.64 R30, [R1+0x6378] ;  /* 0x00637800011e7983 */ /* 0x001ee80000300a00 */
[----:B------:R-:W2:Y:S01]  /*59570*/  LDL.LU.64 R28, [R1+0x6370] ;  /* 0x00637000011c7983 */ /* 0x000ea20000300a00 */
[----:B------:R-:W0:Y:S01]  /*59580*/  S2R R59, SR_TID.X ;  /* 0x00000000003b7919 */ /* 0x000e220000002100 */
[----:B--2---:R-:W-:-:S15]  /*59590*/  HMMA.16816.F32 R20, R4, R28, R20 ;  /* 0x0000001c0414723c */ /* 0x004fde0000001814 */
[----:B------:R-:W-:-:S04]  /*595a0*/  NOP ;  /* 0x0000000000007918 */ /* 0x000fc80000000000 */
[----:B------:R-:W-:Y:S04]  /*595b0*/  STL.64 [R1+0x610], R20 ;  /* 0x0006101401007387 */ /* 0x000fe80000100a00 */
[----:B------:R1:W-:Y:S04]  /*595c0*/  STL.64 [R1+0x618], R22 ;  /* 0x0006181601007387 */ /* 0x0003e80000100a00 */
[----:B-1----:R-:W2:Y:S04]  /*595d0*/  LDL.LU.64 R22, [R1+0x6368] ;  /* 0x0063680001167983 */ /* 0x002ea80000300a00 */
[----:B------:R-:W2:Y:S01]  /*595e0*/  LDL.LU.64 R20, [R1+0x6360] ;  /* 0x0063600001147983 */ /* 0x000ea20000300a00 */
[----:B------:R-:W-:Y:S01]  /*595f0*/  HMMA.16816.F32 R44, R4, R24, R44 ;  /* 0x00000018042c723c */ /* 0x000fe2000000182c */
[----:B------:R-:W-:-:S02]  /*59600*/  IMAD R58, R58, 0x210, RZ ;  /* 0x000002103a3a7824 */ /* 0x000fc400078e02ff */
[C---:B0-----:R-:W-:Y:S02]  /*59610*/  IMAD.SHL.U32 R57, R59.reuse, 0x2, RZ ;  /* 0x000000023b397824 */ /* 0x041fe400078e00ff */
[----:B------:R-:W-:-:S03]  /*59620*/  IMAD.SHL.U32 R59, R59, 0x100, RZ ;  /* 0x000001003b3b7824 */ /* 0x000fc600078e00ff */
[----:B------:R-:W-:-:S04]  /*59630*/  LOP3.LUT R58, R58, 0x10, R57, 0x78, !PT ;  /* 0x000000103a3a7812 */ /* 0x000fc800078e7839 */
[----:B------:R-:W-:-:S04]  /*59640*/  LOP3.LUT R58, R58, 0x1000, R59, 0xf8, !PT ;  /* 0x000010003a3a7812 */ /* 0x000fc800078ef83b */
[----:B------:R-:W-:Y:S01]  /*59650*/  LOP3.LUT R58, R58, 0x60, RZ, 0x3c, !PT ;  /* 0x000000603a3a7812 */ /* 0x000fe200078e3cff */
[----:B--2---:R-:W-:-:S15]  /*59660*/  HMMA.16816.F32 R40, R4, R20, R40 ;  /* 0x000000140428723c */ /* 0x004fde0000001828 */
[----:B------:R-:W-:-:S04]  /*59670*/  NOP ;  /* 0x0000000000007918 */ /* 0x000fc80000000000 */
[----:B------:R-:W-:Y:S04]  /*59680*/  STL.64 [R1+0x600], R40 ;  /* 0x0006002801007387 */ /* 0x000fe80000100a00 */
[----:B------:R-:W-:Y:S04]  /*59690*/  STL.64 [R1+0x608], R42 ;  /* 0x0006082a01007387 */ /* 0x000fe80000100a00 */
[----:B------:R-:W-:Y:S04]  /*596a0*/  STL.64 [R1+0x5f0], R44 ;  /* 0x0005f02c01007387 */ /* 0x000fe80000100a00 */
[----:B------:R-:W-:Y:S04]  /*596b0*/  STL.64 [R1+0x5f8], R46 ;  /* 0x0005f82e01007387 */ /* 0x000fe80000100a00 */
[----:B------:R-:W0:Y:S01]  /*596c0*/  LDSM.16.MT88.4 R44, [R58+UR5+0x80] ;  /* 0x000080053a2c783b */ /* 0x000e220008004200 */
[----:B------:R-:W1:Y:S03]  /*596d0*/  S2R R59, SR_TID.X ;  /* 0x00000000003b7919 */ /* 0x000e660000002100 */
[----:B------:R-:W-:Y:S04]  /*596e0*/  LDSM.16.MT88.4 R40, [R58+UR5] ;  /* 0x000000053a28783b */ /* 0x000fe80008004200 */
[----:B0-----:R-:W-:Y:S04]  /*596f0*/  STL.64 [R1+0x6328], R46 ;  /* 0x0063282e01007387 */ /* 0x001fe80000100a00 */
[----:B------:R0:W-:Y:S02]  /*59700*/  STL.64 [R1+0x6320], R44 ;  /* 0x0063202c01007387 */ /* 0x0001e40000100a00 */
[C---:B0-----:R-:W-:Y:S02]  /*59710*/  HMMA.16816.F32 R44, R4.reuse, R16, R48 ;  /* 0x00000010042c723c */ /* 0x041fe40000001830 */
[----:B----4-:R-:W-:Y:S04]  /*59720*/  STL.64 [R1+0x6358], R18 ;  /* 0x0063581201007387 */ /* 0x010fe80000100a00 */
[----:B------:R0:W-:Y:S04]  /*59730*/  STL.64 [R1+0x6350], R16 ;  /* 0x0063501001007387 */ /* 0x0001e80000100a00 */
[----:B------:R-:W2:Y:S09]  /*59740*/  LDSM.16.MT88.4 R48, [R58+UR5+0x100] ;  /* 0x000100053a30783b */ /* 0x000eb20008004200 */
[----:B------:R-:W-:Y:S04]  /*59750*/  STL.64 [R1+0x5e0], R44 ;  /* 0x0005e02c01007387 */ /* 0x000fe80000100a00 */
[----:B------:R4:W-:Y:S04]  /*59760*/  STL.64 [R1+0x5e8], R46 ;  /* 0x0005e82e01007387 */ /* 0x0009e80000100a00 */
[----:B0-----:R-:W3:Y:S04]  /*59770*/  LDL.LU.64 R16, [R1+0x540] ;  /* 0x0005400001107983 */ /* 0x001ee80000300a00 */
[----:B------:R-:W3:Y:S01]  /*59780*/  LDL.LU.64 R18, [R1+0x548] ;  /* 0x0005480001127983 */ /* 0x000ee20000300a00 */
[----:B----4-:R-:W-:Y:S03]  /*59790*/  HMMA.16816.F32 R44, R4, R12, R52 ;  /* 0x0000000c042c723c */ /* 0x010fe60000001834 */
[----:B------:R1:W0:Y:S02]  /*597a0*/  LDSM.16.MT88.4 R52, [R58+UR5+0x180] ;  /* 0x000180053a34783b */ /* 0x0002240008004200 */
[----:B-1----:R-:W-:-:S02]  /*597b0*/  LOP3.LUT R58, R59, 0x7, RZ, 0xc0, !PT ;  /* 0x000000073b3a7812 */ /* 0x002fc400078ec0ff */
[----:B--2---:R-:W-:Y:S04]  /*597c0*/  STL.64 [R1+0x6308], R50 ;  /* 0x0063083201007387 */ /* 0x004fe80000100a00 */
[----:B------:R-:W-:Y:S01]  /*597d0*/  STL.64 [R1+0x6300], R48 ;  /* 0x0063003001007387 */ /* 0x000fe20000100a00 */
[----:B------:R-:W-:-:S03]  /*597e0*/  IMAD R58, R58, 0x210, RZ ;  /* 0x000002103a3a7824 */ /* 0x000fc600078e02ff */
[----:B------:R-:W-:Y:S04]  /*597f0*/  STL.64 [R1+0x6348], R14 ;  /* 0x0063480e01007387 */ /* 0x000fe80000100a00 */
[----:B------:R-:W-:Y:S04]  /*59800*/  STL.64 [R1+0x5d0], R44 ;  /* 0x0005d02c01007387 */ /* 0x000fe80000100a00 */
[----:B------:R1:W-:Y:S04]  /*59810*/  STL.64 [R1+0x5d8], R46 ;  /* 0x0005d82e01007387 */ /* 0x0003e80000100a00 */
[----:B------:R-:W-:Y:S01]  /*59820*/  STL.64 [R1+0x6340], R12 ;  /* 0x0063400c01007387 */ /* 0x000fe20000100a00 */
[----:B-1----:R-:W-:-:S02]  /*59830*/  IMAD.SHL.U32 R47, R59, 0x2, RZ ;  /* 0x000000023b2f7824 */ /* 0x002fc400078e00ff */
[----:B------:R-:W-:-:S03]  /*59840*/  IMAD.SHL.U32 R59, R59, 0x100, RZ ;  /* 0x000001003b3b7824 */ /* 0x000fc600078e00ff */
[----:B------:R-:W-:Y:S01]  /*59850*/  LOP3.LUT R47, R58, 0x10, R47, 0x78, !PT ;  /* 0x000000103a2f7812 */ /* 0x000fe200078e782f */
[----:B0-----:R-:W-:Y:S03]  /*59860*/  STL.64 [R1+0x62a8], R54 ;  /* 0x0062a83601007387 */ /* 0x001fe60000100a00 */
[----:B------:R-:W-:Y:S01]  /*59870*/  LOP3.LUT R47, R47, 0x1000, R59, 0xf8, !PT ;  /* 0x000010002f2f7812 */ /* 0x000fe200078ef83b */
[----:B------:R0:W-:Y:S04]  /*59880*/  STL.64 [R1+0x62a0], R52 ;  /* 0x0062a03401007387 */ /* 0x0001e80000100a00 */
[----:B------:R-:W2:Y:S01]  /*59890*/  LDL.LU.64 R56, [R1+0xd50] ;  /* 0x000d500001387983 */ /* 0x000ea20000300a00 */
[----:B---3--:R-:W-:-:S15]  /*598a0*/  HMMA.16816.F32 R4, R4, R8, R16 ;  /* 0x000000080404723c */ /* 0x008fde0000001810 */
[----:B------:R-:W-:-:S04]  /*598b0*/  NOP ;  /* 0x0000000000007918 */ /* 0x000fc80000000000 */
[----:B------:R-:W-:Y:S04]  /*598c0*/  STL.64 [R1+0x3f0], R4 ;  /* 0x0003f00401007387 */ /* 0x000fe80000100a00 */
[----:B------:R-:W-:Y:S04]  /*598d0*/  STL.64 [R1+0x3f8], R6 ;  /* 0x0003f80601007387 */ /* 0x000fe80000100a00 */
[----:B------:R-:W1:Y:S04]  /*598e0*/  LDSM.16.MT88.4 R4, [R47+UR5+0x2000] ;  /* 0x002000052f04783b */ /* 0x000e680008004200 */
[----:B------:R-:W2:Y:S04]  /*598f0*/  LDL.LU.64 R58, [R1+0xd58] ;  /* 0x000d5800013a7983 */ /* 0x000ea80000300a00 */
[----:B------:R-:W-:Y:S04]  /*59900*/  STL.64 [R1+0x6338], R10 ;  /* 0x0063380a01007387 */ /* 0x000fe80000100a00 */
[----:B------:R3:W-:Y:S04]  /*59910*/  STL.64 [R1+0x6330], R8 ;  /* 0x0063300801007387 */ /* 0x0007e80000100a00 */
[----:B0-----:R-:W4:Y:S04]  /*59920*/  LDL.LU.64 R52, [R1+0xc10] ;  /* 0x000c100001347983 */ /* 0x001f280000300a00 */
[----:B------:R-:W4:Y:S04]  /*59930*/  LDL.LU.64 R54, [R1+0xc18] ;  /* 0x000c180001367983 */ /* 0x000f280000300a00 */
[----:B------:R-:W4:Y:S04]  /*59940*/  LDL.LU.64 R48, [R1+0xb20] ;  /* 0x000b200001307983 */ /* 0x000f280000300a00 */
[----:B------:R-:W4:Y:S04]  /*59950*/  LDL.LU.64 R50, [R1+0xb28] ;  /* 0x000b280001327983 */ /* 0x000f280000300a00 */
[----:B------:R-:W4:Y:S04]  /*59960*/  LDL.LU.64 R16, [R1+0x930] ;  /* 0x0009300001107983 */ /* 0x000f280000300a00 */
[----:B------:R-:W4:Y:S04]  /*59970*/  LDL.LU.64 R18, [R1+0x938] ;  /* 0x0009380001127983 */ /* 0x000f280000300a00 */
[----:B------:R-:W4:Y:S04]  /*59980*/  LDL.LU.64 R12, [R1+0x870] ;  /* 0x00087000010c7983 */ /* 0x000f280000300a00 */
[----:B------:R-:W4:Y:S04]  /*59990*/  LDL.LU.64 R14, [R1+0x878] ;  /* 0x00087800010e7983 */ /* 0x000f280000300a00 */
[----:B---3--:R-:W3:Y:S04]  /*599a0*/  LDL.LU.64 R8, [R1+0x780] ;  /* 0x0007800001087983 */ /* 0x008ee80000300a00 */
[----:B------:R-:W3:Y:S04]  /*599b0*/  LDL.LU.64 R10, [R1+0x788] ;  /* 0x00078800010a7983 */ /* 0x000ee80000300a00 */
[----:B------:R-:W3:Y:S04]  /*599c0*/  LDL.LU.64 R44, [R1+0x730] ;  /* 0x00073000012c7983 */ /* 0x000ee80000300a00 */
[----:B------:R-:W3:Y:S04]  /*599d0*/  LDL.LU.64 R46, [R1+0x738] ;  /* 0x00073800012e7983 */ /* 0x000ee80000300a00 */
[----:B-1----:R-:W-:Y:S04]  /*599e0*/  STL.64 [R1+0x6248], R6 ;  /* 0x0062480601007387 */ /* 0x002fe80000100a00 */
[----:B------:R0:W-:Y:S04]  /*599f0*/  STL.64 [R1+0x6240], R4 ;  /* 0x0062400401007387 */ /* 0x0001e80000100a00 */
[----:B0-----:R-:W3:Y:S04]  /*59a00*/  LDL.LU.64 R4, [R1+0xa20] ;  /* 0x000a200001047983 */ /* 0x001ee80000300a00 */
[----:B------:R-:W3:Y:S01]  /*59a10*/  LDL.LU.64 R6, [R1+0xa28] ;  /* 0x000a280001067983 */ /* 0x000ee20000300a00 */
[C---:B--2---:R-:W-:Y:S08]  /*59a20*/  HMMA.16816.F32 R56, R40.reuse, R36, R56 ;  /* 0x000000242838723c */ /* 0x044ff00000001838 */
[C---:B----4-:R-:W-:Y:S08]  /*59a30*/  HMMA.16816.F32 R52, R40.reuse, R32, R52 ;  /* 0x000000202834723c */ /* 0x050ff00000001834 */
[C---:B------:R-:W-:Y:S03]  /*59a40*/  HMMA.16816.F32 R48, R40.reuse, R28, R48 ;  /* 0x0000001c2830723c */ /* 0x040fe60000001830 */
[----:B------:R0:W-:Y:S05]  /*59a50*/  STL.64 [R1+0x5a0], R56 ;  /* 0x0005a03801007387 */ /* 0x0001ea0000100a00 */
[C---:B------:R-:W-:Y:S01]  /*59a60*/  HMMA.16816.F32 R16, R40.reuse, R24, R16 ;  /* 0x000000182810723c */ /* 0x040fe20000001810 */
[----:B------:R1:W-:Y:S04]  /*59a70*/  STL.64 [R1+0x5a8], R58 ;  /* 0x0005a83a01007387 */ /* 0x0003e80000100a00 */
[----:B0-----:R-:W2:Y:S04]  /*59a80*/  LDL.LU.64 R56, [R1+0xbc0] ;  /* 0x000bc00001387983 */ /* 0x001ea80000300a00 */
[----:B-1----:R-:W2:Y:S04]  /*59a90*/  LDL.LU.64 R58, [R1+0xbc8] ;  /* 0x000bc800013a7983 */ /* 0x002ea80000300a00 */
[----:B------:R0:W-:Y:S04]  /*59aa0*/  STL.64 [R1+0x590], R52 ;  /* 0x0005903401007387 */ /* 0x0001e80000100a00 */
[----:B------:R1:W-:Y:S04]  /*59ab0*/  STL.64 [R1+0x598], R54 ;  /* 0x0005983601007387 */ /* 0x0003e80000100a00 */
[----:B0-----:R-:W4:Y:S04]  /*59ac0*/  LDL.LU.64 R52, [R1+0xac0] ;  /* 0x000ac00001347983 */ /* 0x001f280000300a00 */
[----:B-1----:R-:W4:Y:S01]  /*59ad0*/  LDL.LU.64 R54, [R1+0xac8] ;  /* 0x000ac80001367983 */ /* 0x002f220000300a00 */
[C---:B---3--:R-:W-:Y:S03]  /*59ae0*/  HMMA.16816.F32 R4, R40.reuse, R20, R4 ;  /* 0x000000142804723c */ /* 0x048fe60000001804 */
[----:B------:R0:W-:Y:S04]  /*59af0*/  STL.64 [R1+0x580], R48 ;  /* 0x0005803001007387 */ /* 0x0001e80000100a00 */
[----:B------:R1:W-:Y:S04]  /*59b00*/  STL.64 [R1+0x588], R50 ;  /* 0x0005883201007387 */ /* 0x0003e80000100a00 */
[----:B0-----:R-:W3:Y:S04]  /*59b10*/  LDL.LU.64 R48, [R1+0x9d0] ;  /* 0x0009d00001307983 */ /* 0x001ee80000300a00 */
[----:B-1----:R-:W3:Y:S04]  /*59b20*/  LDL.LU.64 R50, [R1+0x9d8] ;  /* 0x0009d80001327983 */ /* 0x002ee80000300a00 */
        /* <DEDUP_REMOVED lines=26> */
[----:B-1----:R-:W3:Y:S04]  /*59cd0*/  LDL.LU.64 R42, [R1+0xcc8] ;  /* 0x000cc800012a7983 */ /* 0x002ee80000300a00 */
[----:B------:R-:W-:Y:S04]  /*59ce0*/  STL.64 [R1+0x6318], R10 ;  /* 0x0063180a01007387 */ /* 0x000fe80000100a00 */
[----:B------:R2:W-:Y:S04]  /*59cf0*/  STL.64 [R1+0x6310], R8 ;  /* 0x0063100801007387 */ /* 0x0005e80000100a00 */
[----:B------:R-:W-:Y:S01]  /*59d00*/  STL.64 [R1+0x62f8], R34 ;  /* 0x0062f82201007387 */ /* 0x000fe20000100a00 */
[C---:B--2---:R-:W-:Y:S08]  /*59d10*/  HMMA.16816.F32 R8, R44.reuse, R32, R56 ;  /* 0x000000202c08723c */ /* 0x044ff00000001838 */
[----:B---3--:R-:W-:-:S15]  /*59d20*/  HMMA.16816.F32 R40, R44, R36, R40 ;  /* 0x000000242c28723c */ /* 0x008fde0000001828 */
[----:B------:R-:W-:-:S04]  /*59d30*/  NOP ;  /* 0x0000000000007918 */ /* 0x000fc80000000000 */
[----:B------:R-:W-:Y:S04]  /*59d40*/  STL.64 [R1+0x340], R40 ;  /* 0x0003402801007387 */ /* 0x000fe80000100a00 */
[----:B------:R-:W-:Y:S04]  /*59d50*/  STL.64 [R1+0x348], R42 ;  /* 0x0003482a01007387 */ /* 0x000fe80000100a00 */
[----:B------:R-:W-:Y:S04]  /*59d60*/  STL.64 [R1+0x62f0], R32 ;  /* 0x0062f02001007387 */ /* 0x000fe80000100a00 */
[----:B------:R-:W-:Y:S04]  /*59d70*/  STL.64 [R1+0x330], R8 ;  /* 0x0003300801007387 */ /* 0x000fe80000100a00 */
[----:B------:R4:W-:Y:S02]  /*59d80*/  STL.64 [R1+0x338], R10 ;  /* 0x0003380a01007387 */ /* 0x0009e40000100a00 */
[----:B----4-:R-:W-:Y:S02]  /*59d90*/  HMMA.16816.F32 R8, R44, R28, R52 ;  /* 0x0000001c2c08723c */ /* 0x010fe40000001834 */
[----:B------:R-:W-:Y:S04]  /*59da0*/  STL.64 [R1+0x62e8], R30 ;  /* 0x0062e81e01007387 */ /* 0x000fe80000100a00 */
[----:B------:R-:W-:-:S13]  /*59db0*/  STL.64 [R1+0x62e0], R28 ;  /* 0x0062e01c01007387 */ /* 0x000fda0000100a00 */
[----:B------:R-:W-:Y:S04]  /*59dc0*/  STL.64 [R1+0x320], R8 ;  /* 0x0003200801007387 */ /* 0x000fe80000100a00 */
[----:B------:R0:W-:Y:S02]  /*59dd0*/  STL.64 [R1+0x328], R10 ;  /* 0x0003280a01007387 */ /* 0x0001e40000100a00 */
[----:B0-----:R-:W-:Y:S02]  /*59de0*/  HMMA.16816.F32 R8, R44, R20, R48 ;  /* 0x000000142c08723c */ /* 0x001fe40000001830 */
[----:B------:R-:W-:Y:S04]  /*59df0*/  STL.64 [R1+0x62d8], R22 ;  /* 0x0062d81601007387 */ /* 0x000fe80000100a00 */
[----:B------:R-:W-:-:S13]  /*59e00*/  STL.64 [R1+0x62d0], R20 ;  /* 0x0062d01401007387 */ /* 0x000fda0000100a00 */
[----:B------:R-:W-:Y:S04]  /*59e10*/  STL.64 [R1+0x310], R8 ;  /* 0x0003100801007387 */ /* 0x000fe80000100a00 */
[----:B------:R0:W-:Y:S02]  /*59e20*/  STL.64 [R1+0x318], R10 ;  /* 0x0003180a01007387 */ /* 0x0001e40000100a00 */
[----:B0-----:R-:W-:Y:S02]  /*59e30*/  HMMA.16816.F32 R8, R44, R24, R4 ;  /* 0x000000182c08723c */ /* 0x001fe40000001804 */
[----:B------:R-:W2:Y:S04]  /*59e40*/  LDL.LU.64 R4, [R1+0x830] ;  /* 0x0008300001047983 */ /* 0x000ea80000300a00 */
[----:B------:R-:W2:-:S13]  /*59e50*/  LDL.LU.64 R6, [R1+0x838] ;  /* 0x0008380001067983 */ /* 0x000e9a0000300a00 */
[----:B------:R0:W-:Y:S04]  /*59e60*/  STL.64 [R1+0x300], R8 ;  /* 0x0003000801007387 */ /* 0x0001e80000100a00 */
[----:B------:R1:W-:Y:S04]  /*59e70*/  STL.64 [R1+0x308], R10 ;  /* 0x0003080a01007387 */ /* 0x0003e80000100a00 */
[----:B0-----:R-:W3:Y:S04]  /*59e80*/  LDL.LU.64 R8, [R1+0x770] ;  /* 0x0007700001087983 */ /* 0x001ee80000300a00 */
[----:B-1----:R-:W3:Y:S04]  /*59e90*/  LDL.LU.64 R10, [R1+0x778] ;  /* 0x00077800010a7983 */ /* 0x002ee80000300a00 */
[----:B------:R-:W4:Y:S04]  /*59ea0*/  LDL.LU.64 R48, [R1+0x720] ;  /* 0x0007200001307983 */ /* 0x000f280000300a00 */
[----:B------:R-:W4:Y:S04]  /*59eb0*/  LDL.LU.64 R50, [R1+0x728] ;  /* 0x0007280001327983 */ /* 0x000f280000300a00 */
[----:B------:R-:W4:Y:S04]  /*59ec0*/  LDL.LU.64 R32, [R1+0xc60] ;  /* 0x000c600001207983 */ /* 0x000f280000300a00 */
[----:B------:R-:W4:Y:S04]  /*59ed0*/  LDL.LU.64 R34, [R1+0xc68] ;  /* 0x000c680001227983 */ /* 0x000f280000300a00 */
[----:B------:R-:W4:Y:S04]  /*59ee0*/  LDL.LU.64 R28, [R1+0xb60] ;  /* 0x000b6000011c7983 */ /* 0x000f280000300a00 */
[----:B------:R-:W4:Y:S04]  /*59ef0*/  LDL.LU.64 R30, [R1+0xb68] ;  /* 0x000b6800011e7983 */ /* 0x000f280000300a00 */
[----:B------:R-:W4:Y:S04]  /*59f00*/  LDL.LU.64 R20, [R1+0xa60] ;  /* 0x000a600001147983 */ /* 0x000f280000300a00 */
[----:B------:R-:W4:Y:S04]  /*59f10*/  LDL.LU.64 R22, [R1+0xa68] ;  /* 0x000a680001167983 */ /* 0x000f280000300a00 */
[----:B------:R-:W-:Y:S04]  /*59f20*/  STL.64 [R1+0x62c8], R26 ;  /* 0x0062c81a01007387 */ /* 0x000fe80000100a00 */
[----:B------:R0:W-:Y:S04]  /*59f30*/  STL.64 [R1+0x62c0], R24 ;  /* 0x0062c01801007387 */ /* 0x0001e80000100a00 */
[----:B0-----:R-:W4:Y:S04]  /*59f40*/  LDL.LU.64 R24, [R1+0x970] ;  /* 0x0009700001187983 */ /* 0x001f280000300a00 */
[----:B------:R-:W4:Y:S04]  /*59f50*/  LDL.LU.64 R26, [R1+0x978] ;  /* 0x00097800011a7983 */ /* 0x000f280000300a00 */
[----:B------:R-:W4:Y:S04]  /*59f60*/  LDL.LU.64 R52, [R1+0x7b0] ;  /* 0x0007b00001347983 */ /* 0x000f280000300a00 */
[----:B------:R-:W4:Y:S01]  /*59f70*/  LDL.LU.64 R54, [R1+0x7b8] ;  /* 0x0007b80001367983 */ /* 0x000f220000300a00 */
[C---:B--2---:R-:W-:Y:S08]  /*59f80*/  HMMA.16816.F32 R4, R44.reuse, R16, R4 ;  /* 0x000000102c04723c */ /* 0x044ff00000001804 */
[C---:B---3--:R-:W-:Y:S01]  /*59f90*/  HMMA.16816.F32 R8, R44.reuse, R12, R8 ;  /* 0x0000000c2c08723c */ /* 0x048fe20000001808 */
[----:B----4-:R-:W-:Y:S04]  /*59fa0*/  STL.64 [R1+0x62b8], R54 ;  /* 0x0062b83601007387 */ /* 0x010fe80000100a00 */
[----:B------:R0:W-:Y:S04]  /*59fb0*/  STL.64 [R1+0x62b0], R52 ;  /* 0x0062b03401007387 */ /* 0x0001e80000100a00 */
[----:B0-----:R-:W2:Y:S04]  /*59fc0*/  LDL.LU.64 R52, [R1+0x8b0] ;  /* 0x0008b00001347983 */ /* 0x001ea80000300a00 */
[----:B------:R-:W2:Y:S04]  /*59fd0*/  LDL.LU.64 R54, [R1+0x8b8] ;  /* 0x0008b80001367983 */ /* 0x000ea80000300a00 */
[----:B------:R-:W3:Y:S04]  /*59fe0*/  LDL.LU.64 R56, [R1+0xc30] ;  /* 0x000c300001387983 */ /* 0x000ee80000300a00 */
[----:B------:R-:W3:Y:S04]  /*59ff0*/  LDL.LU.64 R58, [R1+0xc38] ;  /* 0x000c3800013a7983 */ /* 0x000ee80000300a00 */
[----:B------:R0:W-:Y:S04]  /*5a000*/  STL.64 [R1+0x2f0], R4 ;  /* 0x0002f00401007387 */ /* 0x0001e80000100a00 */
[----:B------:R1:W-:Y:S04]  /*5a010*/  STL.64 [R1+0x2f8], R6 ;  /* 0x0002f80601007387 */ /* 0x0003e80000100a00 */
[----:B------:R-:W4:Y:S04]  /*5a020*/  LDL.LU.64 R40, [R1+0xb10] ;  /* 0x000b100001287983 */ /* 0x000f280000300a00 */
[----:B------:R-:W4:Y:S04]  /*5a030*/  LDL.LU.64 R42, [R1+0xb18] ;  /* 0x000b1800012a7983 */ /* 0x000f280000300a00 */
[----:B0-----:R-:W2:Y:S04]  /*5a040*/  LDL.LU.64 R4, [R1+0xa00] ;  /* 0x000a000001047983 */ /* 0x001ea80000300a00 */
[----:B-1----:R-:W2:Y:S04]  /*5a050*/  LDL.LU.64 R6, [R1+0xa08] ;  /* 0x000a080001067983 */ /* 0x002ea80000300a00 */
        /* <DEDUP_REMOVED lines=55> */
[----:B---3--:R-:W-:Y:S02]  /*5a3d0*/  HMMA.16816.F32 R16, R48, R8, R44 ;  /* 0x000000083010723c */ /* 0x008fe4000000182c */
[----:B------:R-:W-:Y:S04]  /*5a3e0*/  STL.64 [R1+0x6268], R10 ;  /* 0x0062680a01007387 */ /* 0x000fe80000100a00 */
[----:B------:R4:W-:Y:S02]  /*5a3f0*/  STL.64 [R1+0x6260], R8 ;  /* 0x0062600801007387 */ /* 0x0009e40000100a00 */
[C---:B------:R-:W-:Y:S11]  /*5a400*/  HMMA.16816.F32 R4, R52.reuse, R28, R4 ;  /* 0x0000001c3404723c */ /* 0x040ff60000001804 */
[----:B------:R-:W-:Y:S01]  /*5a410*/  STL.64 [R1+0x750], R16 ;  /* 0x0007501001007387 */ /* 0x000fe20000100a00 */
[C---:B----4-:R-:W-:Y:S03]  /*5a420*/  HMMA.16816.F32 R8, R52.reuse, R32, R40 ;  /* 0x000000203408723c */ /* 0x050fe60000001828 */
[----:B------:R0:W-:Y:S05]  /*5a430*/  STL.64 [R1+0x758], R18 ;  /* 0x0007581201007387 */ /* 0x0001ea0000100a00 */
[----:B0-----:R-:W-:Y:S01]  /*5a440*/  HMMA.16816.F32 R16, R52, R36, R56 ;  /* 0x000000243410723c */ /* 0x001fe20000001838 */
[----:B------:R-:W-:-:S02]  /*5a450*/  IMAD.MOV.U32 R36, RZ, RZ, R4 ;  /* 0x000000ffff247224 */ /* 0x000fc400078e0004 */
[----:B------:R-:W-:Y:S02]  /*5a460*/  IMAD.MOV.U32 R37, RZ, RZ, R5 ;  /* 0x000000ffff257224 */ /* 0x000fe400078e0005 */
[----:B------:R-:W-:Y:S02]  /*5a470*/  IMAD.MOV.U32 R29, RZ, RZ, R6 ;  /* 0x000000ffff1d7224 */ /* 0x000fe400078e0006 */
[----:B------:R-:W-:Y:S02]  /*5a480*/  IMAD.MOV.U32 R28, RZ, RZ, R7 ;  /* 0x000000ffff1c7224 */ /* 0x000fe400078e0007 */
[----:B------:R-:W-:Y:S02]  /*5a490*/  IMAD.MOV.U32 R56, RZ, RZ, R31 ;  /* 0x000000ffff387224 */ /* 0x000fe400078e001f */
[----:B------:R-:W-:-:S08]  /*5a4a0*/  IMAD.MOV.U32 R57, RZ, RZ, R30 ;  /* 0x000000ffff397224 */ /* 0x000fd000078e001e */
[----:B------:R0:W-:Y:S04]  /*5a4b0*/  STL.64 [R1+0x770], R16 ;  /* 0x0007701001007387 */ /* 0x0001e80000100a00 */
[----:B------:R1:W-:Y:S04]  /*5a4c0*/  STL.64 [R1+0x778], R18 ;  /* 0x0007781201007387 */ /* 0x0003e80000100a00 */
[----:B------:R2:W-:Y:S04]  /*5a4d0*/  STL.64 [R1+0x780], R8 ;  /* 0x0007800801007387 */ /* 0x0005e80000100a00 */
[----:B------:R3:W-:Y:S01]  /*5a4e0*/  STL.64 [R1+0x788], R10 ;  /* 0x0007880a01007387 */ /* 0x0007e20000100a00 */
[----:B------:R-:W-:-:S03]  /*5a4f0*/  IMAD.MOV.U32 R58, RZ, RZ, R23 ;  /* 0x000000ffff3a7224 */ /* 0x000fc600078e0017 */
[----:B------:R-:W4:Y:S01]  /*5a500*/  LDL.LU.64 R4, [R1+0x8f0] ;  /* 0x0008f00001047983 */ /* 0x000f220000300a00 */
[----:B------:R-:W-:-:S03]  /*5a510*/  IMAD.MOV.U32 R59, RZ, RZ, R22 ;  /* 0x000000ffff3b7224 */ /* 0x000fc600078e0016 */
[----:B------:R-:W4:Y:S04]  /*5a520*/  LDL.LU.64 R6, [R1+0x8f8] ;  /* 0x0008f80001067983 */ /* 0x000f280000300a00 */
[----:B------:R-:W2:Y:S04]  /*5a530*/  LDL.LU R31, [R1+0x629c] ;  /* 0x00629c00011f7983 */ /* 0x000ea80000300800 */
[----:B------:R-:W3:Y:S04]  /*5a540*/  LDL.LU R30, [R1+0x6298] ;  /* 0x00629800011e7983 */ /* 0x000ee80000300800 */
[----:B------:R-:W3:Y:S04]  /*5a550*/  LDL.LU R23, [R1+0x6294] ;  /* 0x0062940001177983 */ /* 0x000ee80000300800 */
[----:B------:R-:W3:Y:S04]  /*5a560*/  LDL.LU R22, [R1+0x6290] ;  /* 0x0062900001167983 */ /* 0x000ee80000300800 */
[----:B------:R-:W3:Y:S04]  /*5a570*/  LDL.LU R40, [R1+0xa0] ;  /* 0x0000a00001287983 */ /* 0x000ee80000300800 */
[----:B------:R-:W3:Y:S04]  /*5a580*/  LDL.LU R41, [R1+0xa4] ;  /* 0x0000a40001297983 */ /* 0x000ee80000300800 */
[----:B------:R-:W3:Y:S04]  /*5a590*/  LDL.LU R42, [R1+0xa8] ;  /* 0x0000a800012a7983 */ /* 0x000ee80000300800 */
[----:B------:R-:W3:Y:S04]  /*5a5a0*/  LDL.LU R43, [R1+0xac] ;  /* 0x0000ac00012b7983 */ /* 0x000ee80000300800 */
[----:B0-----:R-:W3:Y:S04]  /*5a5b0*/  LDL.LU.64 R16, [R1+0x810] ;  /* 0x0008100001107983 */ /* 0x001ee80000300a00 */
[----:B-1----:R-:W3:Y:S04]  /*5a5c0*/  LDL.LU.64 R18, [R1+0x818] ;  /* 0x0008180001127983 */ /* 0x002ee80000300a00 */
[----:B------:R-:W3:Y:S04]  /*5a5d0*/  LDL.LU.64 R44, [R1+0x7c0] ;  /* 0x0007c000012c7983 */ /* 0x000ee80000300a00 */
[----:B------:R-:W3:Y:S01]  /*5a5e0*/  LDL.LU.64 R46, [R1+0x7c8] ;  /* 0x0007c800012e7983 */ /* 0x000ee20000300a00 */
[----:B----4-:R-:W-:Y:S01]  /*5a5f0*/  HMMA.16816.F32 R4, R52, R20, R4 ;  /* 0x000000143404723c */ /* 0x010fe20000001804 */
[----:B--2---:R-:W-:-:S02]  /*5a600*/  IMAD.MOV.U32 R51, RZ, RZ, R31 ;  /* 0x000000ffff337224 */ /* 0x004fc400078e001f */
[----:B---3--:R-:W-:Y:S02]  /*5a610*/  IMAD.MOV.U32 R50, RZ, RZ, R30 ;  /* 0x000000ffff327224 */ /* 0x008fe400078e001e */
[----:B------:R-:W-:Y:S02]  /*5a620*/  IMAD.MOV.U32 R49, RZ, RZ, R23 ;  /* 0x000000ffff317224 */ /* 0x000fe400078e0017 */
[----:B------:R-:W-:Y:S02]  /*5a630*/  IMAD.MOV.U32 R48, RZ, RZ, R22 ;  /* 0x000000ffff307224 */ /* 0x000fe400078e0016 */
[----:B------:R-:W2:Y:S04]  /*5a640*/  LDL.LU R22, [R1+0x628c] ;  /* 0x00628c0001167983 */ /* 0x000ea80000300800 */
[----:B------:R-:W2:Y:S04]  /*5a650*/  LDL.LU R23, [R1+0x6288] ;  /* 0x0062880001177983 */ /* 0x000ea80000300800 */
[----:B------:R-:W3:Y:S04]  /*5a660*/  LDL.LU R30, [R1+0x6284] ;  /* 0x00628400011e7983 */ /* 0x000ee80000300800 */
[----:B------:R-:W3:Y:S04]  /*5a670*/  LDL.LU R31, [R1+0x6280] ;  /* 0x00628000011f7983 */ /* 0x000ee80000300800 */
[----:B------:R-:W4:Y:S01]  /*5a680*/  LDL.LU.64 R8, [R1+0x7d0] ;  /* 0x0007d00001087983 */ /* 0x000f220000300a00 */
[----:B------:R-:W-:Y:S03]  /*5a690*/  HMMA.16816.F32 R16, R52, R24, R16 ;  /* 0x000000183410723c */ /* 0x000fe60000001810 */
[----:B------:R-:W4:Y:S01]  /*5a6a0*/  LDL.LU.64 R10, [R1+0x7d8] ;  /* 0x0007d800010a7983 */ /* 0x000f220000300a00 */
[----:B------:R-:W-:-:S03]  /*5a6b0*/  IMAD.MOV.U32 R20, RZ, RZ, R7 ;  /* 0x000000ffff147224 */ /* 0x000fc600078e0007 */
[----:B------:R-:W-:Y:S01]  /*5a6c0*/  STL [R1+0x5dcc], R28 ;  /* 0x005dcc1c01007387 */ /* 0x000fe20000100800 */
[----:B------:R-:W-:-:S03]  /*5a6d0*/  IMAD.MOV.U32 R21, RZ, RZ, R6 ;  /* 0x000000ffff157224 */ /* 0x000fc600078e0006 */
[----:B------:R-:W-:Y:S04]  /*5a6e0*/  STL [R1+0x5dc8], R29 ;  /* 0x005dc81d01007387 */ /* 0x000fe80000100800 */
[----:B------:R-:W-:Y:S04]  /*5a6f0*/  STL [R1+0x5dc4], R37 ;  /* 0x005dc42501007387 */ /* 0x000fe80000100800 */
[----:B------:R-:W-:Y:S04]  /*5a700*/  STL [R1+0x5dc0], R36 ;  /* 0x005dc02401007387 */ /* 0x000fe80000100800 */
[----:B------:R0:W-:Y:S04]  /*5a710*/  STL.64 [R1+0x7a0], R4 ;  /* 0x0007a00401007387 */ /* 0x0001e80000100a00 */
[----:B0-----:R-:W2:Y:S04]  /*5a720*/  LDL.LU.64 R4, [R1+0x7e0] ;  /* 0x0007e00001047983 */ /* 0x001ea80000300a00 */
[----:B------:R-:W2:Y:S04]  /*5a730*/  LDL.LU.64 R6, [R1+0x7e8] ;  /* 0x0007e80001067983 */ /* 0x000ea80000300a00 */
[----:B------:R-:W-:Y:S04]  /*5a740*/  STL [R1+0x5dd4], R20 ;  /* 0x005dd41401007387 */ /* 0x000fe80000100800 */
[----:B------:R-:W-:Y:S04]  /*5a750*/  STL [R1+0x5dd0], R21 ;  /* 0x005dd01501007387 */ /* 0x000fe80000100800 */
[----:B------:R-:W-:Y:S04]  /*5a760*/  STL.64 [R1+0x7b0], R16 ;  /* 0x0007b01001007387 */ /* 0x000fe80000100a00 */
[----:B------:R0:W-:Y:S04]  /*5a770*/  STL.64 [R1+0x7b8], R18 ;  /* 0x0007b81201007387 */ /* 0x0001e80000100a00 */
[----:B0-----:R-:W2:Y:S04]  /*5a780*/  LDL.LU.64 R18, [R1+0x6278] ;  /* 0x0062780001127983 */ /* 0x001ea80000300a00 */
[----:B------:R-:W2:Y:S01]  /*5a790*/  LDL.LU.64 R16, [R1+0x6270] ;  /* 0x0062700001107983 */ /* 0x000ea20000300a00 */
[----:B------:R-:W0:Y:S01]  /*5a7a0*/  S2R R33, SR_TID.X ;  /* 0x0000000000217919 */ /* 0x000e220000002100 */
[----:B----4-:R-:W-:-:S15]  /*5a7b0*/  HMMA.16816.F32 R8, R52, R12, R8 ;  /* 0x0000000c3408723c */ /* 0x010fde0000001808 */
[----:B------:R-:W-:-:S04]  /*5a7c0*/  NOP ;  /* 0x0000000000007918 */ /* 0x000fc80000000000 */
[----:B------:R-:W-:Y:S02]  /*5a7d0*/  IMAD.MOV.U32 R20, RZ, RZ, R10 ;  /* 0x000000ffff147224 */ /* 0x000fe400078e000a */
[----:B------:R-:W-:Y:S01]  /*5a7e0*/  IMAD.MOV.U32 R21, RZ, RZ, R11 ;  /* 0x000000ffff157224 */ /* 0x000fe200078e000b */
[----:B--2---:R-:W-:-:S15]  /*5a7f0*/  HMMA.16816.F32 R44, R52, R16, R44 ;  /* 0x00000010342c723c */ /* 0x004fde000000182c */
[----:B------:R-:W-:-:S04]  /*5a800*/  NOP ;  /* 0x0000000000007918 */ /* 0x000fc80000000000 */
[----:B------:R-:W-:Y:S04]  /*5a810*/  STL.64 [R1+0x7c0], R44 ;  /* 0x0007c02c01007387 */ /* 0x000fe80000100a00 */
[----:B------:R-:W-:Y:S04]  /*5a820*/  STL.64 [R1+0x7c8], R46 ;  /* 0x0007c82e01007387 */ /* 0x000fe80000100a00 */
[----:B0-----:R-:W-:Y:S04]  /*5a830*/  STL [R1+0x5f08], R33 ;  /* 0x005f082101007387 */ /* 0x001fe80000100800 */
[----:B------:R0:W-:Y:S04]  /*5a840*/  STL.64 [R1+0x7d0], R8 ;  /* 0x0007d00801007387 */ /* 0x0001e80000100a00 */
[----:B------:R-:W2:Y:S04]  /*5a850*/  LDL.LU.64 R10, [R1+0x6268] ;  /* 0x00626800010a7983 */ /* 0x000ea80000300a00 */
[----:B0-----:R-:W4:Y:S01]  /*5a860*/  LDL.LU.64 R8, [R1+0x6260] ;  /* 0x0062600001087983 */ /* 0x001f220000300a00 */
[----:B------:R-:W0:Y:S01]  /*5a870*/  S2R R47, SR_TID.X ;  /* 0x00000000002f7919 */ /* 0x000e220000002100 */
[----:B------:R-:W-:-:S02]  /*5a880*/  IMAD.MOV.U32 R44, RZ, RZ, R34 ;  /* 0x000000ffff2c7224 */ /* 0x000fc400078e0022 */
[----:B------:R-:W-:Y:S01]  /*5a890*/  IMAD.MOV.U32 R45, RZ, RZ, R35 ;  /* 0x000000ffff2d7224 */ /* 0x000fe200078e0023 */
[----:B------:R-:W2:Y:S01]  /*5a8a0*/  LDL.LU R34, [R1+0x625c] ;  /* 0x00625c0001227983 */ /* 0x000ea20000300800 */
[----:B------:R-:W-:-:S03]  /*5a8b0*/  IMAD.MOV.U32 R46, RZ, RZ, R38 ;  /* 0x000000ffff2e7224 */ /* 0x000fc600078e0026 */
[----:B------:R-:W2:Y:S04]  /*5a8c0*/  LDL.LU R35, [R1+0x6258] ;  /* 0x0062580001237983 */ /* 0x000ea80000300800 */
[----:B------:R-:W2:Y:S01]  /*5a8d0*/  LDL.LU R38, [R1+0x6254] ;  /* 0x0062540001267983 */ /* 0x000ea20000300800 */
[----:B0-----:R-:W-:-:S05]  /*5a8e0*/  LOP3.LUT R47, R47, 0x7, RZ, 0xc0, !PT ;  /* 0x000000072f2f7812 */ /* 0x001fca00078ec0ff */
[----:B------:R-:W-:Y:S02]  /*5a8f0*/  IMAD R16, R47, 0x210, RZ ;  /* 0x000002102f107824 */ /* 0x000fe400078e02ff */
[----:B------:R-:W-:Y:S02]  /*5a900*/  IMAD.MOV.U32 R47, RZ, RZ, R39 ;  /* 0x000000ffff2f7224 */ /* 0x000fe400078e0027 */
[----:B------:R-:W2:Y:S01]  /*5a910*/  LDL.LU R39, [R1+0x6250] ;  /* 0x0062500001277983 */ /* 0x000ea20000300800 */
[----:B----4-:R-:W-:Y:S03]  /*5a920*/  HMMA.16816.F32 R52, R52, R8, R4 ;  /* 0x000000083434723c */ /* 0x010fe60000001804 */
[----:B------:R-:W2:Y:S04]  /*5a930*/  LDL.LU.64 R6, [R1+0x6248] ;  /* 0x0062480001067983 */ /* 0x000ea80000300a00 */
[----:B------:R-:W2:-:S12]  /*5a940*/  LDL.LU.64 R4, [R1+0x6240] ;  /* 0x0062400001047983 */ /* 0x000e980000300a00 */
[----:B------:R-:W-:Y:S02]  /*5a950*/  IMAD.MOV.U32 R28, RZ, RZ, R52 ;  /* 0x000000ffff1c7224 */ /* 0x000fe400078e0034 */
[----:B------:R-:W-:Y:S01]  /*5a960*/  IMAD.MOV.U32 R29, RZ, RZ, R53 ;  /* 0x000000ffff1d7224 */ /* 0x000fe200078e0035 */
[----:B------:R-:W4:Y:S01]  /*5a970*/  LDL.LU R52, [R1+0xc0] ;  /* 0x0000c00001347983 */ /* 0x000f220000300800 */
[----:B------:R-:W-:Y:S02]  /*5a980*/  IMAD.MOV.U32 R37, RZ, RZ, R54 ;  /* 0x000000ffff257224 */ /* 0x000fe400078e0036 */
[----:B------:R-:W-:Y:S01]  /*5a990*/  IMAD.MOV.U32 R36, RZ, RZ, R55 ;  /* 0x000000ffff247224 */ /* 0x000fe200078e0037 */
[----:B------:R-:W4:Y:S04]  /*5a9a0*/  LDL.LU R53, [R1+0xc4] ;  /* 0x0000c40001357983 */ /* 0x000f280000300800 */
[----:B------:R-:W4:Y:S04]  /*5a9b0*/  LDL.LU R54, [R1+0xc8] ;  /* 0x0000c80001367983 */ /* 0x000f280000300800 */
[----:B------:R-:W4:Y:S04]  /*5a9c0*/  LDL.LU R55, [R1+0xcc] ;  /* 0x0000cc0001377983 */ /* 0x000f280000300800 */
[----:B------:R-:W-:Y:S01]  /*5a9d0*/  STL [R1+0x5f0c], R28 ;  /* 0x005f0c1c01007387 */ /* 0x000fe20000100800 */
[C---:B--2---:R-:W-:Y:S08]  /*5a9e0*/  HMMA.16816.F32 R48, R4.reuse, R34, R48 ;  /* 0x000000220430723c */ /* 0x044ff00000001830 */
[----:B----4-:R-:W-:-:S15]  /*5a9f0*/  HMMA.16816.F32 R52, R4, R38, R52 ;  /* 0x000000260434723c */ /* 0x010fde0000001834 */
[----:B------:R-:W-:-:S04]  /*5aa00*/  NOP ;  /* 0x0000000000007918 */ /* 0x000fc80000000000 */
[----:B------:R-:W-:Y:S04]  /*5aa10*/  STL.64 [R1+0xc0], R52 ;  /* 0x0000c03401007387 */ /* 0x000fe80000100a00 */
[----:B------:R3:W-:Y:S02]  /*5aa20*/  STL.64 [R1+0xc8], R54 ;  /* 0x0000c83601007387 */ /* 0x0007e40000100a00 */
[C---:B---3--:R-:W-:Y:S08]  /*5aa30*/  HMMA.16816.F32 R52, R4.reuse, R30, R40 ;  /* 0x0000001e0434723c */ /* 0x048ff00000001828 */
[----:B------:R-:W-:Y:S01]  /*5aa40*/  HMMA.16816.F32 R40, R4, R22, R56 ;  /* 0x000000160428723c */ /* 0x000fe20000001838 */
[----:B------:R0:W-:Y:S04]  /*5aa50*/  STL.64 [R1+0xb0], R48 ;  /* 0x0000b03001007387 */ /* 0x0001e80000100a00 */
[----:B------:R1:W-:Y:S04]  /*5aa60*/  STL.64 [R1+0xb8], R50 ;  /* 0x0000b83201007387 */ /* 0x0003e80000100a00 */
[----:B0-----:R-:W2:Y:S04]  /*5aa70*/  LDL.LU R48, [R1+0x3e0] ;  /* 0x0003e00001307983 */ /* 0x001ea80000300800 */
[----:B------:R0:W-:Y:S04]  /*5aa80*/  STL.64 [R1+0x7f0], R52 ;  /* 0x0007f03401007387 */ /* 0x0001e80000100a00 */
[----:B------:R3:W-:Y:S04]  /*5aa90*/  STL.64 [R1+0x7f8], R54 ;  /* 0x0007f83601007387 */ /* 0x0007e80000100a00 */
[----:B------:R-:W-:Y:S04]  /*5aaa0*/  STL.64 [R1+0xa0], R40 ;  /* 0x0000a02801007387 */ /* 0x000fe80000100a00 */
[----:B------:R-:W-:Y:S04]  /*5aab0*/  STL.64 [R1+0xa8], R42 ;  /* 0x0000a82a01007387 */ /* 0x000fe80000100a00 */
[----:B------:R-:W2:Y:S04]  /*5aac0*/  LDL.LU R49, [R1+0x3e4] ;  /* 0x0003e40001317983 */ /* 0x000ea80000300800 */
[----:B-1----:R-:W2:Y:S04]  /*5aad0*/  LDL.LU R50, [R1+0x3e8] ;  /* 0x0003e80001327983 */ /* 0x002ea80000300800 */
[----:B------:R-:W2:Y:S01]  /*5aae0*/  LDL.LU R51, [R1+0x3ec] ;  /* 0x0003ec0001337983 */ /* 0x000ea20000300800 */
[----:B------:R-:W-:-:S03]  /*5aaf0*/  IMAD.MOV.U32 R56, RZ, RZ, R11 ;  /* 0x000000ffff387224 */ /* 0x000fc600078e000b */
[----:B0-----:R-:W4:Y:S01]  /*5ab00*/  LDL.LU R52, [R1+0x5c0] ;  /* 0x0005c00001347983 */ /* 0x001f220000300800 */
[----:B------:R-:W-:-:S03]  /*5ab10*/  IMAD.MOV.U32 R57, RZ, RZ, R19 ;  /* 0x000000ffff397224 */ /* 0x000fc600078e0013 */
[----:B------:R-:W4:Y:S01]  /*5ab20*/  LDL.LU R53, [R1+0x5c4] ;  /* 0x0005c40001357983 */ /* 0x000f220000300800 */
[----:B------:R-:W-:-:S03]  /*5ab30*/  IMAD.MOV.U32 R58, RZ, RZ, R26 ;  /* 0x000000ffff3a7224 */ /* 0x000fc600078e001a */
[----:B---3--:R-:W4:Y:S01]  /*5ab40*/  LDL.LU R54, [R1+0x5c8] ;  /* 0x0005c80001367983 */ /* 0x008f220000300800 */
[----:B------:R-:W-:-:S03]  /*5ab50*/  IMAD.MOV.U32 R59, RZ, RZ, R27 ;  /* 0x000000ffff3b7224 */ /* 0x000fc600078e001b */
[----:B------:R-:W4:Y:S04]  /*5ab60*/  LDL.LU R55, [R1+0x5cc] ;  /* 0x0005cc0001377983 */ /* 0x000f280000300800 */
[----:B------:R-:W3:Y:S04]  /*5ab70*/  LDL.LU R11, [R1+0x623c] ;  /* 0x00623c00010b7983 */ /* 0x000ee80000300800 */
[----:B------:R-:W2:Y:S04]  /*5ab80*/  LDL.LU R19, [R1+0x6238] ;  /* 0x0062380001137983 */ /* 0x000ea80000300800 */
[----:B------:R-:W2:Y:S04]  /*5ab90*/  LDL.LU R26, [R1+0x6234] ;  /* 0x00623400011a7983 */ /* 0x000ea80000300800 */
[----:B------:R-:W2:Y:S04]  /*5aba0*/  LDL.LU R27, [R1+0x6230] ;  /* 0x00623000011b7983 */ /* 0x000ea80000300800 */
[----:B------:R0:W-:Y:S04]  /*5abb0*/  STL.64 [R1+0x6210], R22 ;  /* 0x0062101601007387 */ /* 0x0001e80000100a00 */
[----:B------:R1:W-:Y:S01]  /*5abc0*/  STL.64 [R1+0x6208], R20 ;  /* 0x0062081401007387 */ /* 0x0003e20000100a00 */
[----:B0-----:R-:W-:-:S02]  /*5abd0*/  IMAD.MOV.U32 R22, RZ, RZ, R10 ;  /* 0x000000ffff167224 */ /* 0x001fc400078e000a */
[----:B------:R-:W-:Y:S01]  /*5abe0*/  IMAD.MOV.U32 R23, RZ, RZ, R18 ;  /* 0x000000ffff177224 */ /* 0x000fe200078e0012 */
[----:B-1----:R-:W3:Y:S04]  /*5abf0*/  LDL.LU R20, [R1+0x710] ;  /* 0x0007100001147983 */ /* 0x002ee80000300800 */
[----:B------:R-:W3:Y:S04]  /*5ac00*/  LDL.LU R21, [R1+0x714] ;  /* 0x0007140001157983 */ /* 0x000ee80000300800 */
[----:B------:R-:W3:Y:S04]  /*5ac10*/  LDL.LU R10, [R1+0x622c] ;  /* 0x00622c00010a7983 */ /* 0x000ee80000300800 */
[----:B------:R-:W3:Y:S01]  /*5ac20*/  LDL.LU R18, [R1+0x6228] ;  /* 0x0062280001127983 */ /* 0x000ee20000300800 */
[----:B------:R-:W0:Y:S01]  /*5ac30*/  S2R R17, SR_TID.X ;  /* 0x0000000000117919 */ /* 0x000e220000002100 */
[----:B--2---:R-:W-:Y:S02]  /*5ac40*/  HMMA.16816.F32 R44, R4, R26, R44 ;  /* 0x0000001a042c723c */ /* 0x004fe4000000182c */
[----:B------:R-:W-:-:S15]  /*5ac50*/  STL.64 [R1+0x6200], R26 ;  /* 0x0062001a01007387 */ /* 0x000fde0000100a00 */
[----:B------:R-:W-:Y:S02]  /*5ac60*/  NOP ;  /* 0x0000000000007918 */ /* 0x000fe40000000000 */
[----:B------:R-:W-:Y:S02]  /*5ac70*/  IMAD.MOV.U32 R25, RZ, RZ, R46 ;  /* 0x000000ffff197224 */ /* 0x000fe400078e002e */
[----:B------:R-:W-:-:S05]  /*5ac80*/  IMAD.MOV.U32 R24, RZ, RZ, R47 ;  /* 0x000000ffff187224 */ /* 0x000fca00078e002f */
[----:B------:R1:W-:Y:S02]  /*5ac90*/  STL.64 [R1+0x61f8], R24 ;  /* 0x0061f81801007387 */ /* 0x0003e40000100a00 */
[----:B-1----:R-:W-:Y:S02]  /*5aca0*/  IMAD.MOV.U32 R24, RZ, RZ, R19 ;  /* 0x000000ffff187224 */ /* 0x002fe400078e0013 */
[----:B------:R-:W2:Y:S01]  /*5acb0*/  LDL.LU R19, [R1+0x6224] ;  /* 0x0062240001137983 */ /* 0x000ea20000300800 */
[----:B---3--:R-:W-:Y:S02]  /*5acc0*/  IMAD.MOV.U32 R25, RZ, RZ, R11 ;  /* 0x000000ffff197224 */ /* 0x008fe400078e000b */
[----:B------:R-:W-:Y:S01]  /*5acd0*/  IMAD.MOV.U32 R26, RZ, RZ, R14 ;  /* 0x000000ffff1a7224 */ /* 0x000fe200078e000e */
[----:B------:R-:W3:Y:S01]  /*5ace0*/  LDL.LU R11, [R1+0x6220] ;  /* 0x00622000010b7983 */ /* 0x000ee20000300800 */
[----:B------:R-:W-:-:S03]  /*5acf0*/  IMAD.MOV.U32 R27, RZ, RZ, R15 ;  /* 0x000000ffff1b7224 */ /* 0x000fc600078e000f */
[----:B------:R-:W4:Y:S04]  /*5ad00*/  LDL.LU R14, [R1+0x621c] ;  /* 0x00621c00010e7983 */ /* 0x000f280000300800 */
[----:B------:R-:W4:Y:S01]  /*5ad10*/  LDL.LU R15, [R1+0x6218] ;  /* 0x00621800010f7983 */ /* 0x000f220000300800 */
[----:B------:R-:W-:Y:S02]  /*5ad20*/  IMAD.SHL.U32 R32, R33, 0x2, RZ ;  /* 0x0000000221207824 */ /* 0x000fe400078e00ff */
[----:B0-----:R-:W-:-:S03]  /*5ad30*/  IMAD.SHL.U32 R33, R17, 0x100, RZ ;  /* 0x0000010011217824 */ /* 0x001fc600078e00ff */
[----:B------:R-:W-:-:S04]  /*5ad40*/  LOP3.LUT R13, R16, 0x10, R32, 0x78, !PT ;  /* 0x00000010100d7812 */ /* 0x000fc800078e7820 */
[----:B------:R-:W-:Y:S01]  /*5ad50*/  LOP3.LUT R13, R13, 0x1000, R33, 0xf8, !PT ;  /* 0x000010000d0d7812 */ /* 0x000fe200078ef821 */
[----:B------:R-:W-:Y:S02]  /*5ad60*/  IMAD.MOV.U32 R8, RZ, RZ, R44 ;  /* 0x000000ffff087224 */ /* 0x000fe400078e002c */
[----:B------:R-:W-:Y:S02]  /*5ad70*/  IMAD.MOV.U32 R9, RZ, RZ, R45 ;  /* 0x000000ffff097224 */ /* 0x000fe400078e002d */
[----:B------:R-:W0:Y:S01]  /*5ad80*/  LDSM.16.MT88.4 R44, [R13+UR5+0x2100] ;  /* 0x002100050d2c783b */ /* 0x000e220008004200 */
[C---:B------:R-:W-:Y:S02]  /*5ad90*/  IMAD.SHL.U32 R12, R17.reuse, 0x2, RZ ;  /* 0x00000002110c7824 */ /* 0x040fe400078e00ff */
[----:B------:R-:W-:Y:S01]  /*5ada0*/  IMAD.SHL.U32 R17, R17, 0x100, RZ ;  /* 0x0000010011117824 */ /* 0x000fe200078e00ff */
[----:B------:R-:W-:Y:S02]  /*5adb0*/  LDSM.16.MT88.4 R40, [R13+UR5+0x2080] ;  /* 0x002080050d28783b */ /* 0x000fe40008004200 */
[----:B------:R-:W-:-:S04]  /*5adc0*/  LOP3.LUT R12, R16, 0x10, R12, 0x78, !PT ;  /* 0x00000010100c7812 */ /* 0x000fc800078e780c */
[----:B------:R-:W-:-:S04]  /*5add0*/  LOP3.LUT R12, R12, 0x1000, R17, 0xf8, !PT ;  /* 0x000010000c0c7812 */ /* 0x000fc800078ef811 */
[----:B------:R-:W-:Y:S01]  /*5ade0*/  LOP3.LUT R12, R12, 0x20, RZ, 0x3c, !PT ;  /* 0x000000200c0c7812 */ /* 0x000fe200078e3cff */
[----:B0-----:R-:W-:Y:S04]  /*5adf0*/  STL.64 [R1+0x61d0], R46 ;  /* 0x0061d02e01007387 */ /* 0x001fe80000100a00 */
[----:B------:R2:W-:Y:S02]  /*5ae00*/  STL.64 [R1+0x61c8], R44 ;  /* 0x0061c82c01007387 */ /* 0x0005e40000100a00 */
[C---:B--2---:R-:W-:Y:S02]  /*5ae10*/  HMMA.16816.F32 R44, R4.reuse, R18, R48 ;  /* 0x00000012042c723c */ /* 0x044fe40000001830 */
[----:B------:R-:W0:Y:S06]  /*5ae20*/  LDSM.16.MT88.4 R48, [R13+UR5+0x2180] ;  /* 0x002180050d30783b */ /* 0x000e2c0008004200 */
[C---:B---3--:R-:W-:Y:S11]  /*5ae30*/  HMMA.16816.F32 R24, R4.reuse, R10, R24 ;  /* 0x0000000a0418723c */ /* 0x048ff60000001818 */
[----:B------:R-:W-:Y:S04]  /*5ae40*/  STL.64 [R1+0x3e0], R44 ;  /* 0x0003e02c01007387 */ /* 0x000fe80000100a00 */
[----:B------:R4:W-:Y:S02]  /*5ae50*/  STL.64 [R1+0x3e8], R46 ;  /* 0x0003e82e01007387 */ /* 0x0009e40000100a00 */
[----:B----4-:R-:W-:Y:S02]  /*5ae60*/  HMMA.16816.F32 R44, R4, R14, R52 ;  /* 0x0000000e042c723c */ /* 0x010fe40000001834 */
[----:B------:R-:W1:Y:S04]  /*5ae70*/  LDSM.16.MT88.4 R52, [R12+UR5+0x2000] ;  /* 0x002000050c34783b */ /* 0x000e680008004200 */
[----:B------:R-:W2:Y:S01]  /*5ae80*/  LDSM.16.MT88.4 R4, [R12+UR5+0x2080] ;  /* 0x002080050c04783b */ /* 0x000ea20008004200 */
[----:B------:R-:W-:-:S03]  /*5ae90*/  IMAD.MOV.U32 R17, RZ, RZ, R26 ;  /* 0x000000ffff117224 */ /* 0x000fc600078e001a */
[----:B0-----:R-:W-:Y:S01]  /*5aea0*/  STL.64 [R1+0x6168], R50 ;  /* 0x0061683201007387 */ /* 0x001fe20000100a00 */
[----:B------:R-:W-:-:S03]  /*5aeb0*/  IMAD.MOV.U32 R16, RZ, RZ, R27 ;  /* 0x000000ffff107224 */ /* 0x000fc600078e001b */
[----:B------:R-:W-:Y:S04]  /*5aec0*/  STL.64 [R1+0x6160], R48 ;  /* 0x0061603001007387 */ /* 0x000fe80000100a00 */
[----:B-1----:R-:W-:Y:S04]  /*5aed0*/  STL.64 [R1+0x6138], R54 ;  /* 0x0061383601007387 */ /* 0x002fe80000100a00 */
[----:B------:R-:W-:Y:S04]  /*5aee0*/  STL.64 [R1+0xbb0], R44 ;  /* 0x000bb02c01007387 */ /* 0x000fe80000100a00 */
[----:B------:R-:W-:Y:S04]  /*5aef0*/  STL.64 [R1+0xbb8], R46 ;  /* 0x000bb82e01007387 */ /* 0x000fe80000100a00 */
[----:B------:R-:W-:Y:S04]  /*5af00*/  STL.64 [R1+0x6130], R52 ;  /* 0x0061303401007387 */ /* 0x000fe80000100a00 */
[----:B------:R-:W-:Y:S04]  /*5af10*/  STL.64 [R1+0xba0], R24 ;  /* 0x000ba01801007387 */ /* 0x000fe80000100a00 */
[----:B------:R-:W-:Y:S04]  /*5af20*/  STL.64 [R1+0x61f0], R18 ;  /* 0x0061f01201007387 */ /* 0x000fe80000100a00 */
[----:B------:R-:W-:Y:S04]  /*5af30*/  STL.64 [R1+0x61e8], R16 ;  /* 0x0061e81001007387 */ /* 0x000fe80000100a00 */
[----:B------:R-:W-:Y:S04]  /*5af40*/  STL.64 [R1+0x61e0], R10 ;  /* 0x0061e00a01007387 */ /* 0x000fe80000100a00 */
[----:B------:R0:W-:Y:S04]  /*5af50*/  STL.64 [R1+0x61d8], R8 ;  /* 0x0061d80801007387 */ /* 0x0001e80000100a00 */
[----:B--2---:R-:W-:Y:S04]  /*5af60*/  STL.64 [R1+0x60d8], R6 ;  /* 0x0060d80601007387 */ /* 0x004fe80000100a00 */
[----:B------:R1:W-:Y:S01]  /*5af70*/  STL.64 [R1+0x60d0], R4 ;  /* 0x0060d00401007387 */ /* 0x0003e20000100a00 */
[C---:B0-----:R-:W-:Y:S08]  /*5af80*/  HMMA.16816.F32 R8, R40.reuse, R38, R20 ;  /* 0x000000262808723c */ /* 0x041ff00000001814 */
[----:B-1----:R-:W-:-:S15]  /*5af90*/  HMMA.16816.F32 R4, R40, R34, R56 ;  /* 0x000000222804723c */ /* 0x002fde0000001838 */
[----:B------:R-:W-:-:S04]  /*5afa0*/  NOP ;  /* 0x0000000000007918 */ /* 0x000fc80000000000 */
[----:B------:R-:W-:Y:S04]  /*5afb0*/  STL.64 [R1+0xcf0], R4 ;  /* 0x000cf00401007387 */ /* 0x000fe80000100a00 */
[----:B------:R-:W-:Y:S04]  /*5afc0*/  STL.64 [R1+0xd00], R8 ;  /* 0x000d000801007387 */ /* 0x000fe80000100a00 */
[----:B------:R-:W-:Y:S04]  /*5afd0*/  STL.64 [R1+0xd08], R10 ;  /* 0x000d080a01007387 */ /* 0x000fe80000100a00 */
[----:B------:R-:W-:Y:S04]  /*5afe0*/  STL [R1+0xcf8], R6 ;  /* 0x000cf80601007387 */ /* 0x000fe80000100800 */
[----:B------:R-:W-:Y:S04]  /*5aff0*/  STL.64 [R1+0x61c0], R34 ;  /* 0x0061c02201007387 */ /* 0x000fe80000100a00 */
[----:B------:R-:W-:Y:S04]  /*5b000*/  STL.64 [R1+0x61b8], R32 ;  /* 0x0061b82001007387 */ /* 0x000fe80000100a00 */
[----:B------:R-:W2:Y:S04]  /*5b010*/  LDL.LU R56, [R1+0x4a0] ;  /* 0x0004a00001387983 */ /* 0x000ea80000300800 */
[----:B------:R-:W2:Y:S04]  /*5b020*/  LDL.LU R57, [R1+0x4a4] ;  /* 0x0004a40001397983 */ /* 0x000ea80000300800 */
[----:B------:R-:W3:Y:S04]  /*5b030*/  LDL.LU R58, [R1+0x4a8] ;  /* 0x0004a800013a7983 */ /* 0x000ee80000300800 */
[----:B------:R-:W3:Y:S01]  /*5b040*/  LDL.LU R59, [R1+0x4ac] ;  /* 0x0004ac00013b7983 */ /* 0x000ee20000300800 */
[----:B------:R-:W-:-:S03]  /*5b050*/  IMAD.MOV.U32 R12, RZ, RZ, R7 ;  /* 0x000000ffff0c7224 */ /* 0x000fc600078e0007 */
[----:B---3--:R-:W-:Y:S04]  /*5b060*/  STL.64 [R1+0x6180], R58 ;  /* 0x0061803a01007387 */ /* 0x008fe80000100a00 */
[----:B--2---:R0:W-:Y:S04]  /*5b070*/  STL.64 [R1+0x6178], R56 ;  /* 0x0061783801007387 */ /* 0x0041e80000100a00 */
[----:B0-----:R-:W2:Y:S04]  /*5b080*/  LDL.LU R56, [R1+0x4b0] ;  /* 0x0004b00001387983 */ /* 0x001ea80000300800 */
[----:B------:R-:W2:Y:S04]  /*5b090*/  LDL.LU R57, [R1+0x4b4] ;  /* 0x0004b40001397983 */ /* 0x000ea80000300800 */
[----:B------:R-:W3:Y:S04]  /*5b0a0*/  LDL.LU R58, [R1+0x4b8] ;  /* 0x0004b800013a7983 */ /* 0x000ee80000300800 */
        /* <DEDUP_REMOVED lines=37> */
[----:B---3--:R-:W-:Y:S04]  /*5b300*/  STL.64 [R1+0x6190], R58 ;  /* 0x0061903a01007387 */ /* 0x008fe80000100a00 */
[----:B--2---:R0:W-:Y:S04]  /*5b310*/  STL.64 [R1+0x6188], R56 ;  /* 0x0061883801007387 */ /* 0x0041e80000100a00 */
[----:B0-----:R-:W2:Y:S04]  /*5b320*/  LDL.LU R56, [R1+0x4c0] ;  /* 0x0004c00001387983 */ /* 0x001ea80000300800 */
[----:B------:R-:W2:Y:S04]  /*5b330*/  LDL.LU R57, [R1+0x4c4] ;  /* 0x0004c40001397983 */ /* 0x000ea80000300800 */
[----:B------:R-:W3:Y:S04]  /*5b340*/  LDL.LU R58, [R1+0x4c8] ;  /* 0x0004c800013a7983 */ /* 0x000ee80000300800 */
[----:B------:R-:W3:Y:S01]  /*5b350*/  LDL.LU R59, [R1+0x4cc] ;  /* 0x0004cc00013b7983 */ /* 0x000ee20000300800 */
[C---:B----4-:R-:W-:Y:S03]  /*5b360*/  HMMA.16816.F32 R20, R40.reuse, R30, R20 ;  /* 0x0000001e2814723c */ /* 0x050fe60000001814 */
[----:B---3--:R-:W-:Y:S04]  /*5b370*/  STL.64 [R1+0x61a0], R58 ;  /* 0x0061a03a01007387 */ /* 0x008fe80000100a00 */
[----:B--2---:R0:W-:Y:S04]  /*5b380*/  STL.64 [R1+0x6198], R56 ;  /* 0x0061983801007387 */ /* 0x0041e80000100a00 */
[----:B0-----:R-:W2:Y:S04]  /*5b390*/  LDL.LU R56, [R1+0x4d0] ;  /* 0x0004d00001387983 */ /* 0x001ea80000300800 */
[----:B------:R-:W2:Y:S04]  /*5b3a0*/  LDL.LU R57, [R1+0x4d4] ;  /* 0x0004d40001397983 */ /* 0x000ea80000300800 */
[----:B------:R-:W2:Y:S04]  /*5b3b0*/  LDL.LU R58, [R1+0x4d8] ;  /* 0x0004d800013a7983 */ /* 0x000ea80000300800 */
[----:B------:R-:W2:Y:S04]  /*5b3c0*/  LDL.LU R59, [R1+0x4dc] ;  /* 0x0004dc00013b7983 */ /* 0x000ea80000300800 */
[----:B------:R-:W-:Y:S04]  /*5b3d0*/  STL [R1+0x5d58], R12 ;  /* 0x005d580c01007387 */ /* 0x000fe80000100800 */
[----:B------:R-:W-:Y:S04]  /*5b3e0*/  STL.64 [R1+0xce0], R20 ;  /* 0x000ce01401007387 */ /* 0x000fe80000100a00 */
[----:B------:R0:W-:Y:S04]  /*5b3f0*/  STL.64 [R1+0xce8], R22 ;  /* 0x000ce81601007387 */ /* 0x0001e80000100a00 */
[----:B0-----:R-:W3:Y:S04]  /*5b400*/  LDL.LU.64 R22, [R1+0x6210] ;  /* 0x0062100001167983 */ /* 0x001ee80000300a00 */
[----:B------:R-:W4:Y:S01]  /*5b410*/  LDL.LU.64 R20, [R1+0x6208] ;  /* 0x0062080001147983 */ /* 0x000f220000300a00 */
[----:B---3--:R-:W-:-:S15]  /*5b420*/  HMMA.16816.F32 R24, R40, R22, R24 ;  /* 0x000000162818723c */ /* 0x008fde0000001818 */
[----:B------:R-:W-:-:S04]  /*5b430*/  NOP ;  /* 0x0000000000007918 */ /* 0x000fc80000000000 */
[----:B------:R-:W-:Y:S01]  /*5b440*/  STL.64 [R1+0xcd0], R24 ;  /* 0x000cd01801007387 */ /* 0x000fe20000100a00 */
[----:B------:R-:W-:-:S03]  /*5b450*/  IMAD.MOV.U32 R12, RZ, RZ, R27 ;  /* 0x000000ffff0c7224 */ /* 0x000fc600078e001b */
[----:B------:R0:W-:Y:S04]  /*5b460*/  STL [R1+0xcd8], R26 ;  /* 0x000cd81a01007387 */ /* 0x0001e80000100800 */
[----:B0-----:R-:W3:Y:S04]  /*5b470*/  LDL.LU.64 R26, [R1+0x6200] ;  /* 0x00620000011a7983 */ /* 0x001ee80000300a00 */
[----:B------:R-:W2:Y:S01]  /*5b480*/  LDL.LU.64 R24, [R1+0x61f8] ;  /* 0x0061f80001187983 */ /* 0x000ea20000300a00 */
[----:B---3--:R-:W-:-:S15]  /*5b490*/  HMMA.16816.F32 R16, R40, R26, R16 ;  /* 0x0000001a2810723c */ /* 0x008fde0000001810 */
[----:B------:R-:W-:-:S04]  /*5b4a0*/  NOP ;  /* 0x0000000000007918 */ /* 0x000fc80000000000 */
[----:B------:R-:W-:Y:S04]  /*5b4b0*/  STL.64 [R1+0xcc0], R16 ;  /* 0x000cc01001007387 */ /* 0x000fe80000100a00 */
[----:B------:R0:W-:Y:S04]  /*5b4c0*/  STL.64 [R1+0xcc8], R18 ;  /* 0x000cc81201007387 */ /* 0x0001e80000100a00 */
[----:B0-----:R-:W3:Y:S04]  /*5b4d0*/  LDL.LU.64 R18, [R1+0x61f0] ;  /* 0x0061f00001127983 */ /* 0x001ee80000300a00 */
[----:B------:R-:W2:Y:S01]  /*5b4e0*/  LDL.LU.64 R16, [R1+0x61e8] ;  /* 0x0061e80001107983 */ /* 0x000ea20000300a00 */
[----:B---3--:R-:W-:-:S15]  /*5b4f0*/  HMMA.16816.F32 R8, R40, R18, R8 ;  /* 0x000000122808723c */ /* 0x008fde0000001808 */
[----:B------:R-:W-:-:S04]  /*5b500*/  NOP ;  /* 0x0000000000007918 */ /* 0x000fc80000000000 */
[----:B------:R-:W-:Y:S04]  /*5b510*/  STL.64 [R1+0xcb0], R8 ;  /* 0x000cb00801007387 */ /* 0x000fe80000100a00 */
[----:B------:R0:W-:Y:S04]  /*5b520*/  STL.64 [R1+0xcb8], R10 ;  /* 0x000cb80a01007387 */ /* 0x0001e80000100a00 */
[----:B0-----:R-:W3:Y:S01]  /*5b530*/  LDL.LU.64 R10, [R1+0x61e0] ;  /* 0x0061e000010a7983 */ /* 0x001ee20000300a00 */
[----:B------:R-:W-:Y:S03]  /*5b540*/  HMMA.16816.F32 R48, R40, R14, R48 ;  /* 0x0000000e2830723c */ /* 0x000fe60000001830 */
[----:B------:R-:W2:-:S15]  /*5b550*/  LDL.LU.64 R8, [R1+0x61d8] ;  /* 0x0061d80001087983 */ /* 0x000e9e0000300a00 */
[----:B------:R-:W-:Y:S01]  /*5b560*/  NOP ;  /* 0x0000000000007918 */ /* 0x000fe20000000000 */
[----:B------:R0:W-:Y:S04]  /*5b570*/  STL.64 [R1+0xca0], R48 ;  /* 0x000ca03001007387 */ /* 0x0001e80000100a00 */
[----:B------:R1:W-:Y:S04]  /*5b580*/  STL.64 [R1+0xca8], R50 ;  /* 0x000ca83201007387 */ /* 0x0003e80000100a00 */
[----:B0-----:R-:W2:Y:S04]  /*5b590*/  LDL.LU R48, [R1+0x2d0] ;  /* 0x0002d00001307983 */ /* 0x001ea80000300800 */
[----:B------:R-:W2:Y:S04]  /*5b5a0*/  LDL.LU R49, [R1+0x2d4] ;  /* 0x0002d40001317983 */ /* 0x000ea80000300800 */
[----:B-1----:R-:W2:Y:S04]  /*5b5b0*/  LDL.LU R50, [R1+0x2d8] ;  /* 0x0002d80001327983 */ /* 0x002ea80000300800 */
[----:B------:R-:W2:Y:S01]  /*5b5c0*/  LDL.LU R51, [R1+0x2dc] ;  /* 0x0002dc0001337983 */ /* 0x000ea20000300800 */
[----:B---3--:R-:W-:Y:S03]  /*5b5d0*/  HMMA.16816.F32 R40, R40, R10, R44 ;  /* 0x0000000a2828723c */ /* 0x008fe6000000182c */
[----:B------:R-:W3:Y:S04]  /*5b5e0*/  LDL.LU.64 R46, [R1+0x61d0] ;  /* 0x0061d000012e7983 */ /* 0x000ee80000300a00 */
[----:B------:R-:W3:-:S12]  /*5b5f0*/  LDL.LU.64 R44, [R1+0x61c8] ;  /* 0x0061c800012c7983 */ /* 0x000ed80000300a00 */
[----:B------:R0:W-:Y:S04]  /*5b600*/  STL.64 [R1+0xb20], R40 ;  /* 0x000b202801007387 */ /* 0x0001e80000100a00 */
[----:B------:R1:W-:Y:S04]  /*5b610*/  STL.64 [R1+0xb28], R42 ;  /* 0x000b282a01007387 */ /* 0x0003e80000100a00 */
[----:B0-----:R-:W2:Y:S04]  /*5b620*/  LDL.LU R40, [R1+0x2a0] ;  /* 0x0002a00001287983 */ /* 0x001ea80000300800 */
[----:B------:R-:W2:Y:S04]  /*5b630*/  LDL.LU R41, [R1+0x2a4] ;  /* 0x0002a40001297983 */ /* 0x000ea80000300800 */
[----:B-1----:R-:W2:Y:S04]  /*5b640*/  LDL.LU R42, [R1+0x2a8] ;  /* 0x0002a800012a7983 */ /* 0x002ea80000300800 */
[----:B------:R-:W2:Y:S01]  /*5b650*/  LDL.LU R43, [R1+0x2ac] ;  /* 0x0002ac00012b7983 */ /* 0x000ea20000300800 */
[----:B---3--:R-:W-:-:S15]  /*5b660*/  HMMA.16816.F32 R32, R44, R38, R32 ;  /* 0x000000262c20723c */ /* 0x008fde0000001820 */
[----:B------:R-:W-:-:S04]  /*5b670*/  NOP ;  /* 0x0000000000007918 */ /* 0x000fc80000000000 */
[----:B------:R-:W-:Y:S04]  /*5b680*/  STL.64 [R1+0xaf0], R32 ;  /* 0x000af02001007387 */ /* 0x000fe80000100a00 */
[----:B------:R0:W-:Y:S04]  /*5b690*/  STL.64 [R1+0xaf8], R34 ;  /* 0x000af82201007387 */ /* 0x0001e80000100a00 */
[----:B0-----:R-:W3:Y:S01]  /*5b6a0*/  LDL.LU.64 R34, [R1+0x61c0] ;  /* 0x0061c00001227983 */ /* 0x001ee20000300a00 */
[C---:B------:R-:W-:Y:S03]  /*5b6b0*/  HMMA.16816.F32 R52, R44.reuse, R30, R52 ;  /* 0x0000001e2c34723c */ /* 0x040fe60000001834 */
[----:B------:R-:W4:Y:S05]  /*5b6c0*/  LDL.LU.64 R32, [R1+0x61b8] ;  /* 0x0061b80001207983 */ /* 0x000f2a0000300a00 */
[C---:B--2---:R-:W-:Y:S08]  /*5b6d0*/  HMMA.16816.F32 R56, R44.reuse, R22, R56 ;  /* 0x000000162c38723c */ /* 0x044ff00000001838 */
[----:B---3--:R-:W-:-:S15]  /*5b6e0*/  HMMA.16816.F32 R4, R44, R34, R4 ;  /* 0x000000222c04723c */ /* 0x008fde0000001804 */
[----:B------:R-:W-:-:S04]  /*5b6f0*/  NOP ;  /* 0x0000000000007918 */ /* 0x000fc80000000000 */
[----:B------:R0:W-:Y:S04]  /*5b700*/  STL.64 [R1+0xae0], R4 ;  /* 0x000ae00401007387 */ /* 0x0001e80000100a00 */
[----:B------:R1:W-:Y:S04]  /*5b710*/  STL.64 [R1+0xae8], R6 ;  /* 0x000ae80601007387 */ /* 0x0003e80000100a00 */
[----:B0-----:R-:W2:Y:S04]  /*5b720*/  LDL.LU R4, [R1+0x290] ;  /* 0x0002900001047983 */ /* 0x001ea80000300800 */
[----:B------:R0:W-:Y:S04]  /*5b730*/  STL.64 [R1+0xad0], R52 ;  /* 0x000ad03401007387 */ /* 0x0001e80000100a00 */
[----:B------:R3:W-:Y:S04]  /*5b740*/  STL.64 [R1+0xad8], R54 ;  /* 0x000ad83601007387 */ /* 0x0007e80000100a00 */
[----:B------:R-:W2:Y:S04]  /*5b750*/  LDL.LU R5, [R1+0x294] ;  /* 0x0002940001057983 */ /* 0x000ea80000300800 */
[----:B-1----:R-:W2:Y:S01]  /*5b760*/  LDL.LU R6, [R1+0x298] ;  /* 0x0002980001067983 */ /* 0x002ea20000300800 */
[----:B0-----:R-:W-:-:S03]  /*5b770*/  IMAD.MOV.U32 R53, RZ, RZ, R2 ;  /* 0x000000ffff357224 */ /* 0x001fc600078e0002 */
[----:B------:R-:W2:Y:S01]  /*5b780*/  LDL.LU R7, [R1+0x29c] ;  /* 0x00029c0001077983 */ /* 0x000ea20000300800 */
[----:B---3--:R-:W-:-:S03]  /*5b790*/  IMAD.MOV.U32 R54, RZ, RZ, R3 ;  /* 0x000000ffff367224 */ /* 0x008fc600078e0003 */
[----:B------:R-:W3:Y:S01]  /*5b7a0*/  LDL.LU R52, [R1+0x280] ;  /* 0x0002800001347983 */ /* 0x000ee20000300800 */
[----:B------:R-:W-:-:S03]  /*5b7b0*/  IMAD.MOV.U32 R55, RZ, RZ, R60 ;  /* 0x000000ffff377224 */ /* 0x000fc600078e003c */
[----:B------:R-:W2:Y:S04]  /*5b7c0*/  LDL.LU R2, [R1+0x61b0] ;  /* 0x0061b00001027983 */ /* 0x000ea80000300800 */
[----:B------:R-:W2:Y:S04]  /*5b7d0*/  LDL.LU R3, [R1+0x61ac] ;  /* 0x0061ac0001037983 */ /* 0x000ea80000300800 */
[----:B------:R-:W2:Y:S04]  /*5b7e0*/  LDL.LU R60, [R1+0x61a8] ;  /* 0x0061a800013c7983 */ /* 0x000ea80000300800 */
        /* <DEDUP_REMOVED lines=16> */
[C---:B--2---:R-:W-:Y:S08]  /*5b8f0*/  HMMA.16816.F32 R56, R44.reuse, R14, R56 ;  /* 0x0000000e2c38723c */ /* 0x044ff00000001838 */
[----:B------:R-:W-:Y:S11]  /*5b900*/  HMMA.16816.F32 R44, R44, R10, R48 ;  /* 0x0000000a2c2c723c */ /* 0x000ff60000001830 */
[----:B------:R0:W-:Y:S04]  /*5b910*/  STL.64 [R1+0xa90], R56 ;  /* 0x000a903801007387 */ /* 0x0001e80000100a00 */
[----:B------:R1:W-:Y:S01]  /*5b920*/  STL.64 [R1+0xa98], R58 ;  /* 0x000a983a01007387 */ /* 0x0003e20000100a00 */
[----:B0-----:R-:W-:-:S03]  /*5b930*/  IMAD.MOV.U32 R56, RZ, RZ, R0 ;  /* 0x000000ffff387224 */ /* 0x001fc600078e0000 */
[----:B------:R-:W2:Y:S04]  /*5b940*/  LDL.LU R0, [R1+0x6170] ;  /* 0x0061700001007983 */ /* 0x000ea80000300800 */
[----:B------:R-:W3:Y:S04]  /*5b950*/  LDL.LU R57, [R1+0x274] ;  /* 0x0002740001397983 */ /* 0x000ee80000300800 */
[----:B-1----:R-:W3:Y:S04]  /*5b960*/  LDL.LU R58, [R1+0x278] ;  /* 0x00027800013a7983 */ /* 0x002ee80000300800 */
[----:B------:R0:W-:Y:S04]  /*5b970*/  STL.64 [R1+0x6158], R14 ;  /* 0x0061580e01007387 */ /* 0x0001e80000100a00 */
[----:B------:R1:W-:Y:S04]  /*5b980*/  STL.64 [R1+0x6150], R12 ;  /* 0x0061500c01007387 */ /* 0x0003e80000100a00 */
[----:B------:R-:W3:Y:S04]  /*5b990*/  LDL.LU.64 R50, [R1+0x6168] ;  /* 0x0061680001327983 */ /* 0x000ee80000300a00 */
[----:B------:R-:W3:Y:S01]  /*5b9a0*/  LDL.LU.64 R48, [R1+0x6160] ;  /* 0x0061600001307983 */ /* 0x000ee20000300a00 */
[----:B0-----:R-:W-:-:S02]  /*5b9b0*/  IMAD.MOV.U32 R14, RZ, RZ, R2 ;  /* 0x000000ffff0e7224 */ /* 0x001fc400078e0002 */
[----:B-1----:R-:W-:Y:S02]  /*5b9c0*/  IMAD.MOV.U32 R12, RZ, RZ, R60 ;  /* 0x000000ffff0c7224 */ /* 0x002fe400078e003c */
[----:B------:R-:W-:Y:S01]  /*5b9d0*/  IMAD.MOV.U32 R13, RZ, RZ, R3 ;  /* 0x000000ffff0d7224 */ /* 0x000fe200078e0003 */
[----:B------:R-:W-:Y:S04]  /*5b9e0*/  STL.64 [R1+0x8d0], R44 ;  /* 0x0008d02c01007387 */ /* 0x000fe80000100a00 */
[----:B------:R-:W-:Y:S04]  /*5b9f0*/  STL [R1+0x8d8], R46 ;  /* 0x0008d82e01007387 */ /* 0x000fe80000100800 */
[----:B------:R-:W-:Y:S04]  /*5ba00*/  STL.64 [R1+0x6148], R10 ;  /* 0x0061480a01007387 */ /* 0x000fe80000100a00 */
[----:B------:R3:W-:Y:S01]  /*5ba10*/  STL.64 [R1+0x6140], R8 ;  /* 0x0061400801007387 */ /* 0x0007e20000100a00 */
[----:B------:R-:W-:-:S02]  /*5ba20*/  IMAD.MOV.U32 R59, RZ, RZ, R61 ;  /* 0x000000ffff3b7224 */ /* 0x000fc400078e003d */
[----:B------:R-:W-:-:S05]  /*5ba30*/  IMAD.MOV.U32 R61, RZ, RZ, R47 ;  /* 0x000000ffff3d7224 */ /* 0x000fca00078e002f */
[----:B------:R-:W-:Y:S01]  /*5ba40*/  STL [R1+0x5d28], R61 ;  /* 0x005d283d01007387 */ /* 0x000fe20000100800 */
[----:B--2---:R-:W-:Y:S01]  /*5ba50*/  IMAD.MOV.U32 R15, RZ, RZ, R0 ;  /* 0x000000ffff0f7224 */ /* 0x004fe200078e0000 */
[C---:B---3--:R-:W-:Y:S08]  /*5ba60*/  HMMA.16816.F32 R8, R48.reuse, R34, R40 ;  /* 0x000000223008723c */ /* 0x048ff00000001828 */
[C---:B------:R-:W-:Y:S08]  /*5ba70*/  HMMA.16816.F32 R12, R48.reuse, R38, R12 ;  /* 0x00000026300c723c */ /* 0x040ff0000000180c */
[----:B------:R-:W-:Y:S03]  /*5ba80*/  HMMA.16816.F32 R4, R48, R30, R4 ;  /* 0x0000001e3004723c */ /* 0x000fe60000001804 */
[----:B------:R-:W-:-:S02]  /*5ba90*/  IMAD.MOV.U32 R0, RZ, RZ, R11 ;  /* 0x000000ffff007224 */ /* 0x000fc400078e000b */
[----:B------:R-:W-:Y:S02]  /*5baa0*/  IMAD.MOV.U32 R2, RZ, RZ, R10 ;  /* 0x000000ffff027224 */ /* 0x000fe400078e000a */
[----:B------:R-:W-:Y:S02]  /*5bab0*/  IMAD.MOV.U32 R3, RZ, RZ, R9 ;  /* 0x000000ffff037224 */ /* 0x000fe400078e0009 */
[----:B------:R-:W-:Y:S02]  /*5bac0*/  IMAD.MOV.U32 R60, RZ, RZ, R8 ;  /* 0x000000ffff3c7224 */ /* 0x000fe400078e0008 */
[----:B------:R-:W-:Y:S04]  /*5bad0*/  STL.64 [R1+0x8b0], R12 ;  /* 0x0008b00c01007387 */ /* 0x000fe80000100a00 */
[----:B------:R-:W-:Y:S04]  /*5bae0*/  STL.64 [R1+0x8b8], R14 ;  /* 0x0008b80e01007387 */ /* 0x000fe80000100a00 */
[----:B------:R-:W-:Y:S04]  /*5baf0*/  STL.64 [R1+0x6128], R34 ;  /* 0x0061282201007387 */ /* 0x000fe80000100a00 */
[----:B----4-:R-:W-:Y:S04]  /*5bb00*/  STL.64 [R1+0x6120], R32 ;  /* 0x0061202001007387 */ /* 0x010fe80000100a00 */
[----:B------:R-:W-:Y:S04]  /*5bb10*/  STL [R1+0x5d30], R0 ;  /* 0x005d300001007387 */ /* 0x000fe80000100800 */
[----:B------:R-:W-:Y:S04]  /*5bb20*/  STL [R1+0x5d2c], R2 ;  /* 0x005d2c0201007387 */ /* 0x000fe80000100800 */
[----:B------:R-:W-:Y:S04]  /*5bb30*/  STL [R1+0x5d24], R3 ;  /* 0x005d240301007387 */ /* 0x000fe80000100800 */
[----:B------:R-:W-:Y:S04]  /*5bb40*/  STL [R1+0x5d20], R60 ;  /* 0x005d203c01007387 */ /* 0x000fe80000100800 */
[----:B------:R-:W-:Y:S04]  /*5bb50*/  STL.64 [R1+0x6118], R30 ;  /* 0x0061181e01007387 */ /* 0x000fe80000100a00 */
[----:B------:R-:W-:Y:S04]  /*5bb60*/  STL [R1+0x6110], R29 ;  /* 0x0061101d01007387 */ /* 0x000fe80000100800 */
[----:B------:R-:W-:Y:S04]  /*5bb70*/  STL.64 [R1+0x890], R4 ;  /* 0x0008900401007387 */ /* 0x000fe80000100a00 */
[----:B------:R0:W-:Y:S02]  /*5bb80*/  STL.64 [R1+0x898], R6 ;  /* 0x0008980601007387 */ /* 0x0001e40000100a00 */
[----:B0-----:R-:W-:Y:S02]  /*5bb90*/  HMMA.16816.F32 R4, R48, R22, R52 ;  /* 0x000000163004723c */ /* 0x001fe40000001834 */
[----:B------:R-:W-:-:S15]  /*5bba0*/  STL.64 [R1+0x6108], R22 ;  /* 0x0061081601007387 */ /* 0x000fde0000100a00 */
[----:B------:R-:W-:Y:S02]  /*5bbb0*/  NOP ;  /* 0x0000000000007918 */ /* 0x000fe40000000000 */
[----:B------:R-:W-:Y:S02]  /*5bbc0*/  IMAD.MOV.U32 R2, RZ, RZ, R4 ;  /* 0x000000ffff027224 */ /* 0x000fe400078e0004 */
[----:B------:R-:W-:Y:S02]  /*5bbd0*/  IMAD.MOV.U32 R61, RZ, RZ, R5 ;  /* 0x000000ffff3d7224 */ /* 0x000fe400078e0005 */
[----:B------:R-:W-:Y:S02]  /*5bbe0*/  IMAD.MOV.U32 R3, RZ, RZ, R6 ;  /* 0x000000ffff037224 */ /* 0x000fe400078e0006 */
[----:B------:R-:W-:Y:S02]  /*5bbf0*/  IMAD.MOV.U32 R60, RZ, RZ, R7 ;  /* 0x000000ffff3c7224 */ /* 0x000fe400078e0007 */
[----:B------:R-:W-:Y:S01]  /*5bc00*/  HMMA.16816.F32 R4, R48, R26, R56 ;  /* 0x0000001a3004723c */ /* 0x000fe20000001838 */
[----:B------:R-:W-:Y:S04]  /*5bc10*/  STL.64 [R1+0x6100], R20 ;  /* 0x0061001401007387 */ /* 0x000fe80000100a00 */
[----:B------:R-:W-:-:S14]  /*5bc20*/  STL [R1+0x5d40], R2 ;  /* 0x005d400201007387 */ /* 0x000fdc0000100800 */
[----:B------:R0:W-:Y:S01]  /*5bc30*/  STL.64 [R1+0x870], R4 ;  /* 0x0008700401007387 */ /* 0x0001e20000100a00 */
[----:B------:R-:W-:-:S03]  /*5bc40*/  IMAD.MOV.U32 R0, RZ, RZ, R7 ;  /* 0x000000ffff007224 */ /* 0x000fc600078e0007 */
[----:B------:R1:W-:Y:S04]  /*5bc50*/  STL [R1+0x878], R6 ;  /* 0x0008780601007387 */ /* 0x0003e80000100800 */
[----:B0-----:R-:W2:Y:S04]  /*5bc60*/  LDL.LU R4, [R1+0x80] ;  /* 0x0000800001047983 */ /* 0x001ea80000300800 */
[----:B------:R-:W2:Y:S04]  /*5bc70*/  LDL.LU R5, [R1+0x84] ;  /* 0x0000840001057983 */ /* 0x000ea80000300800 */
[----:B-1----:R-:W3:Y:S04]  /*5bc80*/  LDL.LU R6, [R1+0x88] ;  /* 0x0000880001067983 */ /* 0x002ee80000300800 */
        /* <DEDUP_REMOVED lines=42> */
[----:B------:R-:W3:Y:S04]  /*5bf30*/  LDL.LU R44, [R1+0x70] ;  /* 0x00007000012c7983 */ /* 0x000ee80000300800 */
[----:B------:R-:W3:Y:S04]  /*5bf40*/  LDL.LU R45, [R1+0x74] ;  /* 0x00007400012d7983 */ /* 0x000ee80000300800 */
[----:B------:R-:W3:Y:S04]  /*5bf50*/  LDL.LU R46, [R1+0x78] ;  /* 0x00007800012e7983 */ /* 0x000ee80000300800 */
[----:B------:R-:W3:Y:S04]  /*5bf60*/  LDL.LU R47, [R1+0x7c] ;  /* 0x00007c00012f7983 */ /* 0x000ee80000300800 */
[----:B------:R-:W4:Y:S04]  /*5bf70*/  LDL.LU R56, [R1+0x60] ;  /* 0x0000600001387983 */ /* 0x000f280000300800 */
[----:B------:R-:W4:Y:S04]  /*5bf80*/  LDL.LU R57, [R1+0x64] ;  /* 0x0000640001397983 */ /* 0x000f280000300800 */
[----:B------:R-:W4:Y:S04]  /*5bf90*/  LDL.LU R58, [R1+0x68] ;  /* 0x00006800013a7983 */ /* 0x000f280000300800 */
[----:B------:R-:W4:Y:S04]  /*5bfa0*/  LDL.LU R59, [R1+0x6c] ;  /* 0x00006c00013b7983 */ /* 0x000f280000300800 */
[----:B------:R-:W-:Y:S04]  /*5bfb0*/  STL.64 [R1+0x860], R12 ;  /* 0x0008600c01007387 */ /* 0x000fe80000100a00 */
[----:B------:R0:W-:Y:S04]  /*5bfc0*/  STL.64 [R1+0x868], R14 ;  /* 0x0008680e01007387 */ /* 0x0001e80000100a00 */
[----:B0-----:R-:W2:Y:S04]  /*5bfd0*/  LDL.LU.64 R14, [R1+0x6158] ;  /* 0x00615800010e7983 */ /* 0x001ea80000300a00 */
[----:B------:R-:W3:Y:S01]  /*5bfe0*/  LDL.LU.64 R12, [R1+0x6150] ;  /* 0x00615000010c7983 */ /* 0x000ee20000300a00 */
[----:B--2---:R-:W-:-:S15]  /*5bff0*/  HMMA.16816.F32 R8, R48, R14, R8 ;  /* 0x0000000e3008723c */ /* 0x004fde0000001808 */
[----:B------:R-:W-:-:S04]  /*5c000*/  NOP ;  /* 0x0000000000007918 */ /* 0x000fc80000000000 */
[----:B------:R-:W-:Y:S04]  /*5c010*/  STL.64 [R1+0x840], R8 ;  /* 0x0008400801007387 */ /* 0x000fe80000100a00 */
[----:B------:R0:W-:Y:S04]  /*5c020*/  STL.64 [R1+0x848], R10 ;  /* 0x0008480a01007387 */ /* 0x0001e80000100a00 */
[----:B0-----:R-:W2:Y:S04]  /*5c030*/  LDL.LU.64 R10, [R1+0x6148] ;  /* 0x00614800010a7983 */ /* 0x001ea80000300a00 */
[----:B------:R-:W3:Y:S01]  /*5c040*/  LDL.LU.64 R8, [R1+0x6140] ;  /* 0x0061400001087983 */ /* 0x000ee20000300a00 */
[----:B--2---:R-:W-:Y:S03]  /*5c050*/  HMMA.16816.F32 R48, R48, R10, R52 ;  /* 0x0000000a3030723c */ /* 0x004fe60000001834 */
[----:B------:R-:W2:Y:S04]  /*5c060*/  LDL.LU.64 R54, [R1+0x6138] ;  /* 0x0061380001367983 */ /* 0x000ea80000300a00 */
[----:B------:R-:W2:-:S12]  /*5c070*/  LDL.LU.64 R52, [R1+0x6130] ;  /* 0x0061300001347983 */ /* 0x000e980000300a00 */
[----:B------:R0:W-:Y:S04]  /*5c080*/  STL.64 [R1+0x2a0], R48 ;  /* 0x0002a03001007387 */ /* 0x0001e80000100a00 */
[----:B------:R1:W-:Y:S04]  /*5c090*/  STL.64 [R1+0x2a8], R50 ;  /* 0x0002a83201007387 */ /* 0x0003e80000100a00 */
[----:B0-----:R-:W3:Y:S04]  /*5c0a0*/  LDL.LU R48, [R1+0x1d0] ;  /* 0x0001d00001307983 */ /* 0x001ee80000300800 */
[----:B------:R-:W3:Y:S04]  /*5c0b0*/  LDL.LU R49, [R1+0x1d4] ;  /* 0x0001d40001317983 */ /* 0x000ee80000300800 */
[----:B-1----:R-:W3:Y:S04]  /*5c0c0*/  LDL.LU R50, [R1+0x1d8] ;  /* 0x0001d80001327983 */ /* 0x002ee80000300800 */
[----:B------:R-:W3:Y:S01]  /*5c0d0*/  LDL.LU R51, [R1+0x1dc] ;  /* 0x0001dc0001337983 */ /* 0x000ee20000300800 */
[----:B--2---:R-:W-:-:S15]  /*5c0e0*/  HMMA.16816.F32 R32, R52, R38, R32 ;  /* 0x000000263420723c */ /* 0x004fde0000001820 */
[----:B------:R-:W-:-:S04]  /*5c0f0*/  NOP ;  /* 0x0000000000007918 */ /* 0x000fc80000000000 */
        /* <DEDUP_REMOVED lines=9> */
[----:B------:R-:W3:Y:S01]  /*5c190*/  LDL.LU R29, [R1+0x6110] ;  /* 0x00611000011d7983 */ /* 0x000ee20000300800 */
[----:B--2---:R-:W-:-:S15]  /*5c1a0*/  HMMA.16816.F32 R20, R52, R30, R20 ;  /* 0x0000001e3414723c */ /* 0x004fde0000001814 */
[----:B------:R-:W-:-:S04]  /*5c1b0*/  NOP ;  /* 0x0000000000007918 */ /* 0x000fc80000000000 */
[----:B------:R-:W-:Y:S04]  /*5c1c0*/  STL.64 [R1+0x800], R20 ;  /* 0x0008001401007387 */ /* 0x000fe80000100a00 */
[----:B------:R0:W-:Y:S04]  /*5c1d0*/  STL.64 [R1+0x808], R22 ;  /* 0x0008081601007387 */ /* 0x0001e80000100a00 */
[----:B0-----:R-:W2:Y:S04]  /*5c1e0*/  LDL.LU.64 R22, [R1+0x6108] ;  /* 0x0061080001167983 */ /* 0x001ea80000300a00 */
[----:B------:R-:W3:Y:S01]  /*5c1f0*/  LDL.LU.64 R20, [R1+0x6100] ;  /* 0x0061000001147983 */ /* 0x000ee20000300a00 */
[C---:B------:R-:W-:Y:S08]  /*5c200*/  HMMA.16816.F32 R4, R52.reuse, R26, R4 ;  /* 0x0000001a3404723c */ /* 0x040ff00000001804 */
[----:B--2---:R-:W-:Y:S01]  /*5c210*/  HMMA.16816.F32 R40, R52, R22, R40 ;  /* 0x000000163428723c */ /* 0x004fe20000001828 */
[----:B------:R-:W-:Y:S04]  /*5c220*/  STL.64 [R1+0x60c8], R22 ;  /* 0x0060c81601007387 */ /* 0x000fe80000100a00 */
[----:B---3--:R0:W-:-:S14]  /*5c230*/  STL.64 [R1+0x60c0], R20 ;  /* 0x0060c01401007387 */ /* 0x0081dc0000100a00 */
[----:B------:R1:W-:Y:S04]  /*5c240*/  STL.64 [R1+0x2d0], R40 ;  /* 0x0002d02801007387 */ /* 0x0003e80000100a00 */
[----:B------:R2:W-:Y:S04]  /*5c250*/  STL.64 [R1+0x2d8], R42 ;  /* 0x0002d82a01007387 */ /* 0x0005e80000100a00 */
[----:B0-----:R-:W3:Y:S04]  /*5c260*/  LDL.LU R20, [R1+0x50] ;  /* 0x0000500001147983 */ /* 0x001ee80000300800 */
[----:B------:R-:W3:Y:S04]  /*5c270*/  LDL.LU R21, [R1+0x54] ;  /* 0x0000540001157983 */ /* 0x000ee80000300800 */
[----:B------:R-:W3:Y:S04]  /*5c280*/  LDL.LU R22, [R1+0x58] ;  /* 0x0000580001167983 */ /* 0x000ee80000300800 */
[----:B------:R-:W3:Y:S04]  /*5c290*/  LDL.LU R23, [R1+0x5c] ;  /* 0x00005c0001177983 */ /* 0x000ee80000300800 */
[----:B-1----:R-:W3:Y:S04]  /*5c2a0*/  LDL.LU R40, [R1+0x40] ;  /* 0x0000400001287983 */ /* 0x002ee80000300800 */
[----:B------:R-:W3:Y:S04]  /*5c2b0*/  LDL.LU R41, [R1+0x44] ;  /* 0x0000440001297983 */ /* 0x000ee80000300800 */
[----:B--2---:R-:W2:Y:S04]  /*5c2c0*/  LDL.LU R42, [R1+0x48] ;  /* 0x00004800012a7983 */ /* 0x004ea80000300800 */
[----:B------:R-:W2:Y:S04]  /*5c2d0*/  LDL.LU R43, [R1+0x4c] ;  /* 0x00004c00012b7983 */ /* 0x000ea80000300800 */
[----:B------:R-:W-:Y:S04]  /*5c2e0*/  STL.64 [R1+0x220], R4 ;  /* 0x0002200401007387 */ /* 0x000fe80000100a00 */
[----:B------:R0:W-:Y:S04]  /*5c2f0*/  STL.64 [R1+0x228], R6 ;  /* 0x0002280601007387 */ /* 0x0001e80000100a00 */
[----:B0-----:R-:W2:Y:S04]  /*5c300*/  LDL.LU.64 R6, [R1+0x60f8] ;  /* 0x0060f80001067983 */ /* 0x001ea80000300a00 */
[----:B------:R-:W2:Y:S01]  /*5c310*/  LDL.LU.64 R4, [R1+0x60f0] ;  /* 0x0060f00001047983 */ /* 0x000ea20000300a00 */
[----:B------:R-:W-:-:S15]  /*5c320*/  HMMA.16816.F32 R48, R52, R18, R48 ;  /* 0x000000123430723c */ /* 0x000fde0000001830 */
[----:B------:R-:W-:-:S04]  /*5c330*/  NOP ;  /* 0x0000000000007918 */ /* 0x000fc80000000000 */
        /* <DEDUP_REMOVED lines=17> */
[----:B0-----:R-:W4:Y:S04]  /*5c450*/  LDL.LU R52, [R1+0x520] ;  /* 0x0005200001347983 */ /* 0x001f280000300800 */
[----:B------:R-:W4:Y:S04]  /*5c460*/  LDL.LU R53, [R1+0x524] ;  /* 0x0005240001357983 */ /* 0x000f280000300800 */
[----:B-1----:R-:W4:Y:S04]  /*5c470*/  LDL.LU R54, [R1+0x528] ;  /* 0x0005280001367983 */ /* 0x002f280000300800 */
[----:B------:R-:W4:Y:S01]  /*5c480*/  LDL.LU R55, [R1+0x52c] ;  /* 0x00052c0001377983 */ /* 0x000f220000300800 */
[----:B--2---:R-:W-:-:S15]  /*5c490*/  HMMA.16816.F32 R44, R4, R38, R44 ;  /* 0x00000026042c723c */ /* 0x004fde000000182c */
[----:B------:R-:W-:-:S04]  /*5c4a0*/  NOP ;  /* 0x0000000000007918 */ /* 0x000fc80000000000 */
[----:B------:R-:W-:Y:S04]  /*5c4b0*/  STL.64 [R1+0x1d0], R44 ;  /* 0x0001d02c01007387 */ /* 0x000fe80000100a00 */
[----:B------:R4:W-:Y:S01]  /*5c4c0*/  STL.64 [R1+0x1d8], R46 ;  /* 0x0001d82e01007387 */ /* 0x0009e20000100a00 */
[C---:B---3--:R-:W-:Y:S08]  /*5c4d0*/  HMMA.16816.F32 R20, R4.reuse, R30, R20 ;  /* 0x0000001e0414723c */ /* 0x048ff00000001814 */
[----:B----4-:R-:W-:Y:S01]  /*5c4e0*/  HMMA.16816.F32 R44, R4, R34, R56 ;  /* 0x00000022042c723c */ /* 0x010fe20000001838 */
[----:B------:R-:W2:-:S15]  /*5c4f0*/  LDL.LU R56, [R1+0x510] ;  /* 0x0005100001387983 */ /* 0x000e9e0000300800 */
[----:B------:R-:W-:-:S03]  /*5c500*/  NOP ;  /* 0x0000000000007918 */ /* 0x000fc60000000000 */
[----:B------:R-:W-:Y:S04]  /*5c510*/  STL.64 [R1+0x1c0], R44 ;  /* 0x0001c02c01007387 */ /* 0x000fe80000100a00 */
[----:B------:R-:W-:Y:S04]  /*5c520*/  STL.64 [R1+0x1c8], R46 ;  /* 0x0001c82e01007387 */ /* 0x000fe80000100a00 */
[----:B------:R-:W2:Y:S04]  /*5c530*/  LDL.LU R57, [R1+0x514] ;  /* 0x0005140001397983 */ /* 0x000ea80000300800 */
[----:B------:R-:W2:Y:S04]  /*5c540*/  LDL.LU R58, [R1+0x518] ;  /* 0x00051800013a7983 */ /* 0x000ea80000300800 */
[----:B------:R-:W2:Y:S04]  /*5c550*/  LDL.LU R59, [R1+0x51c] ;  /* 0x00051c00013b7983 */ /* 0x000ea80000300800 */
[----:B------:R-:W-:Y:S04]  /*5c560*/  STL.64 [R1+0x60b8], R34 ;  /* 0x0060b82201007387 */ /* 0x000fe80000100a00 */
[----:B------:R0:W-:Y:S04]  /*5c570*/  STL.64 [R1+0x60b0], R32 ;  /* 0x0060b02001007387 */ /* 0x0001e80000100a00 */
[----:B0-----:R-:W3:Y:S04]  /*5c580*/  LDL.LU R32, [R1+0x1a0] ;  /* 0x0001a00001207983 */ /* 0x001ee80000300800 */
[----:B------:R-:W3:Y:S04]  /*5c590*/  LDL.LU R33, [R1+0x1a4] ;  /* 0x0001a40001217983 */ /* 0x000ee80000300800 */
[----:B------:R-:W3:Y:S04]  /*5c5a0*/  LDL.LU R34, [R1+0x1a8] ;  /* 0x0001a80001227983 */ /* 0x000ee80000300800 */
[----:B------:R-:W3:Y:S04]  /*5c5b0*/  LDL.LU R35, [R1+0x1ac] ;  /* 0x0001ac0001237983 */ /* 0x000ee80000300800 */
[----:B------:R-:W-:Y:S04]  /*5c5c0*/  STL.64 [R1+0x90], R20 ;  /* 0x0000901401007387 */ /* 0x000fe80000100a00 */
[----:B------:R0:W-:Y:S04]  /*5c5d0*/  STL.64 [R1+0x98], R22 ;  /* 0x0000981601007387 */ /* 0x0001e80000100a00 */
[----:B0-----:R-:W4:Y:S04]  /*5c5e0*/  LDL.LU.64 R22, [R1+0x60c8] ;  /* 0x0060c80001167983 */ /* 0x001f280000300a00 */
[----:B------:R-:W2:Y:S01]  /*5c5f0*/  LDL.LU.64 R20, [R1+0x60c0] ;  /* 0x0060c00001147983 */ /* 0x000ea20000300a00 */
[----:B------:R-:W0:Y:S03]  /*5c600*/  S2R R28, SR_TID.X ;  /* 0x00000000001c7919 */ /* 0x000e260000002100 */
[----:B------:R-:W-:Y:S04]  /*5c610*/  STL.64 [R1+0x60a8], R30 ;  /* 0x0060a81e01007387 */ /* 0x000fe80000100a00 */
[----:B------:R4:W-:Y:S01]  /*5c620*/  STL [R1+0x60a0], R29 ;  /* 0x0060a01d01007387 */ /* 0x0009e20000100800 */
[C---:B0-----:R-:W-:Y:S01]  /*5c630*/  LOP3.LUT R47, R28.reuse, 0x7, RZ, 0xc0, !PT ;  /* 0x000000071c2f7812 */ /* 0x041fe200078ec0ff */
[----:B------:R-:W-:-:S04]  /*5c640*/  IMAD.SHL.U32 R46, R28, 0x2, RZ ;  /* 0x000000021c2e7824 */ /* 0x000fc800078e00ff */
[----:B------:R-:W-:Y:S02]  /*5c650*/  IMAD R47, R47, 0x210, RZ ;  /* 0x000002102f2f7824 */ /* 0x000fe400078e02ff */
[----:B------:R-:W-:-:S03]  /*5c660*/  IMAD.SHL.U32 R28, R28, 0x100, RZ ;  /* 0x000001001c1c7824 */ /* 0x000fc600078e00ff */
[----:B------:R-:W-:-:S04]  /*5c670*/  LOP3.LUT R47, R47, 0x10, R46, 0x78, !PT ;  /* 0x000000102f2f7812 */ /* 0x000fc800078e782e */
[----:B------:R-:W-:-:S04]  /*5c680*/  LOP3.LUT R47, R47, 0x1000, R28, 0xf8, !PT ;  /* 0x000010002f2f7812 */ /* 0x000fc800078ef81c */
[----:B------:R-:W-:Y:S01]  /*5c690*/  LOP3.LUT R47, R47, 0x20, RZ, 0x3c, !PT ;  /* 0x000000202f2f7812 */ /* 0x000fe200078e3cff */
[C---:B----4-:R-:W-:Y:S01]  /*5c6a0*/  HMMA.16816.F32 R28, R4.reuse, R22, R40 ;  /* 0x00000016041c723c */ /* 0x050fe20000001828 */
[----:B------:R-:W-:Y:S04]  /*5c6b0*/  STL.64 [R1+0x6098], R22 ;  /* 0x0060981601007387 */ /* 0x000fe80000100a00 */
[----:B--2---:R-:W-:Y:S04]  /*5c6c0*/  STL.64 [R1+0x6090], R20 ;  /* 0x0060901401007387 */ /* 0x004fe80000100a00 */
[----:B------:R-:W-:Y:S04]  /*5c6d0*/  LDSM.16.MT88.4 R40, [R47+UR5+0x2100] ;  /* 0x002100052f28783b */ /* 0x000fe80008004200 */
[----:B------:R-:W0:Y:S06]  /*5c6e0*/  LDSM.16.MT88.4 R44, [R47+UR5+0x2180] ;  /* 0x002180052f2c783b */ /* 0x000e2c0008004200 */
[----:B------:R1:W-:Y:S02]  /*5c6f0*/  STL.64 [R1+0x40], R28 ;  /* 0x0000401c01007387 */ /* 0x0003e40000100a00 */
[----:B-1----:R-:W1:Y:S01]  /*5c700*/  S2R R28, SR_TID.X ;  /* 0x00000000001c7919 */ /* 0x002e620000002100 */
[----:B---3--:R-:W-:Y:S01]  /*5c710*/  HMMA.16816.F32 R20, R4, R26, R32 ;  /* 0x0000001a0414723c */ /* 0x008fe20000001820 */
[----:B------:R-:W-:Y:S04]  /*5c720*/  STL.64 [R1+0x48], R30 ;  /* 0x0000481e01007387 */ /* 0x000fe80000100a00 */
[----:B------:R-:W-:Y:S01]  /*5c730*/  STL.64 [R1+0x6088], R26 ;  /* 0x0060881a01007387 */ /* 0x000fe20000100a00 */
[C---:B-1----:R-:W-:Y:S01]  /*5c740*/  LOP3.LUT R2, R28.reuse, 0x7, RZ, 0xc0, !PT ;  /* 0x000000071c027812 */ /* 0x042fe200078ec0ff */
[----:B------:R-:W-:-:S04]  /*5c750*/  IMAD.SHL.U32 R35, R28, 0x2, RZ ;  /* 0x000000021c237824 */ /* 0x000fc800078e00ff */
[----:B------:R-:W-:Y:S02]  /*5c760*/  IMAD R2, R2, 0x210, RZ ;  /* 0x0000021002027824 */ /* 0x000fe400078e02ff */
[----:B------:R-:W-:-:S03]  /*5c770*/  IMAD.SHL.U32 R28, R28, 0x100, RZ ;  /* 0x000001001c1c7824 */ /* 0x000fc600078e00ff */
[----:B------:R-:W-:-:S04]  /*5c780*/  LOP3.LUT R2, R2, 0x10, R35, 0x78, !PT ;  /* 0x0000001002027812 */ /* 0x000fc800078e7823 */
[----:B------:R-:W-:Y:S01]  /*5c790*/  LOP3.LUT R2, R2, 0x1000, R28, 0xf8, !PT ;  /* 0x0000100002027812 */ /* 0x000fe200078ef81c */
[----:B------:R-:W-:Y:S03]  /*5c7a0*/  STL.64 [R1+0x1f0], R20 ;  /* 0x0001f01401007387 */ /* 0x000fe60000100a00 */
[----:B------:R-:W-:Y:S01]  /*5c7b0*/  LOP3.LUT R2, R2, 0x40, RZ, 0x3c, !PT ;  /* 0x0000004002027812 */ /* 0x000fe200078e3cff */
[----:B------:R1:W-:Y:S04]  /*5c7c0*/  STL.64 [R1+0x1f8], R22 ;  /* 0x0001f81601007387 */ /* 0x0003e80000100a00 */
[----:B------:R-:W-:Y:S04]  /*5c7d0*/  STL.64 [R1+0x6080], R24 ;  /* 0x0060801801007387 */ /* 0x000fe80000100a00 */
[----:B0-----:R-:W-:Y:S01]  /*5c7e0*/  STL.64 [R1+0x6048], R46 ;  /* 0x0060482e01007387 */ /* 0x001fe20000100a00 */
[C---:B-1----:R-:W-:Y:S03]  /*5c7f0*/  HMMA.16816.F32 R20, R4.reuse, R18, R48 ;  /* 0x000000120414723c */ /* 0x042fe60000001830 */
[----:B------:R-:W0:Y:S04]  /*5c800*/  LDSM.16.MT88.4 R48, [R2+UR5+0x2000] ;  /* 0x002000050230783b */ /* 0x000e280008004200 */
[----:B------:R-:W-:Y:S04]  /*5c810*/  STL.64 [R1+0x6040], R44 ;  /* 0x0060402c01007387 */ /* 0x000fe80000100a00 */
[----:B------:R-:W-:Y:S04]  /*5c820*/  STL.64 [R1+0x6078], R18 ;  /* 0x0060781201007387 */ /* 0x000fe80000100a00 */
[----:B------:R1:W-:Y:S02]  /*5c830*/  STL.64 [R1+0x6070], R16 ;  /* 0x0060701001007387 */ /* 0x0003e40000100a00 */
[C---:B-1----:R-:W-:Y:S02]  /*5c840*/  HMMA.16816.F32 R16, R4.reuse, R14, R52 ;  /* 0x0000000e0410723c */ /* 0x042fe40000001834 */
[----:B------:R-:W1:Y:S06]  /*5c850*/  LDSM.16.MT88.4 R52, [R2+UR5+0x2080] ;  /* 0x002080050234783b */ /* 0x000e6c0008004200 */
[----:B------:R-:W-:Y:S01]  /*5c860*/  HMMA.16816.F32 R4, R4, R10, R56 ;  /* 0x0000000a0404723c */ /* 0x000fe20000001838 */
[----:B------:R-:W-:Y:S04]  /*5c870*/  STL.64 [R1+0x950], R20 ;  /* 0x0009501401007387 */ /* 0x000fe80000100a00 */
[----:B------:R-:W-:Y:S04]  /*5c880*/  STL.64 [R1+0x958], R22 ;  /* 0x0009581601007387 */ /* 0x000fe80000100a00 */
[----:B0-----:R-:W-:Y:S04]  /*5c890*/  STL.64 [R1+0x6018], R50 ;  /* 0x0060183201007387 */ /* 0x001fe80000100a00 */
[----:B------:R-:W-:Y:S04]  /*5c8a0*/  STL.64 [R1+0x6010], R48 ;  /* 0x0060103001007387 */ /* 0x000fe80000100a00 */
[----:B------:R-:W-:Y:S04]  /*5c8b0*/  STL.64 [R1+0x6068], R14 ;  /* 0x0060680e01007387 */ /* 0x000fe80000100a00 */
[----:B------:R-:W-:Y:S04]  /*5c8c0*/  STL.64 [R1+0x6060], R12 ;  /* 0x0060600c01007387 */ /* 0x000fe80000100a00 */
[----:B------:R-:W-:Y:S04]  /*5c8d0*/  STL.64 [R1+0xb10], R16 ;  /* 0x000b101001007387 */ /* 0x000fe80000100a00 */
[----:B------:R-:W-:Y:S04]  /*5c8e0*/  STL.64 [R1+0xb18], R18 ;  /* 0x000b181201007387 */ /* 0x000fe80000100a00 */
[----:B-1----:R-:W-:Y:S04]  /*5c8f0*/  STL.64 [R1+0x5f98], R54 ;  /* 0x005f983601007387 */ /* 0x002fe80000100a00 */
[----:B------:R0:W-:Y:S04]  /*5c900*/  STL.64 [R1+0x5f90], R52 ;  /* 0x005f903401007387 */ /* 0x0001e80000100a00 */
[----:B------:R-:W-:Y:S04]  /*5c910*/  STL.64 [R1+0x6058], R10 ;  /* 0x0060580a01007387 */ /* 0x000fe80000100a00 */
[----:B------:R1:W-:Y:S04]  /*5c920*/  STL.64 [R1+0x6050], R8 ;  /* 0x0060500801007387 */ /* 0x0003e80000100a00 */
[----:B------:R-:W-:Y:S04]  /*5c930*/  STL.64 [R1+0xb00], R4 ;  /* 0x000b000401007387 */ /* 0x000fe80000100a00 */
[----:B------:R-:W-:Y:S04]  /*5c940*/  STL.64 [R1+0xb08], R6 ;  /* 0x000b080601007387 */ /* 0x000fe80000100a00 */
        /* <DEDUP_REMOVED lines=36> */
[----:B------:R-:W0:Y:S04]  /*5cb90*/  LDSM.16.MT88.4 R4, [R2+UR5+0x2100] ;  /* 0x002100050204783b */ /* 0x000e280008004200 */
[----:B---3--:R-:W-:Y:S04]  /*5cba0*/  STL.64 [R1+0x6028], R54 ;  /* 0x0060283601007387 */ /* 0x008fe80000100a00 */
[----:B--2---:R1:W-:Y:S04]  /*5cbb0*/  STL.64 [R1+0x6020], R52 ;  /* 0x0060203401007387 */ /* 0x0043e80000100a00 */
[----:B-1----:R-:W2:Y:S04]  /*5cbc0*/  LDL.LU R52, [R1+0x450] ;  /* 0x0004500001347983 */ /* 0x002ea80000300800 */
[----:B------:R-:W2:Y:S04]  /*5cbd0*/  LDL.LU R53, [R1+0x454] ;  /* 0x0004540001357983 */ /* 0x000ea80000300800 */
[----:B------:R-:W3:Y:S04]  /*5cbe0*/  LDL.LU R54, [R1+0x458] ;  /* 0x0004580001367983 */ /* 0x000ee80000300800 */
[----:B------:R-:W3:Y:S01]  /*5cbf0*/  LDL.LU R55, [R1+0x45c] ;  /* 0x00045c0001377983 */ /* 0x000ee20000300800 */
[C---:B----4-:R-:W-:Y:S03]  /*5cc00*/  HMMA.16816.F32 R32, R40.reuse, R38, R32 ;  /* 0x000000262820723c */ /* 0x050fe60000001820 */
[----:B---3--:R-:W-:Y:S04]  /*5cc10*/  STL.64 [R1+0x6038], R54 ;  /* 0x0060383601007387 */ /* 0x008fe80000100a00 */
[----:B--2---:R1:W-:Y:S04]  /*5cc20*/  STL.64 [R1+0x6030], R52 ;  /* 0x0060303401007387 */ /* 0x0043e80000100a00 */
[----:B-1----:R-:W2:Y:S04]  /*5cc30*/  LDL.LU R52, [R1+0x460] ;  /* 0x0004600001347983 */ /* 0x002ea80000300800 */
        /* <DEDUP_REMOVED lines=11> */
[----:B0-----:R-:W-:Y:S04]  /*5ccf0*/  STL.64 [R1+0x5f38], R6 ;  /* 0x005f380601007387 */ /* 0x001fe80000100a00 */
[----:B------:R0:W-:Y:S04]  /*5cd00*/  STL.64 [R1+0x5f30], R4 ;  /* 0x005f300401007387 */ /* 0x0001e80000100a00 */
[----:B0-----:R-:W2:Y:S04]  /*5cd10*/  LDL.LU R4, [R1+0x410] ;  /* 0x0004100001047983 */ /* 0x001ea80000300800 */
[----:B------:R-:W2:Y:S04]  /*5cd20*/  LDL.LU R5, [R1+0x414] ;  /* 0x0004140001057983 */ /* 0x000ea80000300800 */
[----:B------:R-:W2:Y:S04]  /*5cd30*/  LDL.LU R6, [R1+0x418] ;  /* 0x0004180001067983 */ /* 0x000ea80000300800 */
[----:B------:R-:W2:Y:S04]  /*5cd40*/  LDL.LU R7, [R1+0x41c] ;  /* 0x00041c0001077983 */ /* 0x000ea80000300800 */
        /* <DEDUP_REMOVED lines=62> */
[----:B---3--:R0:W-:Y:S04]  /*5d130*/  STL.64 [R1+0x6000], R32 ;  /* 0x0060002001007387 */ /* 0x0081e80000100a00 */
[----:B0-----:R-:W3:Y:S04]  /*5d140*/  LDL.LU R32, [R1+0x430] ;  /* 0x0004300001207983 */ /* 0x001ee80000300800 */
[----:B------:R-:W3:Y:S04]  /*5d150*/  LDL.LU R33, [R1+0x434] ;  /* 0x0004340001217983 */ /* 0x000ee80000300800 */
[----:B------:R-:W3:Y:S04]  /*5d160*/  LDL.LU R34, [R1+0x438] ;  /* 0x0004380001227983 */ /* 0x000ee80000300800 */
[----:B------:R-:W3:Y:S01]  /*5d170*/  LDL.LU R35, [R1+0x43c] ;  /* 0x00043c0001237983 */ /* 0x000ee20000300800 */
[----:B------:R-:W-:-:S15]  /*5d180*/  HMMA.16816.F32 R48, R44, R30, R48 ;  /* 0x0000001e2c30723c */ /* 0x000fde0000001830 */
[----:B------:R-:W-:-:S04]  /*5d190*/  NOP ;  /* 0x0000000000007918 */ /* 0x000fc80000000000 */
[----:B------:R-:W-:Y:S04]  /*5d1a0*/  STL.64 [R1+0xa30], R48 ;  /* 0x000a303001007387 */ /* 0x000fe80000100a00 */
[----:B------:R0:W-:Y:S04]  /*5d1b0*/  STL.64 [R1+0xa38], R50 ;  /* 0x000a383201007387 */ /* 0x0001e80000100a00 */
[----:B0-----:R-:W2:Y:S04]  /*5d1c0*/  LDL.LU.64 R50, [R1+0x6018] ;  /* 0x0060180001327983 */ /* 0x001ea80000300a00 */
[----:B------:R-:W2:Y:S04]  /*5d1d0*/  LDL.LU.64 R48, [R1+0x6010] ;  /* 0x0060100001307983 */ /* 0x000ea80000300a00 */
[----:B------:R-:W-:Y:S04]  /*5d1e0*/  STL.64 [R1+0x5ff8], R30 ;  /* 0x005ff81e01007387 */ /* 0x000fe80000100a00 */
[----:B------:R3:W-:Y:S04]  /*5d1f0*/  STL [R1+0x5ff0], R29 ;  /* 0x005ff01d01007387 */ /* 0x0007e80000100800 */
[----:B------:R-:W-:Y:S04]  /*5d200*/  STL.64 [R1+0x5fe8], R22 ;  /* 0x005fe81601007387 */ /* 0x000fe80000100a00 */
[----:B------:R0:W-:Y:S01]  /*5d210*/  STL.64 [R1+0x5fe0], R20 ;  /* 0x005fe01401007387 */ /* 0x0001e20000100a00 */
[C---:B------:R-:W-:Y:S08]  /*5d220*/  HMMA.16816.F32 R4, R44.reuse, R18, R4 ;  /* 0x000000122c04723c */ /* 0x040ff00000001804 */
[C---:B---3--:R-:W-:Y:S08]  /*5d230*/  HMMA.16816.F32 R28, R44.reuse, R22, R32 ;  /* 0x000000162c1c723c */ /* 0x048ff00000001820 */
[C---:B0-----:R-:W-:Y:S11]  /*5d240*/  HMMA.16816.F32 R20, R44.reuse, R26, R40 ;  /* 0x0000001a2c14723c */ /* 0x041ff60000001828 */
[----:B------:R-:W-:Y:S04]  /*5d250*/  STL.64 [R1+0xa20], R28 ;  /* 0x000a201c01007387 */ /* 0x000fe80000100a00 */
        /* <DEDUP_REMOVED lines=8> */
[----:B------:R2:W-:Y:S02]  /*5d2e0*/  STL.64 [R1+0xa08], R6 ;  /* 0x000a080601007387 */ /* 0x0005e40000100a00 */
[----:B--2---:R-:W-:Y:S02]  /*5d2f0*/  HMMA.16816.F32 R4, R44, R14, R52 ;  /* 0x0000000e2c04723c */ /* 0x004fe40000001834 */
[----:B------:R-:W-:Y:S04]  /*5d300*/  STL.64 [R1+0x5fb8], R14 ;  /* 0x005fb80e01007387 */ /* 0x000fe80000100a00 */
[----:B------:R-:W-:-:S13]  /*5d310*/  STL.64 [R1+0x5fb0], R12 ;  /* 0x005fb00c01007387 */ /* 0x000fda0000100a00 */
[----:B------:R-:W-:Y:S04]  /*5d320*/  STL.64 [R1+0x9f0], R4 ;  /* 0x0009f00401007387 */ /* 0x000fe80000100a00 */
[----:B------:R4:W-:Y:S02]  /*5d330*/  STL.64 [R1+0x9f8], R6 ;  /* 0x0009f80601007387 */ /* 0x0009e40000100a00 */
[----:B----4-:R-:W-:Y:S02]  /*5d340*/  HMMA.16816.F32 R4, R44, R10, R56 ;  /* 0x0000000a2c04723c */ /* 0x010fe40000001838 */
[----:B------:R-:W-:Y:S04]  /*5d350*/  STL.64 [R1+0x5fa8], R10 ;  /* 0x005fa80a01007387 */ /* 0x000fe80000100a00 */
[----:B------:R-:W-:-:S13]  /*5d360*/  STL.64 [R1+0x5fa0], R8 ;  /* 0x005fa00801007387 */ /* 0x000fda0000100a00 */
[----:B------:R0:W-:Y:S04]  /*5d370*/  STL.64 [R1+0x830], R4 ;  /* 0x0008300401007387 */ /* 0x0001e80000100a00 */
[----:B------:R1:W-:Y:S04]  /*5d380*/  STL.64 [R1+0x838], R6 ;  /* 0x0008380601007387 */ /* 0x0003e80000100a00 */
[----:B------:R-:W2:Y:S04]  /*5d390*/  LDL.LU R56, [R1+0x10] ;  /* 0x0000100001387983 */ /* 0x000ea80000300800 */
[----:B------:R-:W2:Y:S04]  /*5d3a0*/  LDL.LU R57, [R1+0x14] ;  /* 0x0000140001397983 */ /* 0x000ea80000300800 */
[----:B------:R-:W3:Y:S04]  /*5d3b0*/  LDL.LU R58, [R1+0x18] ;  /* 0x00001800013a7983 */ /* 0x000ee80000300800 */
[----:B------:R-:W3:Y:S04]  /*5d3c0*/  LDL.LU R59, [R1+0x1c] ;  /* 0x00001c00013b7983 */ /* 0x000ee80000300800 */
[----:B0-----:R-:W4:Y:S04]  /*5d3d0*/  LDL.LU R4, [R1+0x30] ;  /* 0x0000300001047983 */ /* 0x001f280000300800 */
[----:B------:R-:W4:Y:S04]  /*5d3e0*/  LDL.LU R5, [R1+0x34] ;  /* 0x0000340001057983 */ /* 0x000f280000300800 */
[----:B-1----:R-:W2:Y:S04]  /*5d3f0*/  LDL.LU R6, [R1+0x38] ;  /* 0x0000380001067983 */ /* 0x002ea80000300800 */
[----:B------:R-:W2:Y:S04]  /*5d400*/  LDL.LU R7, [R1+0x3c] ;  /* 0x00003c0001077983 */ /* 0x000ea80000300800 */
[----:B--2---:R-:W-:Y:S04]  /*5d410*/  STL.64 [R1+0x5f48], R6 ;  /* 0x005f480601007387 */ /* 0x004fe80000100a00 */
[----:B----4-:R0:W-:Y:S04]  /*5d420*/  STL.64 [R1+0x5f40], R4 ;  /* 0x005f400401007387 */ /* 0x0101e80000100a00 */
[----:B0-----:R-:W2:Y:S04]  /*5d430*/  LDL.LU R4, [R1+0x130] ;  /* 0x0001300001047983 */ /* 0x001ea80000300800 */
[----:B------:R-:W2:Y:S04]  /*5d440*/  LDL.LU R5, [R1+0x134] ;  /* 0x0001340001057983 */ /* 0x000ea80000300800 */
[----:B------:R-:W4:Y:S04]  /*5d450*/  LDL.LU R6, [R1+0x138] ;  /* 0x0001380001067983 */ /* 0x000f280000300800 */
[----:B------:R-:W4:Y:S04]  /*5d460*/  LDL.LU R7, [R1+0x13c] ;  /* 0x00013c0001077983 */ /* 0x000f280000300800 */
[----:B------:R-:W2:Y:S04]  /*5d470*/  LDL.LU R44, [R1+0x160] ;  /* 0x00016000012c7983 */ /* 0x000ea80000300800 */
[----:B------:R-:W2:Y:S04]  /*5d480*/  LDL.LU R45, [R1+0x164] ;  /* 0x00016400012d7983 */ /* 0x000ea80000300800 */
[----:B------:R-:W2:Y:S04]  /*5d490*/  LDL.LU R46, [R1+0x168] ;  /* 0x00016800012e7983 */ /* 0x000ea80000300800 */
[----:B------:R-:W2:Y:S04]  /*5d4a0*/  LDL.LU R47, [R1+0x16c] ;  /* 0x00016c00012f7983 */ /* 0x000ea80000300800 */
[----:B--2---:R-:W-:Y:S04]  /*5d4b0*/  STL.64 [R1+0x5f68], R46 ;  /* 0x005f682e01007387 */ /* 0x004fe80000100a00 */
[----:B------:R0:W-:Y:S04]  /*5d4c0*/  STL.64 [R1+0x5f60], R44 ;  /* 0x005f602c01007387 */ /* 0x0001e80000100a00 */
        /* <DEDUP_REMOVED lines=36> */
[----:B--2---:R-:W-:Y:S04]  /*5d710*/  STL.64 [R1+0x5f78], R46 ;  /* 0x005f782e01007387 */ /* 0x004fe80000100a00 */
[----:B------:R0:W-:Y:S04]  /*5d720*/  STL.64 [R1+0x5f70], R44 ;  /* 0x005f702c01007387 */ /* 0x0001e80000100a00 */
[----:B0-----:R-:W2:Y:S04]  /*5d730*/  LDL.LU R44, [R1+0x180] ;  /* 0x00018000012c7983 */ /* 0x001ea80000300800 */
[----:B------:R-:W2:Y:S04]  /*5d740*/  LDL.LU R45, [R1+0x184] ;  /* 0x00018400012d7983 */ /* 0x000ea80000300800 */
[----:B------:R-:W2:Y:S04]  /*5d750*/  LDL.LU R46, [R1+0x188] ;  /* 0x00018800012e7983 */ /* 0x000ea80000300800 */
[----:B------:R-:W2:Y:S01]  /*5d760*/  LDL.LU R47, [R1+0x18c] ;  /* 0x00018c00012f7983 */ /* 0x000ea20000300800 */
[C---:B---3--:R-:W-:Y:S03]  /*5d770*/  HMMA.16816.F32 R32, R48.reuse, R38, R32 ;  /* 0x000000263020723c */ /* 0x048fe60000001820 */
[----:B--2---:R-:W-:Y:S04]  /*5d780*/  STL.64 [R1+0x5f88], R46 ;  /* 0x005f882e01007387 */ /* 0x004fe80000100a00 */
[----:B------:R0:W-:Y:S04]  /*5d790*/  STL.64 [R1+0x5f80], R44 ;  /* 0x005f802c01007387 */ /* 0x0001e80000100a00 */
[----:B0-----:R-:W2:Y:S04]  /*5d7a0*/  LDL.LU R44, [R1+0x190] ;  /* 0x00019000012c7983 */ /* 0x001ea80000300800 */
[----:B------:R-:W2:Y:S04]  /*5d7b0*/  LDL.LU R45, [R1+0x194] ;  /* 0x00019400012d7983 */ /* 0x000ea80000300800 */
[----:B------:R-:W2:Y:S04]  /*5d7c0*/  LDL.LU R46, [R1+0x198] ;  /* 0x00019800012e7983 */ /* 0x000ea80000300800 */
[----:B------:R-:W2:Y:S04]  /*5d7d0*/  LDL.LU R47, [R1+0x19c] ;  /* 0x00019c00012f7983 */ /* 0x000ea80000300800 */
[----:B----4-:R-:W-:Y:S04]  /*5d7e0*/  STL.64 [R1+0x5f58], R6 ;  /* 0x005f580601007387 */ /* 0x010fe80000100a00 */
[----:B------:R0:W-:Y:S04]  /*5d7f0*/  STL.64 [R1+0x5f50], R4 ;  /* 0x005f500401007387 */ /* 0x0001e80000100a00 */
[----:B0-----:R-:W3:Y:S04]  /*5d800*/  LDL.LU R4, [R1+0x150] ;  /* 0x0001500001047983 */ /* 0x001ee80000300800 */
[----:B------:R-:W3:Y:S04]  /*5d810*/  LDL.LU R5, [R1+0x154] ;  /* 0x0001540001057983 */ /* 0x000ee80000300800 */
[----:B------:R-:W3:Y:S04]  /*5d820*/  LDL.LU R6, [R1+0x158] ;  /* 0x0001580001067983 */ /* 0x000ee80000300800 */
[----:B------:R-:W3:Y:S04]  /*5d830*/  LDL.LU R7, [R1+0x15c] ;  /* 0x00015c0001077983 */ /* 0x000ee80000300800 */
[----:B------:R-:W-:Y:S04]  /*5d840*/  STL.64 [R1+0x5f28], R58 ;  /* 0x005f283a01007387 */ /* 0x000fe80000100a00 */
[----:B------:R0:W-:Y:S04]  /*5d850*/  STL.64 [R1+0x5f20], R56 ;  /* 0x005f203801007387 */ /* 0x0001e80000100a00 */
[----:B0-----:R-:W4:Y:S04]  /*5d860*/  LDL.LU R56, [R1+0x20] ;  /* 0x0000200001387983 */ /* 0x001f280000300800 */
[----:B------:R-:W4:Y:S04]  /*5d870*/  LDL.LU R57, [R1+0x24] ;  /* 0x0000240001397983 */ /* 0x000f280000300800 */
[----:B------:R-:W4:Y:S04]  /*5d880*/  LDL.LU R58, [R1+0x28] ;  /* 0x00002800013a7983 */ /* 0x000f280000300800 */
[----:B------:R-:W4:Y:S04]  /*5d890*/  LDL.LU R59, [R1+0x2c] ;  /* 0x00002c00013b7983 */ /* 0x000f280000300800 */
[----:B------:R-:W2:Y:S04]  /*5d8a0*/  LDL.LU R40, [R1] ;  /* 0x0000000001287983 */ /* 0x000ea80000300800 */
        /* <DEDUP_REMOVED lines=69> */
[----:B------:R-:W2:Y:S01]  /*5dd00*/  LDL.LU.64 R44, [R1+0x5f60] ;  /* 0x005f6000012c7983 */ /* 0x000ea20000300a00 */
[C---:B---3--:R-:W-:Y:S08]  /*5dd10*/  HMMA.16816.F32 R4, R52.reuse, R26, R4 ;  /* 0x0000001a3404723c */ /* 0x048ff00000001804 */
[----:B--2---:R-:W-:-:S15]  /*5dd20*/  HMMA.16816.F32 R44, R52, R22, R44 ;  /* 0x00000016342c723c */ /* 0x004fde000000182c */
[----:B------:R-:W-:-:S04]  /*5dd30*/  NOP ;  /* 0x0000000000007918 */ /* 0x000fc80000000000 */
[----:B------:R0:W-:Y:S04]  /*5dd40*/  STL.64 [R1+0x6d0], R44 ;  /* 0x0006d02c01007387 */ /* 0x0001e80000100a00 */
[----:B------:R1:W-:Y:S04]  /*5dd50*/  STL.64 [R1+0x6d8], R46 ;  /* 0x0006d82e01007387 */ /* 0x0003e80000100a00 */
[----:B0-----:R-:W2:Y:S04]  /*5dd60*/  LDL.LU R44, [R1+0x110] ;  /* 0x00011000012c7983 */ /* 0x001ea80000300800 */
[----:B------:R-:W2:Y:S04]  /*5dd70*/  LDL.LU R45, [R1+0x114] ;  /* 0x00011400012d7983 */ /* 0x000ea80000300800 */
[----:B-1----:R-:W2:Y:S04]  /*5dd80*/  LDL.LU R46, [R1+0x118] ;  /* 0x00011800012e7983 */ /* 0x002ea80000300800 */
[----:B------:R-:W2:Y:S04]  /*5dd90*/  LDL.LU R47, [R1+0x11c] ;  /* 0x00011c00012f7983 */ /* 0x000ea80000300800 */
[----:B------:R-:W-:Y:S04]  /*5dda0*/  STL.64 [R1+0x6c0], R4 ;  /* 0x0006c00401007387 */ /* 0x000fe80000100a00 */
[----:B------:R0:W-:Y:S04]  /*5ddb0*/  STL.64 [R1+0x6c8], R6 ;  /* 0x0006c80601007387 */ /* 0x0001e80000100a00 */
[----:B0-----:R-:W3:Y:S04]  /*5ddc0*/  LDL.LU.64 R6, [R1+0x5f58] ;  /* 0x005f580001067983 */ /* 0x001ee80000300a00 */
[----:B------:R-:W3:Y:S01]  /*5ddd0*/  LDL.LU.64 R4, [R1+0x5f50] ;  /* 0x005f500001047983 */ /* 0x000ee20000300a00 */
[----:B------:R-:W-:-:S15]  /*5dde0*/  HMMA.16816.F32 R48, R52, R18, R48 ;  /* 0x000000123430723c */ /* 0x000fde0000001830 */
[----:B------:R-:W-:-:S04]  /*5ddf0*/  NOP ;  /* 0x0000000000007918 */ /* 0x000fc80000000000 */
        /* <DEDUP_REMOVED lines=10> */
[----:B0-----:R-:W3:Y:S04]  /*5dea0*/  LDL.LU.64 R6, [R1+0x5f48] ;  /* 0x005f480001067983 */ /* 0x001ee80000300a00 */
[----:B------:R-:W3:Y:S02]  /*5deb0*/  LDL.LU.64 R4, [R1+0x5f40] ;  /* 0x005f400001047983 */ /* 0x000ee40000300a00 */
[----:B---3--:R-:W-:Y:S02]  /*5dec0*/  HMMA.16816.F32 R52, R52, R10, R4 ;  /* 0x0000000a3434723c */ /* 0x008fe40000001804 */
[----:B------:R-:W4:Y:S04]  /*5ded0*/  LDL.LU.64 R6, [R1+0x5f38] ;  /* 0x005f380001067983 */ /* 0x000f280000300a00 */
[----:B------:R-:W4:-:S13]  /*5dee0*/  LDL.LU.64 R4, [R1+0x5f30] ;  /* 0x005f300001047983 */ /* 0x000f1a0000300a00 */
[----:B------:R0:W-:Y:S04]  /*5def0*/  STL.64 [R1+0x680], R52 ;  /* 0x0006803401007387 */ /* 0x0001e80000100a00 */
[----:B------:R1:W-:Y:S04]  /*5df00*/  STL.64 [R1+0x688], R54 ;  /* 0x0006883601007387 */ /* 0x0003e80000100a00 */
[----:B0-----:R-:W3:Y:S04]  /*5df10*/  LDL.LU R52, [R1+0x480] ;  /* 0x0004800001347983 */ /* 0x001ee80000300800 */
[----:B------:R-:W3:Y:S04]  /*5df20*/  LDL.LU R53, [R1+0x484] ;  /* 0x0004840001357983 */ /* 0x000ee80000300800 */
[----:B-1----:R-:W3:Y:S04]  /*5df30*/  LDL.LU R54, [R1+0x488] ;  /* 0x0004880001367983 */ /* 0x002ee80000300800 */
[----:B------:R-:W3:Y:S01]  /*5df40*/  LDL.LU R55, [R1+0x48c] ;  /* 0x00048c0001377983 */ /* 0x000ee20000300800 */
[----:B----4-:R-:W-:-:S15]  /*5df50*/  HMMA.16816.F32 R56, R4, R38, R56 ;  /* 0x000000260438723c */ /* 0x010fde0000001838 */
[----:B------:R-:W-:-:S04]  /*5df60*/  NOP ;  /* 0x0000000000007918 */ /* 0x000fc80000000000 */
[----:B------:R-:W-:Y:S04]  /*5df70*/  STL.64 [R1+0x670], R56 ;  /* 0x0006703801007387 */ /* 0x000fe80000100a00 */
[----:B------:R0:W-:Y:S04]  /*5df80*/  STL.64 [R1+0x678], R58 ;  /* 0x0006783a01007387 */ /* 0x0001e80000100a00 */
[----:B0-----:R-:W4:Y:S04]  /*5df90*/  LDL.LU.64 R58, [R1+0x5f28] ;  /* 0x005f2800013a7983 */ /* 0x001f280000300a00 */
[----:B------:R-:W4:Y:S02]  /*5dfa0*/  LDL.LU.64 R56, [R1+0x5f20] ;  /* 0x005f200001387983 */ /* 0x000f240000300a00 */
[----:B----4-:R-:W-:-:S15]  /*5dfb0*/  HMMA.16816.F32 R56, R4, R34, R56 ;  /* 0x000000220438723c */ /* 0x010fde0000001838 */
[----:B------:R-:W-:-:S04]  /*5dfc0*/  NOP ;  /* 0x0000000000007918 */ /* 0x000fc80000000000 */
[----:B------:R-:W-:Y:S04]  /*5dfd0*/  STL.64 [R1+0x660], R56 ;  /* 0x0006603801007387 */ /* 0x000fe80000100a00 */
[----:B------:R0:W-:Y:S04]  /*5dfe0*/  STL.64 [R1+0x668], R58 ;  /* 0x0006683a01007387 */ /* 0x0001e80000100a00 */
[----:B0-----:R-:W4:Y:S04]  /*5dff0*/  LDL.LU.64 R58, [R1+0x5f18] ;  /* 0x005f1800013a7983 */ /* 0x001f280000300a00 */
[----:B------:R-:W4:Y:S01]  /*5e000*/  LDL.LU.64 R56, [R1+0x5f10] ;  /* 0x005f100001387983 */ /* 0x000f220000300a00 */
[----:B------:R-:W-:-:S15]  /*5e010*/  HMMA.16816.F32 R40, R4, R30, R40 ;  /* 0x0000001e0428723c */ /* 0x000fde0000001828 */
[----:B------:R-:W-:-:S04]  /*5e020*/  NOP ;  /* 0x0000000000007918 */ /* 0x000fc80000000000 */
[----:B------:R-:W-:Y:S04]  /*5e030*/  STL.64 [R1+0x650], R40 ;  /* 0x0006502801007387 */ /* 0x000fe80000100a00 */
[----:B------:R4:W-:Y:S01]  /*5e040*/  STL.64 [R1+0x658], R42 ;  /* 0x0006582a01007387 */ /* 0x0009e20000100a00 */
[----:B------:R-:W0:Y:S02]  /*5e050*/  S2R R2, SR_TID.X ;  /* 0x0000000000027919 */ /* 0x000e240000002100 */
[----:B0-----:R-:W-:Y:S01]  /*5e060*/  LOP3.LUT R28, R2, 0x7, RZ, 0xc0, !PT ;  /* 0x00000007021c7812 */ /* 0x001fe200078ec0ff */
[C---:B--2---:R-:W-:Y:S08]  /*5e070*/  HMMA.16816.F32 R44, R4.reuse, R26, R44 ;  /* 0x0000001a042c723c */ /* 0x044ff0000000182c */
        /* <DEDUP_REMOVED lines=10> */
[----:B0-----:R-:W4:Y:S04]  /*5e120*/  LDL.LU R20, [R1+0x470] ;  /* 0x0004700001147983 */ /* 0x001f280000300800 */
[----:B------:R-:W4:Y:S04]  /*5e130*/  LDL.LU R21, [R1+0x474] ;  /* 0x0004740001157983 */ /* 0x000f280000300800 */
[----:B------:R-:W4:Y:S04]  /*5e140*/  LDL.LU R22, [R1+0x478] ;  /* 0x0004780001167983 */ /* 0x000f280000300800 */
[----:B------:R-:W4:Y:S01]  /*5e150*/  LDL.LU R23, [R1+0x47c] ;  /* 0x00047c0001177983 */ /* 0x000f220000300800 */
[----:B------:R-:W-:-:S02]  /*5e160*/  IMAD.SHL.U32 R41, R2, 0x2, RZ ;  /* 0x0000000202297824 */ /* 0x000fc400078e00ff */
[----:B------:R-:W-:Y:S02]  /*5e170*/  IMAD.SHL.U32 R42, R2, 0x100, RZ ;  /* 0x00000100022a7824 */ /* 0x000fe400078e00ff */
[C---:B------:R-:W-:Y:S02]  /*5e180*/  IMAD R43, R28.reuse, 0x210, RZ ;  /* 0x000002101c2b7824 */ /* 0x040fe400078e02ff */
[----:B------:R-:W-:Y:S02]  /*5e190*/  IMAD R2, R28, 0x210, RZ ;  /* 0x000002101c027824 */ /* 0x000fe400078e02ff */
[----:B------:R-:W0:Y:S02]  /*5e1a0*/  S2R R28, SR_TID.X ;  /* 0x00000000001c7919 */ /* 0x000e240000002100 */
[----:B0-----:R-:W-:-:S05]  /*5e1b0*/  IMAD.SHL.U32 R28, R28, 0x2, RZ ;  /* 0x000000021c1c7824 */ /* 0x001fca00078e00ff */
[----:B------:R-:W-:Y:S02]  /*5e1c0*/  LOP3.LUT R2, R2, 0x10, R28, 0x78, !PT ;  /* 0x0000001002027812 */ /* 0x000fe400078e781c */
[----:B------:R-:W2:Y:S02]  /*5e1d0*/  LDL.LU R28, [R1+0x5f0c] ;  /* 0x005f0c00011c7983 */ /* 0x000ea40000300800 */
[----:B------:R-:W-:Y:S02]  /*5e1e0*/  LOP3.LUT R2, R2, 0x1000, R33, 0xf8, !PT ;  /* 0x0000100002027812 */ /* 0x000fe400078ef821 */
[----:B------:R-:W2:Y:S02]  /*5e1f0*/  LDL.LU R33, [R1+0x5f08] ;  /* 0x005f080001217983 */ /* 0x000ea40000300800 */
[----:B------:R-:W-:Y:S02]  /*5e200*/  LOP3.LUT R2, R2, 0x60, RZ, 0x3c, !PT ;  /* 0x0000006002027812 */ /* 0x000fe400078e3cff */
[----:B------:R-:W-:Y:S04]  /*5e210*/  STL.64 [R1+0x5ef0], R26 ;  /* 0x005ef01a01007387 */ /* 0x000fe80000100a00 */
[----:B------:R0:W-:Y:S04]  /*5e220*/  STL.64 [R1+0x5ee8], R24 ;  /* 0x005ee81801007387 */ /* 0x0001e80000100a00 */
[----:B------:R-:W-:Y:S04]  /*5e230*/  STL.64 [R1+0x690], R44 ;  /* 0x0006902c01007387 */ /* 0x000fe80000100a00 */
[----:B------:R-:W-:Y:S04]  /*5e240*/  STL.64 [R1+0x698], R46 ;  /* 0x0006982e01007387 */ /* 0x000fe80000100a00 */
[----:B------:R-:W1:Y:S01]  /*5e250*/  LDSM.16.MT88.4 R44, [R2+UR5+0x2000] ;  /* 0x00200005022c783b */ /* 0x000e620008004200 */
[----:B0-----:R-:W-:Y:S03]  /*5e260*/  HMMA.16816.F32 R24, R4, R18, R48 ;  /* 0x000000120418723c */ /* 0x001fe60000001830 */
[----:B------:R-:W0:Y:S01]  /*5e270*/  LDSM.16.MT88.4 R48, [R2+UR5+0x2080] ;  /* 0x002080050230783b */ /* 0x000e220008004200 */
[----:B------:R-:W-:-:S04]  /*5e280*/  LOP3.LUT R43, R43, 0x10, R41, 0x78, !PT ;  /* 0x000000102b2b7812 */ /* 0x000fc800078e7829 */
[----:B------:R-:W-:Y:S01]  /*5e290*/  LOP3.LUT R43, R43, 0x1000, R42, 0xf8, !PT ;  /* 0x000010002b2b7812 */ /* 0x000fe200078ef82a */
[----:B-1----:R-:W-:Y:S04]  /*5e2a0*/  STL.64 [R1+0x5eb0], R46 ;  /* 0x005eb02e01007387 */ /* 0x002fe80000100a00 */
[----:B------:R-:W-:Y:S04]  /*5e2b0*/  STL.64 [R1+0x5ea8], R44 ;  /* 0x005ea82c01007387 */ /* 0x000fe80000100a00 */
[----:B------:R-:W-:Y:S04]  /*5e2c0*/  STL.64 [R1+0x5ee0], R18 ;  /* 0x005ee01201007387 */ /* 0x000fe80000100a00 */
[----:B------:R3:W-:Y:S02]  /*5e2d0*/  STL.64 [R1+0x5ed8], R16 ;  /* 0x005ed81001007387 */ /* 0x0007e40000100a00 */
[----:B---3--:R-:W-:Y:S02]  /*5e2e0*/  HMMA.16816.F32 R16, R4, R14, R52 ;  /* 0x0000000e0410723c */ /* 0x008fe40000001834 */
[----:B------:R-:W1:Y:S01]  /*5e2f0*/  LDSM.16.MT88.4 R52, [R2+UR5+0x2100] ;  /* 0x002100050234783b */ /* 0x000e620008004200 */
[----:B------:R-:W-:-:S03]  /*5e300*/  LOP3.LUT R43, R43, 0x40, RZ, 0x3c, !PT ;  /* 0x000000402b2b7812 */ /* 0x000fc600078e3cff */
[----:B------:R-:W-:Y:S04]  /*5e310*/  STL.64 [R1+0x8c0], R24 ;  /* 0x0008c01801007387 */ /* 0x000fe80000100a00 */
[----:B------:R-:W2:Y:S04]  /*5e320*/  LDSM.16.MT88.4 R40, [R43+UR5+0x2180] ;  /* 0x002180052b28783b */ /* 0x000ea80008004200 */
        /* <DEDUP_REMOVED lines=8> */
[----:B------:R-:W-:Y:S04]  /*5e3b0*/  STL.64 [R1+0x5df8], R52 ;  /* 0x005df83401007387 */ /* 0x000fe80000100a00 */
[----:B------:R-:W-:Y:S04]  /*5e3c0*/  STL.64 [R1+0x5ec0], R10 ;  /* 0x005ec00a01007387 */ /* 0x000fe80000100a00 */
[----:B------:R2:W-:Y:S01]  /*5e3d0*/  STL.64 [R1+0x5eb8], R8 ;  /* 0x005eb80801007387 */ /* 0x0005e20000100a00 */
[----:B----4-:R-:W-:-:S15]  /*5e3e0*/  HMMA.16816.F32 R4, R4, R10, R20 ;  /* 0x0000000a0404723c */ /* 0x010fde0000001814 */
[----:B------:R-:W-:-:S04]  /*5e3f0*/  NOP ;  /* 0x0000000000007918 */ /* 0x000fc80000000000 */
[----:B------:R-:W-:Y:S04]  /*5e400*/  STL.64 [R1+0xa60], R4 ;  /* 0x000a600401007387 */ /* 0x000fe80000100a00 */
[----:B------:R-:W-:Y:S04]  /*5e410*/  STL.64 [R1+0xa68], R6 ;  /* 0x000a680601007387 */ /* 0x000fe80000100a00 */
[----:B------:R-:W0:Y:S01]  /*5e420*/  LDSM.16.MT88.4 R4, [R2+UR5+0x2180] ;  /* 0x002180050204783b */ /* 0x000e220008004200 */
[C---:B--2---:R-:W-:Y:S03]  /*5e430*/  HMMA.16816.F32 R8, R40.reuse, R38, R56 ;  /* 0x000000262808723c */ /* 0x044fe60000001838 */
[----:B0-----:R-:W-:Y:S04]  /*5e440*/  STL.64 [R1+0x5d88], R6 ;  /* 0x005d880601007387 */ /* 0x001fe80000100a00 */
[----:B------:R0:W-:Y:S04]  /*5e450*/  STL.64 [R1+0x5d80], R4 ;  /* 0x005d800401007387 */ /* 0x0001e80000100a00 */
[----:B0-----:R-:W2:Y:S08]  /*5e460*/  LDL.LU R4, [R1+0x2e0] ;  /* 0x0002e00001047983 */ /* 0x001eb00000300800 */
[----:B------:R-:W-:Y:S04]  /*5e470*/  STL.64 [R1+0xc20], R8 ;  /* 0x000c200801007387 */ /* 0x000fe80000100a00 */
[----:B------:R-:W-:Y:S04]  /*5e480*/  STL.64 [R1+0xc28], R10 ;  /* 0x000c280a01007387 */ /* 0x000fe80000100a00 */
[----:B------:R-:W2:Y:S04]  /*5e490*/  LDL.LU R5, [R1+0x2e4] ;  /* 0x0002e40001057983 */ /* 0x000ea80000300800 */
[----:B------:R-:W3:Y:S04]  /*5e4a0*/  LDL.LU R6, [R1+0x2e8] ;  /* 0x0002e80001067983 */ /* 0x000ee80000300800 */
[----:B------:R-:W3:Y:S04]  /*5e4b0*/  LDL.LU R7, [R1+0x2ec] ;  /* 0x0002ec0001077983 */ /* 0x000ee80000300800 */
        /* <DEDUP_REMOVED lines=8> */
[----:B------:R-:W2:Y:S04]  /*5e540*/  LDL.LU R50, [R1+0x368] ;  /* 0x0003680001327983 */ /* 0x000ea80000300800 */
[----:B------:R-:W2:Y:S04]  /*5e550*/  LDL.LU R51, [R1+0x36c] ;  /* 0x00036c0001337983 */ /* 0x000ea80000300800 */
[----:B--2---:R-:W-:Y:S04]  /*5e560*/  STL.64 [R1+0x5e40], R50 ;  /* 0x005e403201007387 */ /* 0x004fe80000100a00 */
[----:B----4-:R0:W-:Y:S04]  /*5e570*/  STL.64 [R1+0x5e38], R48 ;  /* 0x005e383001007387 */ /* 0x0101e80000100a00 */
[----:B0-----:R-:W2:Y:S04]  /*5e580*/  LDL.LU R48, [R1+0x540] ;  /* 0x0005400001307983 */ /* 0x001ea80000300800 */
[----:B------:R-:W2:Y:S04]  /*5e590*/  LDL.LU R49, [R1+0x544] ;  /* 0x0005440001317983 */ /* 0x000ea80000300800 */
[----:B------:R-:W4:Y:S04]  /*5e5a0*/  LDL.LU R50, [R1+0x548] ;  /* 0x0005480001327983 */ /* 0x000f280000300800 */
[----:B------:R-:W4:Y:S04]  /*5e5b0*/  LDL.LU R51, [R1+0x54c] ;  /* 0x00054c0001337983 */ /* 0x000f280000300800 */
[----:B----4-:R-:W-:Y:S04]  /*5e5c0*/  STL.64 [R1+0x5e50], R50 ;  /* 0x005e503201007387 */ /* 0x010fe80000100a00 */
[----:B--2---:R0:W-:Y:S04]  /*5e5d0*/  STL.64 [R1+0x5e48], R48 ;  /* 0x005e483001007387 */ /* 0x0041e80000100a00 */
        /* <DEDUP_REMOVED lines=50> */
[----:B----4-:R-:W-:Y:S04]  /*5e900*/  STL.64 [R1+0x5e90], R50 ;  /* 0x005e903201007387 */ /* 0x010fe80000100a00 */
[----:B--2---:R0:W-:Y:S04]  /*5e910*/  STL.64 [R1+0x5e88], R48 ;  /* 0x005e883001007387 */ /* 0x0041e80000100a00 */
[----:B0-----:R-:W2:Y:S04]  /*5e920*/  LDL.LU R48, [R1+0x590] ;  /* 0x0005900001307983 */ /* 0x001ea80000300800 */
[----:B------:R-:W2:Y:S04]  /*5e930*/  LDL.LU R49, [R1+0x594] ;  /* 0x0005940001317983 */ /* 0x000ea80000300800 */
[----:B------:R-:W4:Y:S04]  /*5e940*/  LDL.LU R50, [R1+0x598] ;  /* 0x0005980001327983 */ /* 0x000f280000300800 */
[----:B------:R-:W4:Y:S01]  /*5e950*/  LDL.LU R51, [R1+0x59c] ;  /* 0x00059c0001337983 */ /* 0x000f220000300800 */
[C---:B---3--:R-:W-:Y:S08]  /*5e960*/  HMMA.16816.F32 R52, R40.reuse, R34, R52 ;  /* 0x000000222834723c */ /* 0x048ff00000001834 */
[C---:B------:R-:W-:Y:S01]  /*5e970*/  HMMA.16816.F32 R20, R40.reuse, R30, R20 ;  /* 0x0000001e2814723c */ /* 0x040fe20000001814 */
[----:B----4-:R-:W-:Y:S04]  /*5e980*/  STL.64 [R1+0x5ea0], R50 ;  /* 0x005ea03201007387 */ /* 0x010fe80000100a00 */
[----:B--2---:R0:W-:Y:S04]  /*5e990*/  STL.64 [R1+0x5e98], R48 ;  /* 0x005e983001007387 */ /* 0x0041e80000100a00 */
[----:B0-----:R-:W2:Y:S04]  /*5e9a0*/  LDL.LU R48, [R1+0x5a0] ;  /* 0x0005a00001307983 */ /* 0x001ea80000300800 */
        /* <DEDUP_REMOVED lines=9> */
[----:B------:R-:W4:Y:S04]  /*5ea40*/  LDL.LU R56, [R1+0x120] ;  /* 0x0001200001387983 */ /* 0x000f280000300800 */
[----:B------:R-:W4:Y:S04]  /*5ea50*/  LDL.LU R57, [R1+0x124] ;  /* 0x0001240001397983 */ /* 0x000f280000300800 */
[----:B------:R-:W4:Y:S04]  /*5ea60*/  LDL.LU R58, [R1+0x128] ;  /* 0x00012800013a7983 */ /* 0x000f280000300800 */
[----:B------:R-:W4:Y:S04]  /*5ea70*/  LDL.LU R59, [R1+0x12c] ;  /* 0x00012c00013b7983 */ /* 0x000f280000300800 */
        /* <DEDUP_REMOVED lines=86> */
[----:B------:R-:W3:Y:S04]  /*5efe0*/  LDL.LU.64 R50, [R1+0x5e30] ;  /* 0x005e300001327983 */ /* 0x000ee80000300a00 */
[----:B------:R-:W3:-:S13]  /*5eff0*/  LDL.LU.64 R48, [R1+0x5e28] ;  /* 0x005e280001307983 */ /* 0x000eda0000300a00 */
        /* <DEDUP_REMOVED lines=12> */
[----:B---3--:R-:W-:-:S15]  /*5f0c0*/  HMMA.16816.F32 R4, R48, R34, R4 ;  /* 0x000000223004723c */ /* 0x008fde0000001804 */
[----:B------:R-:W-:-:S04]  /*5f0d0*/  NOP ;  /* 0x0000000000007918 */ /* 0x000fc80000000000 */
[----:B------:R-:W-:Y:S04]  /*5f0e0*/  STL.64 [R1+0x930], R4 ;  /* 0x0009300401007387 */ /* 0x000fe80000100a00 */
[----:B------:R0:W-:Y:S04]  /*5f0f0*/  STL.64 [R1+0x938], R6 ;  /* 0x0009380601007387 */ /* 0x0001e80000100a00 */
[----:B0-----:R-:W3:Y:S04]  /*5f100*/  LDL.LU.64 R6, [R1+0x5e10] ;  /* 0x005e100001067983 */ /* 0x001ee80000300a00 */
[----:B------:R-:W3:Y:S04]  /*5f110*/  LDL.LU.64 R4, [R1+0x5e08] ;  /* 0x005e080001047983 */ /* 0x000ee80000300a00 */
[----:B------:R-:W-:Y:S04]  /*5f120*/  STL.64 [R1+0x5df0], R34 ;  /* 0x005df02201007387 */ /* 0x000fe80000100a00 */
[----:B------:R0:W-:Y:S04]  /*5f130*/  STL.64 [R1+0x5de8], R32 ;  /* 0x005de82001007387 */ /* 0x0001e80000100a00 */
[----:B0-----:R-:W2:Y:S04]  /*5f140*/  LDL.LU R32, [R1+0x310] ;  /* 0x0003100001207983 */ /* 0x001ea80000300800 */
[----:B------:R-:W2:Y:S04]  /*5f150*/  LDL.LU R33, [R1+0x314] ;  /* 0x0003140001217983 */ /* 0x000ea80000300800 */
[----:B------:R-:W2:Y:S04]  /*5f160*/  LDL.LU R34, [R1+0x318] ;  /* 0x0003180001227983 */ /* 0x000ea80000300800 */
[----:B------:R-:W2:Y:S01]  /*5f170*/  LDL.LU R35, [R1+0x31c] ;  /* 0x00031c0001237983 */ /* 0x000ea20000300800 */
[----:B------:R-:W-:-:S15]  /*5f180*/  HMMA.16816.F32 R52, R48, R30, R52 ;  /* 0x0000001e3034723c */ /* 0x000fde0000001834 */
[----:B------:R-:W-:-:S04]  /*5f190*/  NOP ;  /* 0x0000000000007918 */ /* 0x000fc80000000000 */
[----:B------:R-:W-:Y:S04]  /*5f1a0*/  STL.64 [R1+0x920], R52 ;  /* 0x0009203401007387 */ /* 0x000fe80000100a00 */
[----:B------:R0:W-:Y:S04]  /*5f1b0*/  STL.64 [R1+0x928], R54 ;  /* 0x0009283601007387 */ /* 0x0001e80000100a00 */
[----:B0-----:R-:W4:Y:S04]  /*5f1c0*/  LDL.LU.64 R54, [R1+0x5e00] ;  /* 0x005e000001367983 */ /* 0x001f280000300a00 */
[----:B------:R-:W4:Y:S04]  /*5f1d0*/  LDL.LU.64 R52, [R1+0x5df8] ;  /* 0x005df80001347983 */ /* 0x000f280000300a00 */
[----:B------:R-:W-:Y:S04]  /*5f1e0*/  STL.64 [R1+0x5de0], R30 ;  /* 0x005de01e01007387 */ /* 0x000fe80000100a00 */
[----:B------:R2:W-:Y:S01]  /*5f1f0*/  STL.64 [R1+0x5dd8], R28 ;  /* 0x005dd81c01007387 */ /* 0x0005e20000100a00 */
[C---:B---3--:R-:W-:Y:S08]  /*5f200*/  HMMA.16816.F32 R4, R48.reuse, R14, R4 ;  /* 0x0000000e3004723c */ /* 0x048ff00000001804 */
[C---:B--2---:R-:W-:Y:S08]  /*5f210*/  HMMA.16816.F32 R28, R48.reuse, R22, R32 ;  /* 0x00000016301c723c */ /* 0x044ff00000001820 */
[C---:B------:R-:W-:Y:S11]  /*5f220*/  HMMA.16816.F32 R32, R48.reuse, R26, R44 ;  /* 0x0000001a3020723c */ /* 0x040ff6000000182c */
[----:B------:R-:W-:Y:S04]  /*5f230*/  STL.64 [R1+0x910], R28 ;  /* 0x0009101c01007387 */ /* 0x000fe80000100a00 */
[----:B------:R0:W-:Y:S02]  /*5f240*/  STL.64 [R1+0x918], R30 ;  /* 0x0009181e01007387 */ /* 0x0001e40000100a00 */
[C---:B0-----:R-:W-:Y:S02]  /*5f250*/  HMMA.16816.F32 R28, R48.reuse, R18, R40 ;  /* 0x00000012301c723c */ /* 0x041fe40000001828 */
[----:B------:R-:W-:Y:S04]  /*5f260*/  STL.64 [R1+0x5db8], R18 ;  /* 0x005db81201007387 */ /* 0x000fe80000100a00 */
[----:B------:R-:W-:Y:S04]  /*5f270*/  STL.64 [R1+0x900], R32 ;  /* 0x0009002001007387 */ /* 0x000fe80000100a00 */
[----:B------:R-:W-:Y:S04]  /*5f280*/  STL.64 [R1+0x908], R34 ;  /* 0x0009082201007387 */ /* 0x000fe80000100a00 */
[----:B------:R-:W-:Y:S05]  /*5f290*/  STL.64 [R1+0x5db0], R16 ;  /* 0x005db01001007387 */ /* 0x000fea0000100a00 */
[----:B------:R-:W-:Y:S04]  /*5f2a0*/  STL.64 [R1+0x8f0], R28 ;  /* 0x0008f01c01007387 */ /* 0x000fe80000100a00 */
        /* <DEDUP_REMOVED lines=63> */
[----:B------:R-:W-:Y:S04]  /*5f6a0*/  STL.64 [R1+0x5c0], R32 ;  /* 0x0005c02001007387 */ /* 0x000fe80000100a00 */
[----:B------:R0:W-:Y:S04]  /*5f6b0*/  STL.64 [R1+0x5c8], R34 ;  /* 0x0005c82201007387 */ /* 0x0001e80000100a00 */
[----:B0-----:R-:W4:Y:S04]  /*5f6c0*/  LDL.LU.64 R34, [R1+0x5df0] ;  /* 0x005df00001227983 */ /* 0x001f280000300a00 */
[----:B------:R-:W2:Y:S01]  /*5f6d0*/  LDL.LU.64 R32, [R1+0x5de8] ;  /* 0x005de80001207983 */ /* 0x000ea20000300a00 */
[----:B----4-:R-:W-:-:S15]  /*5f6e0*/  HMMA.16816.F32 R28, R52, R34, R28 ;  /* 0x00000022341c723c */ /* 0x010fde000000181c */
[----:B------:R-:W-:-:S04]  /*5f6f0*/  NOP ;  /* 0x0000000000007918 */ /* 0x000fc80000000000 */
[----:B------:R-:W-:Y:S04]  /*5f700*/  STL.64 [R1+0x5b0], R28 ;  /* 0x0005b01c01007387 */ /* 0x000fe80000100a00 */
[----:B------:R0:W-:Y:S04]  /*5f710*/  STL.64 [R1+0x5b8], R30 ;  /* 0x0005b81e01007387 */ /* 0x0001e80000100a00 */
[----:B0-----:R-:W4:Y:S04]  /*5f720*/  LDL.LU.64 R30, [R1+0x5de0] ;  /* 0x005de000011e7983 */ /* 0x001f280000300a00 */
[----:B------:R-:W2:Y:S01]  /*5f730*/  LDL.LU.64 R28, [R1+0x5dd8] ;  /* 0x005dd800011c7983 */ /* 0x000ea20000300a00 */
[C---:B------:R-:W-:Y:S08]  /*5f740*/  HMMA.16816.F32 R56, R52.reuse, R22, R56 ;  /* 0x000000163438723c */ /* 0x040ff00000001838 */
[C---:B------:R-:W-:Y:S08]  /*5f750*/  HMMA.16816.F32 R16, R52.reuse, R26, R16 ;  /* 0x0000001a3410723c */ /* 0x040ff00000001810 */
[----:B----4-:R-:W-:-:S15]  /*5f760*/  HMMA.16816.F32 R44, R52, R30, R44 ;  /* 0x0000001e342c723c */ /* 0x010fde000000182c */
[----:B------:R-:W-:-:S04]  /*5f770*/  NOP ;  /* 0x0000000000007918 */ /* 0x000fc80000000000 */
[----:B------:R0:W-:Y:S04]  /*5f780*/  STL.64 [R1+0x5a0], R44 ;  /* 0x0005a02c01007387 */ /* 0x0001e80000100a00 */
[----:B------:R1:W-:Y:S04]  /*5f790*/  STL.64 [R1+0x5a8], R46 ;  /* 0x0005a82e01007387 */ /* 0x0003e80000100a00 */
[----:B0-----:R-:W4:Y:S04]  /*5f7a0*/  LDL.LU R44, [R1+0x7d0] ;  /* 0x0007d000012c7983 */ /* 0x001f280000300800 */
[----:B------:R2:W-:Y:S01]  /*5f7b0*/  STL.64 [R1+0x590], R56 ;  /* 0x0005903801007387 */ /* 0x0005e20000100a00 */
[----:B-1----:R-:W-:-:S03]  /*5f7c0*/  IMAD.MOV.U32 R46, RZ, RZ, R20 ;  /* 0x000000ffff2e7224 */ /* 0x002fc600078e0014 */
[----:B------:R0:W-:Y:S01]  /*5f7d0*/  STL.64 [R1+0x598], R58 ;  /* 0x0005983a01007387 */ /* 0x0001e20000100a00 */
[----:B------:R-:W-:-:S03]  /*5f7e0*/  IMAD.MOV.U32 R47, RZ, RZ, R21 ;  /* 0x000000ffff2f7224 */ /* 0x000fc600078e0015 */
[----:B------:R-:W4:Y:S04]  /*5f7f0*/  LDL.LU R45, [R1+0x7d4] ;  /* 0x0007d400012d7983 */ /* 0x000f280000300800 */
[----:B------:R-:W3:Y:S01]  /*5f800*/  LDL.LU R20, [R1+0x5dd4] ;  /* 0x005dd40001147983 */ /* 0x000ee20000300800 */
[----:B--2---:R-:W-:Y:S02]  /*5f810*/  IMAD.MOV.U32 R56, RZ, RZ, R28 ;  /* 0x000000ffff387224 */ /* 0x004fe400078e001c */
[----:B------:R-:W-:Y:S01]  /*5f820*/  IMAD.MOV.U32 R57, RZ, RZ, R29 ;  /* 0x000000ffff397224 */ /* 0x000fe200078e001d */
[----:B------:R-:W2:Y:S01]  /*5f830*/  LDL.LU R21, [R1+0x5dd0] ;  /* 0x005dd00001157983 */ /* 0x000ea20000300800 */
[----:B0-----:R-:W-:-:S03]  /*5f840*/  IMAD.MOV.U32 R58, RZ, RZ, R37 ;  /* 0x000000ffff3a7224 */ /* 0x001fc600078e0025 */
[----:B------:R-:W2:Y:S01]  /*5f850*/  LDL.LU R28, [R1+0x5dcc] ;  /* 0x005dcc00011c7983 */ /* 0x000ea20000300800 */
[----:B------:R-:W-:-:S03]  /*5f860*/  IMAD.MOV.U32 R59, RZ, RZ, R36 ;  /* 0x000000ffff3b7224 */ /* 0x000fc600078e0024 */
        /* <DEDUP_REMOVED lines=23> */
[----:B------:R-:W-:Y:S04]  /*5f9e0*/  STL.64 [R1+0x558], R54 ;  /* 0x0005583601007387 */ /* 0x000fe80000100a00 */
[----:B0-----:R-:W3:Y:S04]  /*5f9f0*/  LDL.LU R52, [R1+0x7a0] ;  /* 0x0007a00001347983 */ /* 0x001ee80000300800 */
[----:B------:R-:W3:Y:S01]  /*5fa00*/  LDL.LU R53, [R1+0x7a4] ;  /* 0x0007a40001357983 */ /* 0x000ee20000300800 */
[----:B--2---:R-:W-:-:S15]  /*5fa10*/  HMMA.16816.F32 R40, R4, R38, R40 ;  /* 0x000000260428723c */ /* 0x004fde0000001828 */
[----:B------:R-:W-:-:S04]  /*5fa20*/  NOP ;  /* 0x0000000000007918 */ /* 0x000fc80000000000 */
[----:B------:R-:W-:Y:S04]  /*5fa30*/  STL.64 [R1+0x540], R40 ;  /* 0x0005402801007387 */ /* 0x000fe80000100a00 */
[----:B------:R0:W-:Y:S04]  /*5fa40*/  STL.64 [R1+0x548], R42 ;  /* 0x0005482a01007387 */ /* 0x0001e80000100a00 */
[----:B0-----:R-:W2:Y:S04]  /*5fa50*/  LDL.LU.64 R42, [R1+0x5d78] ;  /* 0x005d7800012a7983 */ /* 0x001ea80000300a00 */
[----:B------:R-:W2:Y:S01]  /*5fa60*/  LDL.LU.64 R40, [R1+0x5d70] ;  /* 0x005d700001287983 */ /* 0x000ea20000300a00 */
[----:B------:R-:W-:Y:S01]  /*5fa70*/  LOP3.LUT R33, R33, 0x7, RZ, 0xc0, !PT ;  /* 0x0000000721217812 */ /* 0x000fe200078ec0ff */
[----:B------:R-:W-:-:S02]  /*5fa80*/  IMAD.MOV.U32 R38, RZ, RZ, R29 ;  /* 0x000000ffff267224 */ /* 0x000fc400078e001d */
[----:B------:R-:W-:Y:S02]  /*5fa90*/  IMAD.MOV.U32 R39, RZ, RZ, R28 ;  /* 0x000000ffff277224 */ /* 0x000fe400078e001c */
[----:B------:R-:W-:Y:S01]  /*5faa0*/  IMAD R33, R33, 0x110, RZ ;  /* 0x0000011021217824 */ /* 0x000fe200078e02ff */
[----:B--2---:R-:W-:-:S15]  /*5fab0*/  HMMA.16816.F32 R40, R4, R34, R40 ;  /* 0x000000220428723c */ /* 0x004fde0000001828 */
[----:B------:R-:W-:-:S04]  /*5fac0*/  NOP ;  /* 0x0000000000007918 */ /* 0x000fc80000000000 */
[----:B------:R-:W-:Y:S04]  /*5fad0*/  STL.64 [R1+0x530], R40 ;  /* 0x0005302801007387 */ /* 0x000fe80000100a00 */
[----:B------:R0:W-:Y:S04]  /*5fae0*/  STL.64 [R1+0x538], R42 ;  /* 0x0005382a01007387 */ /* 0x0001e80000100a00 */
[----:B0-----:R-:W2:Y:S04]  /*5faf0*/  LDL.LU.64 R42, [R1+0x5d68] ;  /* 0x005d6800012a7983 */ /* 0x001ea80000300a00 */
[----:B------:R-:W2:Y:S01]  /*5fb00*/  LDL.LU.64 R40, [R1+0x5d60] ;  /* 0x005d600001287983 */ /* 0x000ea20000300a00 */
[----:B------:R-:W-:-:S02]  /*5fb10*/  IMAD.MOV.U32 R54, RZ, RZ, R21 ;  /* 0x000000ffff367224 */ /* 0x000fc400078e0015 */
[----:B---3--:R-:W-:Y:S01]  /*5fb20*/  IMAD.MOV.U32 R55, RZ, RZ, R20 ;  /* 0x000000ffff377224 */ /* 0x008fe200078e0014 */
[----:B------:R-:W-:Y:S02]  /*5fb30*/  LOP3.LUT R2, R33, 0x30, R32, 0x78, !PT ;  /* 0x0000003021027812 */ /* 0x000fe400078e7820 */
[C---:B------:R-:W-:Y:S08]  /*5fb40*/  HMMA.16816.F32 R32, R4.reuse, R30, R36 ;  /* 0x0000001e0420723c */ /* 0x040ff00000001824 */
[C---:B------:R-:W-:Y:S01]  /*5fb50*/  HMMA.16816.F32 R28, R4.reuse, R22, R52 ;  /* 0x00000016041c723c */ /* 0x040fe20000001834 */
[----:B------:R-:W-:Y:S01]  /*5fb60*/  LOP3.LUT R2, R2, 0x40, RZ, 0x3c, !PT ;  /* 0x0000004002027812 */ /* 0x000fe200078e3cff */
[----:B------:R-:W-:Y:S04]  /*5fb70*/  LDSM.16.MT88.4 R20, [R13+UR5+0x4000] ;  /* 0x004000050d14783b */ /* 0x000fe80008004200 */
[----:B------:R-:W0:Y:S04]  /*5fb80*/  LDSM.16.M88.4 R36, [R2+UR5+0x10000] ;  /* 0x010000050224783b */ /* 0x000e280008000200 */
[----:B------:R-:W-:Y:S04]  /*5fb90*/  LDSM.16.M88.4 R52, [R2+UR5+0x12000] ;  /* 0x012000050234783b */ /* 0x000fe80008000200 */
[----:B------:R-:W-:Y:S04]  /*5fba0*/  STL.64 [R1+0x520], R32 ;  /* 0x0005202001007387 */ /* 0x000fe80000100a00 */
[----:B------:R1:W-:Y:S04]  /*5fbb0*/  STL.64 [R1+0x528], R34 ;  /* 0x0005282201007387 */ /* 0x0003e80000100a00 */
[----:B------:R-:W-:Y:S04]  /*5fbc0*/  STL.64 [R1+0x510], R28 ;  /* 0x0005101c01007387 */ /* 0x000fe80000100a00 */
[----:B------:R2:W-:Y:S01]  /*5fbd0*/  STL.64 [R1+0x518], R30 ;  /* 0x0005181e01007387 */ /* 0x0005e20000100a00 */
[C---:B-1----:R-:W-:Y:S03]  /*5fbe0*/  HMMA.16816.F32 R32, R4.reuse, R18, R48 ;  /* 0x000000120420723c */ /* 0x042fe60000001830 */
[----:B------:R-:W-:Y:S04]  /*5fbf0*/  LDSM.16.M88.4 R48, [R2+UR5+0x12800] ;  /* 0x012800050230783b */ /* 0x000fe80008000200 */
[----:B0-----:R-:W-:Y:S04]  /*5fc00*/  STL [R1+0x584c], R38 ;  /* 0x00584c2601007387 */ /* 0x001fe80000100800 */
[----:B------:R-:W-:Y:S01]  /*5fc10*/  STL [R1+0x5848], R39 ;  /* 0x0058482701007387 */ /* 0x000fe20000100800 */
[----:B--2---:R-:W-:Y:S03]  /*5fc20*/  HMMA.16816.F32 R28, R4, R26, R40 ;  /* 0x0000001a041c723c */ /* 0x004fe60000001828 */
[----:B------:R-:W0:Y:S04]  /*5fc30*/  LDSM.16.M88.4 R40, [R2+UR5+0x10800] ;  /* 0x010800050228783b */ /* 0x000e280008000200 */
[----:B0-----:R-:W-:-:S12]  /*5fc40*/  STL [R1+0x5854], R42 ;  /* 0x0058542a01007387 */ /* 0x001fd80000100800 */
[----:B------:R-:W-:Y:S04]  /*5fc50*/  STL.64 [R1+0x500], R28 ;  /* 0x0005001c01007387 */ /* 0x000fe80000100a00 */
[----:B------:R-:W-:Y:S04]  /*5fc60*/  STL.64 [R1+0x508], R30 ;  /* 0x0005081e01007387 */ /* 0x000fe80000100a00 */
[----:B------:R-:W-:Y:S04]  /*5fc70*/  STL [R1+0x5850], R43 ;  /* 0x0058502b01007387 */ /* 0x000fe80000100800 */
[----:B------:R4:W-:Y:S04]  /*5fc80*/  STL.64 [R1+0x5d38], R16 ;  /* 0x005d381001007387 */ /* 0x0009e80000100a00 */
[----:B------:R-:W0:Y:S04]  /*5fc90*/  LDSM.16.M88.4 R28, [R2+UR5+0x11000] ;  /* 0x01100005021c783b */ /* 0x000e280008000200 */
[----:B------:R-:W-:Y:S04]  /*5fca0*/  STL.64 [R1+0x4f0], R32 ;  /* 0x0004f02001007387 */ /* 0x000fe80000100a00 */
[----:B------:R-:W-:Y:S04]  /*5fcb0*/  STL.64 [R1+0x4f8], R34 ;  /* 0x0004f82201007387 */ /* 0x000fe80000100a00 */
[----:B------:R-:W1:Y:S01]  /*5fcc0*/  LDSM.16.M88.4 R32, [R2+UR5+0x11800] ;  /* 0x011800050220783b */ /* 0x000e620008000200 */
[C---:B----4-:R-:W-:Y:S03]  /*5fcd0*/  HMMA.16816.F32 R16, R4.reuse, R14, R44 ;  /* 0x0000000e0410723c */ /* 0x050fe6000000182c */
[----:B0-----:R-:W-:Y:S04]  /*5fce0*/  STL [R1+0x585c], R30 ;  /* 0x00585c1e01007387 */ /* 0x001fe80000100800 */
[----:B------:R-:W-:Y:S04]  /*5fcf0*/  STL [R1+0x5858], R31 ;  /* 0x0058581f01007387 */ /* 0x000fe80000100800 */
[----:B-1----:R-:W-:Y:S04]  /*5fd00*/  STL [R1+0x5864], R34 ;  /* 0x0058642201007387 */ /* 0x002fe80000100800 */
[----:B------:R-:W-:Y:S04]  /*5fd10*/  STL [R1+0x5860], R35 ;  /* 0x0058602301007387 */ /* 0x000fe80000100800 */
[----:B------:R-:W-:Y:S04]  /*5fd20*/  STL [R1+0x583c], R54 ;  /* 0x00583c3601007387 */ /* 0x000fe80000100800 */
[----:B------:R-:W-:Y:S04]  /*5fd30*/  STL.64 [R1+0x4e0], R16 ;  /* 0x0004e01001007387 */ /* 0x000fe80000100a00 */
[----:B------:R0:W-:Y:S04]  /*5fd40*/  STL.64 [R1+0x4e8], R18 ;  /* 0x0004e81201007387 */ /* 0x0001e80000100a00 */
[----:B------:R-:W-:Y:S01]  /*5fd50*/  STL [R1+0x5838], R55 ;  /* 0x0058383701007387 */ /* 0x000fe20000100800 */
[----:B0-----:R-:W-:Y:S03]  /*5fd60*/  HMMA.16816.F32 R16, R4, R10, R56 ;  /* 0x0000000a0410723c */ /* 0x001fe60000001838 */
[----:B------:R-:W2:Y:S04]  /*5fd70*/  LDL.LU R4, [R1+0xc0] ;  /* 0x0000c00001047983 */ /* 0x000ea80000300800 */
[----:B------:R-:W2:Y:S04]  /*5fd80*/  LDL.LU R5, [R1+0xc4] ;  /* 0x0000c40001057983 */ /* 0x000ea80000300800 */
[----:B------:R-:W2:Y:S04]  /*5fd90*/  LDL.LU R6, [R1+0xc8] ;  /* 0x0000c80001067983 */ /* 0x000ea80000300800 */
[----:B------:R-:W2:Y:S04]  /*5fda0*/  LDL.LU R7, [R1+0xcc] ;  /* 0x0000cc0001077983 */ /* 0x000ea80000300800 */
[----:B------:R-:W3:Y:S04]  /*5fdb0*/  LDL.LU R44, [R1+0xb0] ;  /* 0x0000b000012c7983 */ /* 0x000ee80000300800 */
[----:B------:R-:W3:Y:S04]  /*5fdc0*/  LDL.LU R45, [R1+0xb4] ;  /* 0x0000b400012d7983 */ /* 0x000ee80000300800 */
[----:B------:R-:W3:Y:S04]  /*5fdd0*/  LDL.LU R46, [R1+0xb8] ;  /* 0x0000b800012e7983 */ /* 0x000ee80000300800 */
[----:B------:R-:W3:Y:S01]  /*5fde0*/  LDL.LU R47, [R1+0xbc] ;  /* 0x0000bc00012f7983 */ /* 0x000ee20000300800 */
[----:B------:R-:W-:-:S03]  /*5fdf0*/  IMAD.MOV.U32 R42, RZ, RZ, R16 ;  /* 0x000000ffff2a7224 */ /* 0x000fc600078e0010 */
[----:B------:R-:W4:Y:S01]  /*5fe00*/  LDL.LU R56, [R1+0xa0] ;  /* 0x0000a00001387983 */ /* 0x000f220000300800 */
[----:B------:R-:W-:-:S03]  /*5fe10*/  IMAD.MOV.U32 R43, RZ, RZ, R17 ;  /* 0x000000ffff2b7224 */ /* 0x000fc600078e0011 */
[----:B------:R-:W4:Y:S01]  /*5fe20*/  LDL.LU R57, [R1+0xa4] ;  /* 0x0000a40001397983 */ /* 0x000f220000300800 */
[----:B------:R-:W-:-:S03]  /*5fe30*/  IMAD.MOV.U32 R38, RZ, RZ, R18 ;  /* 0x000000ffff267224 */ /* 0x000fc600078e0012 */
[----:B------:R-:W4:Y:S01]  /*5fe40*/  LDL.LU R58, [R1+0xa8] ;  /* 0x0000a800013a7983 */ /* 0x000f220000300800 */
[----:B------:R-:W-:-:S03]  /*5fe50*/  IMAD.MOV.U32 R39, RZ, RZ, R19 ;  /* 0x000000ffff277224 */ /* 0x000fc600078e0013 */
[----:B------:R-:W4:Y:S04]  /*5fe60*/  LDL.LU R59, [R1+0xac] ;  /* 0x0000ac00013b7983 */ /* 0x000f280000300800 */
[----:B------:R-:W4:Y:S04]  /*5fe70*/  LDL.LU R16, [R1+0x7f0] ;  /* 0x0007f00001107983 */ /* 0x000f280000300800 */
[----:B------:R-:W4:Y:S04]  /*5fe80*/  LDL.LU R17, [R1+0x7f4] ;  /* 0x0007f40001117983 */ /* 0x000f280000300800 */
[----:B------:R-:W4:Y:S04]  /*5fe90*/  LDL.LU R18, [R1+0x7f8] ;  /* 0x0007f80001127983 */ /* 0x000f280000300800 */
[----:B------:R-:W4:Y:S01]  /*5fea0*/  LDL.LU R19, [R1+0x7fc] ;  /* 0x0007fc0001137983 */ /* 0x000f220000300800 */
[----:B------:R-:W-:-:S02]  /*5feb0*/  IMAD.MOV.U32 R10, RZ, RZ, R25 ;  /* 0x000000ffff0a7224 */ /* 0x000fc400078e0019 */
[----:B------:R-:W-:Y:S02]  /*5fec0*/  IMAD.MOV.U32 R11, RZ, RZ, R24 ;  /* 0x000000ffff0b7224 */ /* 0x000fe400078e0018 */
[----:B------:R-:W0:Y:S04]  /*5fed0*/  LDSM.16.M88.4 R24, [R2+UR5+0x13000] ;  /* 0x013000050218783b */ /* 0x000e280008000200 */
[----:B------:R1:W-:Y:S04]  /*5fee0*/  STL [R1+0x5874], R39 ;  /* 0x0058742701007387 */ /* 0x0003e80000100800 */
[----:B------:R0:W-:Y:S04]  /*5fef0*/  STL [R1+0x5870], R38 ;  /* 0x0058702601007387 */ /* 0x0001e80000100800 */
[----:B------:R0:W-:Y:S04]  /*5ff00*/  STL [R1+0x586c], R43 ;  /* 0x00586c2b01007387 */ /* 0x0001e80000100800 */
[----:B------:R0:W-:Y:S04]  /*5ff10*/  STL [R1+0x5868], R42 ;  /* 0x0058682a01007387 */ /* 0x0001e80000100800 */
[----:B------:R-:W-:Y:S04]  /*5ff20*/  STL [R1+0x588c], R50 ;  /* 0x00588c3201007387 */ /* 0x000fe80000100800 */
[----:B------:R-:W-:Y:S01]  /*5ff30*/  STL [R1+0x5888], R51 ;  /* 0x0058883301007387 */ /* 0x000fe20000100800 */
[----:B--2---:R-:W-:-:S15]  /*5ff40*/  HMMA.16816.F32 R4, R20, R36, R4 ;  /* 0x000000241404723c */ /* 0x004fde0000001804 */
[----:B------:R-:W-:-:S04]  /*5ff50*/  NOP ;  /* 0x0000000000007918 */ /* 0x000fc80000000000 */
[----:B------:R-:W-:Y:S02]  /*5ff60*/  IMAD.MOV.U32 R34, RZ, RZ, R4 ;  /* 0x000000ffff227224 */ /* 0x000fe400078e0004 */
[----:B------:R-:W-:Y:S02]  /*5ff70*/  IMAD.MOV.U32 R35, RZ, RZ, R5 ;  /* 0x000000ffff237224 */ /* 0x000fe400078e0005 */
[----:B------:R-:W-:Y:S02]  /*5ff80*/  IMAD.MOV.U32 R30, RZ, RZ, R6 ;  /* 0x000000ffff1e7224 */ /* 0x000fe400078e0006 */
[----:B------:R-:W-:Y:S02]  /*5ff90*/  IMAD.MOV.U32 R31, RZ, RZ, R7 ;  /* 0x000000ffff1f7224 */ /* 0x000fe400078e0007 */
[----:B---3--:R-:W-:Y:S01]  /*5ffa0*/  HMMA.16816.F32 R4, R20, R40, R44 ;  /* 0x000000281404723c */ /* 0x008fe2000000182c */
[----:B------:R-:W-:Y:S04]  /*5ffb0*/  LDSM.16.M88.4 R44, [R2+UR5+0x13800] ;  /* 0x01380005022c783b */ /* 0x000fe80008000200 */
[----:B------:R-:W-:Y:S04]  /*5ffc0*/  STL [R1+0x5884], R31 ;  /* 0x0058841f01007387 */ /* 0x000fe80000100800 */
[----:B------:R-:W-:Y:S04]  /*5ffd0*/  STL [R1+0x5880], R30 ;  /* 0x0058801e01007387 */ /* 0x000fe80000100800 */
[----:B------:R-:W-:Y:S04]  /*5ffe0*/  STL [R1+0x587c], R35 ;  /* 0x00587c2301007387 */ /* 0x000fe80000100800 */
[----:B------:R-:W-:Y:S02]  /*5fff0*/  STL [R1+0x5878], R34 ;  /* 0x0058782201007387 */ /* 0x000fe40000100800 */
[----:B-1----:R-:W-:-:S02]  /*60000*/  IMAD.MOV.U32 R39, RZ, RZ, R4 ;  /* 0x000000ffff277224 */ /* 0x002fc400078e0004 */
[----:B0-----:R-:W-:Y:S01]  /*60010*/  IMAD.MOV.U32 R38, RZ, RZ, R5 ;  /* 0x000000ffff267224 */ /* 0x001fe200078e0005 */
[----:B------:R-:W-:Y:S04]  /*60020*/  STL [R1+0x5894], R26 ;  /* 0x0058941a01007387 */ /* 0x000fe80000100800 */
[----:B------:R-:W-:Y:S04]  /*60030*/  STL [R1+0x5890], R27 ;  /* 0x0058901b01007387 */ /* 0x000fe80000100800 */
[----:B------:R-:W-:Y:S01]  /*60040*/  STL.64 [R1+0x5d50], R38 ;  /* 0x005d502601007387 */ /* 0x000fe20000100a00 */
[----:B------:R-:W-:-:S03]  /*60050*/  IMAD.MOV.U32 R43, RZ, RZ, R6 ;  /* 0x000000ffff2b7224 */ /* 0x000fc600078e0006 */
[----:B------:R0:W-:Y:S01]  /*60060*/  STL.64 [R1+0x5d48], R36 ;  /* 0x005d482401007387 */ /* 0x0001e20000100a00 */
[----:B------:R-:W-:Y:S02]  /*60070*/  IMAD.MOV.U32 R42, RZ, RZ, R7 ;  /* 0x000000ffff2a7224 */ /* 0x000fe400078e0007 */
[----:B----4-:R-:W-:Y:S01]  /*60080*/  HMMA.16816.F32 R4, R20, R28, R16 ;  /* 0x0000001c1404723c */ /* 0x010fe20000001810 */
[----:B0-----:R-:W2:Y:S04]  /*60090*/  LDL.LU R36, [R1+0x3e0] ;  /* 0x0003e00001247983 */ /* 0x001ea80000300800 */
[----:B------:R-:W2:Y:S04]  /*600a0*/  LDL.LU R37, [R1+0x3e4] ;  /* 0x0003e40001257983 */ /* 0x000ea80000300800 */
[----:B------:R-:W2:Y:S04]  /*600b0*/  LDL.LU R38, [R1+0x3e8] ;  /* 0x0003e80001267983 */ /* 0x000ea80000300800 */
[----:B------:R-:W2:Y:S06]  /*600c0*/  LDL.LU R39, [R1+0x3ec] ;  /* 0x0003ec0001277983 */ /* 0x000eac0000300800 */
[----:B------:R-:W-:Y:S01]  /*600d0*/  IMAD.MOV.U32 R31, RZ, RZ, R4 ;  /* 0x000000ffff1f7224 */ /* 0x000fe200078e0004 */
[----:B------:R-:W3:Y:S01]  /*600e0*/  LDL.LU R16, [R1+0xbb0] ;  /* 0x000bb00001107983 */ /* 0x000ee20000300800 */
[----:B------:R-:W-:-:S02]  /*600f0*/  IMAD.MOV.U32 R30, RZ, RZ, R5 ;  /* 0x000000ffff1e7224 */ /* 0x000fc400078e0005 */
[----:B------:R-:W-:Y:S01]  /*60100*/  IMAD.MOV.U32 R35, RZ, RZ, R6 ;  /* 0x000000ffff237224 */ /* 0x000fe200078e0006 */
[----:B------:R-:W3:Y:S01]  /*60110*/  LDL.LU R17, [R1+0xbb4] ;  /* 0x000bb40001117983 */ /* 0x000ee20000300800 */
[----:B------:R-:W-:Y:S02]  /*60120*/  IMAD.MOV.U32 R34, RZ, RZ, R7 ;  /* 0x000000ffff227224 */ /* 0x000fe400078e0007 */
[----:B------:R-:W-:Y:S01]  /*60130*/  HMMA.16816.F32 R4, R20, R32, R56 ;  /* 0x000000201404723c */ /* 0x000fe20000001838 */
[----:B------:R-:W3:Y:S01]  /*60140*/  LDL.LU R18, [R1+0xbb8] ;  /* 0x000bb80001127983 */ /* 0x000ee20000300800 */
[----:B------:R-:W-:-:S03]  /*60150*/  IMAD.MOV.U32 R59, RZ, RZ, R12 ;  /* 0x000000ffff3b7224 */ /* 0x000fc600078e000c */
[----:B------:R-:W3:Y:S04]  /*60160*/  LDL.LU R19, [R1+0xbbc] ;  /* 0x000bbc0001137983 */ /* 0x000ee80000300800 */
[----:B------:R-:W4:Y:S04]  /*60170*/  LDL.LU R56, [R1+0xcd0] ;  /* 0x000cd00001387983 */ /* 0x000f280000300800 */
[----:B------:R-:W4:Y:S04]  /*60180*/  LDL.LU R57, [R1+0xcd4] ;  /* 0x000cd40001397983 */ /* 0x000f280000300800 */
[----:B------:R-:W4:Y:S04]  /*60190*/  LDL.LU R58, [R1+0xcd8] ;  /* 0x000cd800013a7983 */ /* 0x000f280000300800 */
[----:B------:R-:W3:Y:S01]  /*601a0*/  LDL.LU R12, [R1+0x5d58] ;  /* 0x005d5800010c7983 */ /* 0x000ee20000300800 */
[----:B------:R-:W-:-:S15]  /*601b0*/  HMMA.16816.F32 R8, R20, R52, R8 ;  /* 0x000000341408723c */ /* 0x000fde0000001808 */
[----:B------:R-:W-:-:S04]  /*601c0*/  NOP ;  /* 0x0000000000007918 */ /* 0x000fc80000000000 */
[----:B------:R-:W-:Y:S04]  /*601d0*/  STL.64 [R1+0x490], R8 ;  /* 0x0004900801007387 */ /* 0x000fe80000100a00 */
[----:B------:R-:W-:Y:S04]  /*601e0*/  STL.64 [R1+0x498], R10 ;  /* 0x0004980a01007387 */ /* 0x000fe80000100a00 */
[----:B------:R-:W0:Y:S01]  /*601f0*/  LDSM.16.MT88.4 R8, [R13+UR5+0x4100] ;  /* 0x004100050d08783b */ /* 0x000e220008004200 */
[----:B------:R-:W-:Y:S02]  /*60200*/  IMAD.MOV.U32 R50, RZ, RZ, R6 ;  /* 0x000000ffff327224 */ /* 0x000fe400078e0006 */
[----:B------:R-:W-:-:S02]  /*60210*/  IMAD.MOV.U32 R51, RZ, RZ, R7 ;  /* 0x000000ffff337224 */ /* 0x000fc400078e0007 */
[----:B------:R-:W-:Y:S02]  /*60220*/  IMAD.MOV.U32 R26, RZ, RZ, R4 ;  /* 0x000000ffff1a7224 */ /* 0x000fe400078e0004 */
[----:B------:R-:W-:Y:S02]  /*60230*/  IMAD.MOV.U32 R27, RZ, RZ, R5 ;  /* 0x000000ffff1b7224 */ /* 0x000fe400078e0005 */
[----:B------:R-:W-:Y:S01]  /*60240*/  LDSM.16.MT88.4 R4, [R13+UR5+0x4080] ;  /* 0x004080050d04783b */ /* 0x000fe20008004200 */
[----:B------:R-:W1:Y:S01]  /*60250*/  S2R R2, SR_TID.X ;  /* 0x0000000000027919 */ /* 0x000e620000002100 */
[----:B------:R-:W1:Y:S02]  /*60260*/  S2R R55, SR_TID.X ;  /* 0x0000000000377919 */ /* 0x000e640000002100 */
[----:B0-----:R-:W-:Y:S04]  /*60270*/  STL.64 [R1+0x5ce8], R10 ;  /* 0x005ce80a01007387 */ /* 0x001fe80000100a00 */
[----:B------:R0:W-:Y:S04]  /*60280*/  STL.64 [R1+0x5ce0], R8 ;  /* 0x005ce00801007387 */ /* 0x0001e80000100a00 */
[----:B0-----:R-:W4:Y:S04]  /*60290*/  LDL.LU R8, [R1+0xce0] ;  /* 0x000ce00001087983 */ /* 0x001f280000300800 */
[----:B------:R-:W4:Y:S04]  /*602a0*/  LDL.LU R9, [R1+0xce4] ;  /* 0x000ce40001097983 */ /* 0x000f280000300800 */
[----:B------:R-:W4:Y:S04]  /*602b0*/  LDL.LU R10, [R1+0xce8] ;  /* 0x000ce800010a7983 */ /* 0x000f280000300800 */
[----:B------:R-:W4:Y:S01]  /*602c0*/  LDL.LU R11, [R1+0xcec] ;  /* 0x000cec00010b7983 */ /* 0x000f220000300800 */
[----:B-1----:R-:W-:-:S05]  /*602d0*/  LOP3.LUT R2, R2, 0x7, RZ, 0xc0, !PT ;  /* 0x0000000702027812 */ /* 0x002fca00078ec0ff */
[----:B------:R-:W-:Y:S02]  /*602e0*/  IMAD R54, R2, 0x210, RZ ;  /* 0x0000021002367824 */ /* 0x000fe400078e02ff */
[----:B------:R-:W-:-:S05]  /*602f0*/  IMAD.SHL.U32 R2, R55, 0x2, RZ ;  /* 0x0000000237027824 */ /* 0x000fca00078e00ff */
[----:B------:R-:W-:Y:S01]  /*60300*/  LOP3.LUT R54, R54, 0x10, R2, 0x78, !PT ;  /* 0x0000001036367812 */ /* 0x000fe200078e7802 */
[----:B--2---:R-:W-:-:S15]  /*60310*/  HMMA.16816.F32 R36, R20, R48, R36 ;  /* 0x000000301424723c */ /* 0x004fde0000001824 */
[----:B------:R-:W-:-:S04]  /*60320*/  NOP ;  /* 0x0000000000007918 */ /* 0x000fc80000000000 */
[----:B------:R-:W-:Y:S04]  /*60330*/  STL.64 [R1+0x480], R36 ;  /* 0x0004802401007387 */ /* 0x000fe80000100a00 */
[----:B------:R0:W-:Y:S04]  /*60340*/  STL.64 [R1+0x488], R38 ;  /* 0x0004882601007387 */ /* 0x0001e80000100a00 */
[----:B0-----:R-:W2:Y:S04]  /*60350*/  LDL.LU.64 R38, [R1+0x5d50] ;  /* 0x005d500001267983 */ /* 0x001ea80000300a00 */
[----:B------:R-:W2:Y:S04]  /*60360*/  LDL.LU.64 R36, [R1+0x5d48] ;  /* 0x005d480001247983 */ /* 0x000ea80000300a00 */
[----:B------:R3:W-:Y:S02]  /*60370*/  STL.64 [R1+0x5d18], R50 ;  /* 0x005d183201007387 */ /* 0x0007e40000100a00 */
[----:B---3--:R-:W-:-:S02]  /*60380*/  IMAD.MOV.U32 R51, RZ, RZ, R12 ;  /* 0x000000ffff337224 */ /* 0x008fc400078e000c */
[----:B------:R-:W0:Y:S01]  /*60390*/  LDSM.16.MT88.4 R12, [R13+UR5+0x4180] ;  /* 0x004180050d0c783b */ /* 0x000e220008004200 */
[----:B------:R-:W-:Y:S03]  /*603a0*/  HMMA.16816.F32 R16, R20, R24, R16 ;  /* 0x000000181410723c */ /* 0x000fe60000001810 */
[----:B------:R1:W-:Y:S04]  /*603b0*/  STL.64 [R1+0x5d10], R48 ;  /* 0x005d103001007387 */ /* 0x0003e80000100a00 */
[----:B-1----:R-:W3:Y:S04]  /*603c0*/  LDL.LU R48, [R1+0xcf0] ;  /* 0x000cf00001307983 */ /* 0x002ee80000300800 */
[----:B------:R-:W3:Y:S04]  /*603d0*/  LDL.LU R49, [R1+0xcf4] ;  /* 0x000cf40001317983 */ /* 0x000ee80000300800 */
[----:B------:R-:W3:Y:S04]  /*603e0*/  LDL.LU R50, [R1+0xcf8] ;  /* 0x000cf80001327983 */ /* 0x000ee80000300800 */
[----:B0-----:R-:W-:Y:S04]  /*603f0*/  STL.64 [R1+0x5c68], R14 ;  /* 0x005c680e01007387 */ /* 0x001fe80000100a00 */
[----:B------:R0:W-:Y:S04]  /*60400*/  STL.64 [R1+0x5c60], R12 ;  /* 0x005c600c01007387 */ /* 0x0001e80000100a00 */
[----:B0-----:R-:W2:Y:S04]  /*60410*/  LDL.LU R12, [R1+0xd00] ;  /* 0x000d0000010c7983 */ /* 0x001ea80000300800 */
[----:B------:R-:W2:Y:S04]  /*60420*/  LDL.LU R13, [R1+0xd04] ;  /* 0x000d0400010d7983 */ /* 0x000ea80000300800 */
[----:B------:R-:W2:Y:S04]  /*60430*/  LDL.LU R14, [R1+0xd08] ;  /* 0x000d0800010e7983 */ /* 0x000ea80000300800 */
[----:B------:R-:W2:Y:S04]  /*60440*/  LDL.LU R15, [R1+0xd0c] ;  /* 0x000d0c00010f7983 */ /* 0x000ea80000300800 */
[----:B------:R-:W2:Y:S04]  /*60450*/  LDL.LU R2, [R1+0x5d40] ;  /* 0x005d400001027983 */ /* 0x000ea80000300800 */
[----:B------:R0:W-:Y:S04]  /*60460*/  STL.64 [R1+0x470], R16 ;  /* 0x0004701001007387 */ /* 0x0001e80000100a00 */
[----:B------:R-:W-:Y:S04]  /*60470*/  STL.64 [R1+0x478], R18 ;  /* 0x0004781201007387 */ /* 0x000fe80000100a00 */
[----:B0-----:R-:W2:Y:S04]  /*60480*/  LDL.LU.64 R16, [R1+0x5d38] ;  /* 0x005d380001107983 */ /* 0x001ea80000300a00 */
[----:B------:R-:W-:Y:S04]  /*60490*/  STL.64 [R1+0x5d08], R26 ;  /* 0x005d081a01007387 */ /* 0x000fe80000100a00 */
[----:B------:R0:W-:Y:S04]  /*604a0*/  STL.64 [R1+0x5d00], R24 ;  /* 0x005d001801007387 */ /* 0x0001e80000100a00 */
[----:B0-----:R-:W3:Y:S04]  /*604b0*/  LDL.LU R24, [R1+0xba0] ;  /* 0x000ba00001187983 */ /* 0x001ee80000300800 */
[----:B------:R-:W3:Y:S01]  /*604c0*/  LDL.LU R25, [R1+0xba4] ;  /* 0x000ba40001197983 */ /* 0x000ee20000300800 */
[----:B------:R-:W-:-:S05]  /*604d0*/  IMAD.SHL.U32 R55, R55, 0x100, RZ ;  /* 0x0000010037377824 */ /* 0x000fca00078e00ff */
[----:B------:R-:W-:-:S04]  /*604e0*/  LOP3.LUT R54, R54, 0x1000, R55, 0xf8, !PT ;  /* 0x0000100036367812 */ /* 0x000fc800078ef837 */
[----:B------:R-:W-:Y:S01]  /*604f0*/  LOP3.LUT R54, R54, 0x20, RZ, 0x3c, !PT ;  /* 0x0000002036367812 */ /* 0x000fe200078e3cff */
[----:B----4-:R-:W-:Y:S01]  /*60500*/  HMMA.16816.F32 R8, R4, R28, R8 ;  /* 0x0000001c0408723c */ /* 0x010fe20000001808 */
[----:B--2---:R-:W-:Y:S02]  /*60510*/  IMAD.MOV.U32 R26, RZ, RZ, R17 ;  /* 0x000000ffff1a7224 */ /* 0x004fe400078e0011 */
[----:B------:R-:W-:Y:S02]  /*60520*/  IMAD.MOV.U32 R27, RZ, RZ, R16 ;  /* 0x000000ffff1b7224 */ /* 0x000fe400078e0010 */
[----:B------:R-:W0:Y:S04]  /*60530*/  LDSM.16.MT88.4 R16, [R54+UR5+0x4000] ;  /* 0x004000053610783b */ /* 0x000e280008004200 */
[----:B0-----:R-:W-:Y:S04]  /*60540*/  STL.64 [R1+0x5c48], R18 ;  /* 0x005c481201007387 */ /* 0x001fe80000100a00 */
[----:B------:R3:W-:Y:S02]  /*60550*/  STL.64 [R1+0x5c40], R16 ;  /* 0x005c401001007387 */ /* 0x0007e40000100a00 */
[----:B---3--:R-:W-:Y:S02]  /*60560*/  HMMA.16816.F32 R16, R20, R44, R24 ;  /* 0x0000002c1410723c */ /* 0x008fe40000001818 */
[----:B------:R-:W0:Y:S04]  /*60570*/  LDSM.16.MT88.4 R20, [R54+UR5+0x4080] ;  /* 0x004080053614783b */ /* 0x000e280008004200 */
[----:B------:R-:W-:Y:S04]  /*60580*/  STL.64 [R1+0x5cf8], R46 ;  /* 0x005cf82e01007387 */ /* 0x000fe80000100a00 */
[----:B------:R-:W-:Y:S09]  /*60590*/  STL.64 [R1+0x5cf0], R44 ;  /* 0x005cf02c01007387 */ /* 0x000ff20000100a00 */
[----:B------:R-:W-:Y:S04]  /*605a0*/  STL.64 [R1+0x3e0], R16 ;  /* 0x0003e01001007387 */ /* 0x000fe80000100a00 */
[----:B------:R1:W-:Y:S02]  /*605b0*/  STL.64 [R1+0x3e8], R18 ;  /* 0x0003e81201007387 */ /* 0x0003e40000100a00 */
[C---:B-1----:R-:W-:Y:S08]  /*605c0*/  HMMA.16816.F32 R16, R4.reuse, R36, R12 ;  /* 0x000000240410723c */ /* 0x042ff0000000180c */
[C---:B------:R-:W-:Y:S01]  /*605d0*/  HMMA.16816.F32 R12, R4.reuse, R40, R48 ;  /* 0x00000028040c723c */ /* 0x040fe20000001830 */
[----:B0-----:R-:W-:Y:S04]  /*605e0*/  STL.64 [R1+0x5bf8], R22 ;  /* 0x005bf81601007387 */ /* 0x001fe80000100a00 */
        /* <DEDUP_REMOVED lines=11> */
[----:B0-----:R-:W-:Y:S02]  /*606a0*/  HMMA.16816.F32 R8, R4, R32, R56 ;  /* 0x000000200408723c */ /* 0x001fe40000001838 */
[----:B------:R-:W-:Y:S04]  /*606b0*/  STL.64 [R1+0x5cb8], R34 ;  /* 0x005cb82201007387 */ /* 0x000fe80000100a00 */
[----:B------:R-:W-:-:S13]  /*606c0*/  STL.64 [R1+0x5cb0], R32 ;  /* 0x005cb02001007387 */ /* 0x000fda0000100a00 */
[----:B------:R-:W-:Y:S04]  /*606d0*/  STL.64 [R1+0x380], R8 ;  /* 0x0003800801007387 */ /* 0x000fe80000100a00 */
[----:B------:R-:W-:Y:S04]  /*606e0*/  STL.64 [R1+0x388], R10 ;  /* 0x0003880a01007387 */ /* 0x000fe80000100a00 */
[----:B------:R-:W2:Y:S04]  /*606f0*/  LDL.LU R56, [R1+0x870] ;  /* 0x0008700001387983 */ /* 0x000ea80000300800 */
[----:B------:R-:W2:Y:S04]  /*60700*/  LDL.LU R57, [R1+0x874] ;  /* 0x0008740001397983 */ /* 0x000ea80000300800 */
[----:B------:R-:W3:Y:S01]  /*60710*/  LDL.LU R58, [R1+0x878] ;  /* 0x00087800013a7983 */ /* 0x000ee20000300800 */
[----:B------:R-:W-:-:S03]  /*60720*/  IMAD.MOV.U32 R59, RZ, RZ, R0 ;  /* 0x000000ffff3b7224 */ /* 0x000fc600078e0000 */
[----:B------:R-:W4:Y:S04]  /*60730*/  LDL.LU R0, [R1+0x5d30] ;  /* 0x005d300001007983 */ /* 0x000f280000300800 */
[----:B---3--:R-:W-:Y:S04]  /*60740*/  STL.64 [R1+0x5c78], R58 ;  /* 0x005c783a01007387 */ /* 0x008fe80000100a00 */
[----:B--2---:R0:W-:Y:S04]  /*60750*/  STL.64 [R1+0x5c70], R56 ;  /* 0x005c703801007387 */ /* 0x0041e80000100a00 */
[----:B------:R-:W2:Y:S04]  /*60760*/  LDL.LU R20, [R1+0x890] ;  /* 0x0008900001147983 */ /* 0x000ea80000300800 */
        /* <DEDUP_REMOVED lines=9> */
[----:B---3--:R-:W-:Y:S04]  /*60800*/  STL.64 [R1+0x5c98], R58 ;  /* 0x005c983a01007387 */ /* 0x008fe80000100a00 */
[----:B--2---:R0:W-:Y:S04]  /*60810*/  STL.64 [R1+0x5c90], R56 ;  /* 0x005c903801007387 */ /* 0x0041e80000100a00 */
[----:B-1----:R-:W2:Y:S04]  /*60820*/  LDL.LU R20, [R1+0xaa0] ;  /* 0x000aa00001147983 */ /* 0x002ea80000300800 */
[----:B------:R-:W2:Y:S04]  /*60830*/  LDL.LU R21, [R1+0xaa4] ;  /* 0x000aa40001157983 */ /* 0x000ea80000300800 */
[----:B------:R-:W3:Y:S04]  /*60840*/  LDL.LU R22, [R1+0xaa8] ;  /* 0x000aa80001167983 */ /* 0x000ee80000300800 */
[----:B------:R-:W3:Y:S04]  /*60850*/  LDL.LU R23, [R1+0xaac] ;  /* 0x000aac0001177983 */ /* 0x000ee80000300800 */
[----:B------:R-:W2:Y:S04]  /*60860*/  LDL.LU R32, [R1+0xad0] ;  /* 0x000ad00001207983 */ /* 0x000ea80000300800 */
        /* <DEDUP_REMOVED lines=27> */
[----:B------:R-:W-:-:S02]  /*60a20*/  IMAD.MOV.U32 R16, RZ, RZ, R2 ;  /* 0x000000ffff107224 */ /* 0x000fc400078e0002 */
[----:B------:R-:W-:Y:S02]  /*60a30*/  IMAD.MOV.U32 R17, RZ, RZ, R61 ;  /* 0x000000ffff117224 */ /* 0x000fe400078e003d */
[----:B------:R-:W-:Y:S02]  /*60a40*/  IMAD.MOV.U32 R18, RZ, RZ, R3 ;  /* 0x000000ffff127224 */ /* 0x000fe400078e0003 */
[----:B------:R-:W-:Y:S01]  /*60a50*/  IMAD.MOV.U32 R19, RZ, RZ, R60 ;  /* 0x000000ffff137224 */ /* 0x000fe200078e003c */
[----:B---3--:R-:W-:Y:S04]  /*60a60*/  STL.64 [R1+0x5ca8], R22 ;  /* 0x005ca81601007387 */ /* 0x008fe80000100a00 */
[----:B--2---:R1:W-:Y:S04]  /*60a70*/  STL.64 [R1+0x5ca0], R20 ;  /* 0x005ca01401007387 */ /* 0x0043e80000100a00 */
[----:B0-----:R-:W2:Y:S04]  /*60a80*/  LDL.LU R56, [R1+0xab0] ;  /* 0x000ab00001387983 */ /* 0x001ea80000300800 */
[----:B------:R-:W2:Y:S04]  /*60a90*/  LDL.LU R57, [R1+0xab4] ;  /* 0x000ab40001397983 */ /* 0x000ea80000300800 */
[----:B------:R-:W2:Y:S04]  /*60aa0*/  LDL.LU R58, [R1+0xab8] ;  /* 0x000ab800013a7983 */ /* 0x000ea80000300800 */
[----:B------:R-:W2:Y:S04]  /*60ab0*/  LDL.LU R59, [R1+0xabc] ;  /* 0x000abc00013b7983 */ /* 0x000ea80000300800 */
[----:B-1----:R-:W3:Y:S04]  /*60ac0*/  LDL.LU R20, [R1+0xac0] ;  /* 0x000ac00001147983 */ /* 0x002ee80000300800 */
[----:B------:R-:W3:Y:S04]  /*60ad0*/  LDL.LU R21, [R1+0xac4] ;  /* 0x000ac40001157983 */ /* 0x000ee80000300800 */
[----:B------:R-:W3:Y:S04]  /*60ae0*/  LDL.LU R22, [R1+0xac8] ;  /* 0x000ac80001167983 */ /* 0x000ee80000300800 */
[----:B------:R-:W3:Y:S04]  /*60af0*/  LDL.LU R23, [R1+0xacc] ;  /* 0x000acc0001177983 */ /* 0x000ee80000300800 */
[----:B------:R-:W2:Y:S04]  /*60b00*/  LDL.LU R2, [R1+0x5d2c] ;  /* 0x005d2c0001027983 */ /* 0x000ea80000300800 */
[----:B------:R-:W2:Y:S04]  /*60b10*/  LDL.LU R61, [R1+0x5d28] ;  /* 0x005d2800013d7983 */ /* 0x000ea80000300800 */
[----:B------:R-:W2:Y:S04]  /*60b20*/  LDL.LU R3, [R1+0x5d24] ;  /* 0x005d240001037983 */ /* 0x000ea80000300800 */
[----:B------:R-:W2:Y:S04]  /*60b30*/  LDL.LU R60, [R1+0x5d20] ;  /* 0x005d2000013c7983 */ /* 0x000ea80000300800 */
[----:B------:R-:W2:Y:S04]  /*60b40*/  LDL.LU R12, [R1+0x8d0] ;  /* 0x0008d000010c7983 */ /* 0x000ea80000300800 */
[----:B------:R-:W2:Y:S01]  /*60b50*/  LDL.LU R13, [R1+0x8d4] ;  /* 0x0008d400010d7983 */ /* 0x000ea20000300800 */
[----:B----4-:R-:W-:Y:S03]  /*60b60*/  HMMA.16816.F32 R48, R4, R52, R48 ;  /* 0x000000340430723c */ /* 0x010fe60000001830 */
[----:B------:R-:W4:-:S15]  /*60b70*/  LDL.LU R14, [R1+0x8d8] ;  /* 0x0008d800010e7983 */ /* 0x000f1e0000300800 */
[----:B------:R-:W-:Y:S01]  /*60b80*/  NOP ;  /* 0x0000000000007918 */ /* 0x000fe20000000000 */
[----:B------:R-:W-:Y:S01]  /*60b90*/  STL [R1+0x370], R48 ;  /* 0x0003703001007387 */ /* 0x000fe20000100800 */
[----:B------:R-:W-:Y:S02]  /*60ba0*/  IMAD.MOV.U32 R55, RZ, RZ, R50 ;  /* 0x000000ffff377224 */ /* 0x000fe400078e0032 */
[----:B------:R-:W-:Y:S01]  /*60bb0*/  IMAD.MOV.U32 R54, RZ, RZ, R49 ;  /* 0x000000ffff367224 */ /* 0x000fe200078e0031 */
[----:B------:R0:W-:Y:S04]  /*60bc0*/  STL [R1+0x37c], R51 ;  /* 0x00037c3301007387 */ /* 0x0001e80000100800 */
[----:B0-----:R-:W2:Y:S04]  /*60bd0*/  LDL.LU.64 R50, [R1+0x5d18] ;  /* 0x005d180001327983 */ /* 0x001ea80000300a00 */
[----:B------:R-:W2:Y:S04]  /*60be0*/  LDL.LU.64 R48, [R1+0x5d10] ;  /* 0x005d100001307983 */ /* 0x000ea80000300a00 */
[----:B------:R-:W-:Y:S04]  /*60bf0*/  STL [R1+0x5844], R55 ;  /* 0x0058443701007387 */ /* 0x000fe80000100800 */
[----:B------:R-:W-:Y:S01]  /*60c00*/  STL [R1+0x5840], R54 ;  /* 0x0058403601007387 */ /* 0x000fe20000100800 */
        /* <DEDUP_REMOVED lines=15> */
[----:B------:R-:W-:Y:S04]  /*60d00*/  STL.64 [R1+0x2b0], R4 ;  /* 0x0002b00401007387 */ /* 0x000fe80000100a00 */
[----:B------:R-:W-:Y:S01]  /*60d10*/  STL.64 [R1+0x2b8], R6 ;  /* 0x0002b80601007387 */ /* 0x000fe20000100a00 */
[----:B--2---:R-:W-:-:S15]  /*60d20*/  HMMA.16816.F32 R40, R8, R36, R40 ;  /* 0x000000240828723c */ /* 0x004fde0000001828 */
[----:B------:R-:W-:-:S04]  /*60d30*/  NOP ;  /* 0x0000000000007918 */ /* 0x000fc80000000000 */
[----:B------:R-:W-:Y:S01]  /*60d40*/  IMAD.MOV.U32 R55, RZ, RZ, R42 ;  /* 0x000000ffff377224 */ /* 0x000fe200078e002a */
[----:B------:R0:W-:Y:S01]  /*60d50*/  STL.64 [R1+0x290], R40 ;  /* 0x0002902801007387 */ /* 0x0001e20000100a00 */
[----:B------:R-:W-:-:S03]  /*60d60*/  IMAD.MOV.U32 R54, RZ, RZ, R43 ;  /* 0x000000ffff367224 */ /* 0x000fc600078e002b */
[----:B------:R-:W2:Y:S04]  /*60d70*/  LDL.LU.64 R42, [R1+0x5cd8] ;  /* 0x005cd800012a7983 */ /* 0x000ea80000300a00 */
[----:B0-----:R-:W2:Y:S01]  /*60d80*/  LDL.LU.64 R40, [R1+0x5cd0] ;  /* 0x005cd00001287983 */ /* 0x001ea20000300a00 */
[----:B------:R-:W-:Y:S01]  /*60d90*/  IMAD.MOV.U32 R15, RZ, RZ, R61 ;  /* 0x000000ffff0f7224 */ /* 0x000fe200078e003d */
[----:B--2---:R-:W-:-:S15]  /*60da0*/  HMMA.16816.F32 R28, R8, R40, R28 ;  /* 0x00000028081c723c */ /* 0x004fde000000181c */
[----:B------:R-:W-:-:S04]  /*60db0*/  NOP ;  /* 0x0000000000007918 */ /* 0x000fc80000000000 */
[----:B------:R-:W-:Y:S01]  /*60dc0*/  STL.64 [R1+0x280], R28 ;  /* 0x0002801c01007387 */ /* 0x000fe20000100a00 */
[----:B------:R-:W-:-:S03]  /*60dd0*/  IMAD.MOV.U32 R61, RZ, RZ, R31 ;  /* 0x000000ffff3d7224 */ /* 0x000fc600078e001f */
[----:B------:R0:W-:Y:S04]  /*60de0*/  STL [R1+0x288], R30 ;  /* 0x0002881e01007387 */ /* 0x0001e80000100800 */
[----:B0-----:R-:W2:Y:S04]  /*60df0*/  LDL.LU.64 R30, [R1+0x5cc8] ;  /* 0x005cc800011e7983 */ /* 0x001ea80000300a00 */
[----:B------:R-:W2:Y:S01]  /*60e00*/  LDL.LU.64 R28, [R1+0x5cc0] ;  /* 0x005cc000011c7983 */ /* 0x000ea20000300a00 */
[----:B------:R-:W-:Y:S02]  /*60e10*/  IMAD.MOV.U32 R6, RZ, RZ, R2 ;  /* 0x000000ffff067224 */ /* 0x000fe400078e0002 */
[----:B------:R-:W-:-:S02]  /*60e20*/  IMAD.MOV.U32 R7, RZ, RZ, R0 ;  /* 0x000000ffff077224 */ /* 0x000fc400078e0000 */
[----:B------:R-:W-:Y:S02]  /*60e30*/  IMAD.MOV.U32 R4, RZ, RZ, R60 ;  /* 0x000000ffff047224 */ /* 0x000fe400078e003c */
[----:B------:R-:W-:Y:S01]  /*60e40*/  IMAD.MOV.U32 R5, RZ, RZ, R3 ;  /* 0x000000ffff057224 */ /* 0x000fe200078e0003 */
[----:B--2---:R-:W-:-:S15]  /*60e50*/  HMMA.16816.F32 R32, R8, R28, R32 ;  /* 0x0000001c0820723c */ /* 0x004fde0000001820 */
[----:B------:R-:W-:-:S04]  /*60e60*/  NOP ;  /* 0x0000000000007918 */ /* 0x000fc80000000000 */
[----:B------:R-:W-:Y:S02]  /*60e70*/  IMAD.MOV.U32 R2, RZ, RZ, R34 ;  /* 0x000000ffff027224 */ /* 0x000fe400078e0022 */
[----:B------:R-:W-:Y:S02]  /*60e80*/  IMAD.MOV.U32 R0, RZ, RZ, R35 ;  /* 0x000000ffff007224 */ /* 0x000fe400078e0023 */
[----:B------:R-:W-:Y:S01]  /*60e90*/  IMAD.MOV.U32 R60, RZ, RZ, R32 ;  /* 0x000000ffff3c7224 */ /* 0x000fe200078e0020 */
[----:B------:R-:W2:Y:S01]  /*60ea0*/  LDL.LU.64 R34, [R1+0x5cb8] ;  /* 0x005cb80001227983 */ /* 0x000ea20000300a00 */
[----:B------:R-:W-:-:S03]  /*60eb0*/  IMAD.MOV.U32 R3, RZ, RZ, R33 ;  /* 0x000000ffff037224 */ /* 0x000fc600078e0021 */
[----:B------:R-:W3:Y:S01]  /*60ec0*/  LDL.LU.64 R32, [R1+0x5cb0] ;  /* 0x005cb00001207983 */ /* 0x000ee20000300a00 */
[C---:B------:R-:W-:Y:S08]  /*60ed0*/  HMMA.16816.F32 R56, R8.reuse, R52, R56 ;  /* 0x000000340838723c */ /* 0x040ff00000001838 */
        /* <DEDUP_REMOVED lines=8> */
[----:B0-----:R-:W2:Y:S04]  /*60f60*/  LDL.LU.64 R58, [R1+0x5c98] ;  /* 0x005c9800013a7983 */ /* 0x001ea80000300a00 */
[----:B------:R-:W2:Y:S01]  /*60f70*/  LDL.LU.64 R56, [R1+0x5c90] ;  /* 0x005c900001387983 */ /* 0x000ea20000300a00 */
[C---:B---3--:R-:W-:Y:S08]  /*60f80*/  HMMA.16816.F32 R20, R8.reuse, R48, R20 ;  /* 0x000000300814723c */ /* 0x048ff00000001814 */
[C---:B--2---:R-:W-:Y:S11]  /*60f90*/  HMMA.16816.F32 R56, R8.reuse, R24, R56 ;  /* 0x000000180838723c */ /* 0x044ff60000001838 */
[----:B------:R-:W-:Y:S04]  /*60fa0*/  STL.64 [R1+0x240], R20 ;  /* 0x0002401401007387 */ /* 0x000fe80000100a00 */
[----:B------:R0:W-:Y:S04]  /*60fb0*/  STL.64 [R1+0x248], R22 ;  /* 0x0002481601007387 */ /* 0x0001e80000100a00 */
[----:B0-----:R-:W2:Y:S04]  /*60fc0*/  LDL.LU.64 R22, [R1+0x5c88] ;  /* 0x005c880001167983 */ /* 0x001ea80000300a00 */
[----:B------:R-:W2:Y:S04]  /*60fd0*/  LDL.LU.64 R20, [R1+0x5c80] ;  /* 0x005c800001147983 */ /* 0x000ea80000300a00 */
[----:B------:R-:W-:Y:S04]  /*60fe0*/  STL.64 [R1+0x230], R56 ;  /* 0x0002303801007387 */ /* 0x000fe80000100a00 */
[----:B------:R0:W-:Y:S01]  /*60ff0*/  STL.64 [R1+0x238], R58 ;  /* 0x0002383a01007387 */ /* 0x0001e20000100a00 */
[----:B----4-:R-:W-:Y:S03]  /*61000*/  HMMA.16816.F32 R8, R8, R44, R12 ;  /* 0x0000002c0808723c */ /* 0x010fe6000000180c */
[----:B0-----:R-:W3:Y:S04]  /*61010*/  LDL.LU.64 R58, [R1+0x5c78] ;  /* 0x005c7800013a7983 */ /* 0x001ee80000300a00 */
[----:B------:R-:W3:Y:S04]  /*61020*/  LDL.LU.64 R56, [R1+0x5c70] ;  /* 0x005c700001387983 */ /* 0x000ee80000300a00 */
[----:B------:R-:W-:Y:S04]  /*61030*/  STL.64 [R1+0x5c58], R26 ;  /* 0x005c581a01007387 */ /* 0x000fe80000100a00 */
[----:B------:R0:W-:Y:S04]  /*61040*/  STL.64 [R1+0x5c50], R24 ;  /* 0x005c501801007387 */ /* 0x0001e80000100a00 */
[----:B0-----:R-:W4:Y:S04]  /*61050*/  LDL.LU R24, [R1+0x8b0] ;  /* 0x0008b00001187983 */ /* 0x001f280000300800 */
[----:B------:R-:W4:Y:S04]  /*61060*/  LDL.LU R25, [R1+0x8b4] ;  /* 0x0008b40001197983 */ /* 0x000f280000300800 */
[----:B------:R-:W4:Y:S04]  /*61070*/  LDL.LU R26, [R1+0x8b8] ;  /* 0x0008b800011a7983 */ /* 0x000f280000300800 */
[----:B------:R-:W4:Y:S04]  /*61080*/  LDL.LU R27, [R1+0x8bc] ;  /* 0x0008bc00011b7983 */ /* 0x000f280000300800 */
[----:B------:R-:W4:Y:S04]  /*61090*/  LDL.LU.64 R14, [R1+0x5c68] ;  /* 0x005c6800010e7983 */ /* 0x000f280000300a00 */
[----:B------:R-:W4:Y:S04]  /*610a0*/  LDL.LU.64 R12, [R1+0x5c60] ;  /* 0x005c6000010c7983 */ /* 0x000f280000300a00 */
[----:B------:R-:W-:Y:S04]  /*610b0*/  STL.64 [R1+0x110], R8 ;  /* 0x0001100801007387 */ /* 0x000fe80000100a00 */
[----:B------:R0:W-:Y:S01]  /*610c0*/  STL.64 [R1+0x118], R10 ;  /* 0x0001180a01007387 */ /* 0x0001e20000100a00 */
[C---:B----4-:R-:W-:Y:S08]  /*610d0*/  HMMA.16816.F32 R24, R12.reuse, R36, R24 ;  /* 0x000000240c18723c */ /* 0x050ff00000001818 */
[C---:B0-----:R-:W-:Y:S08]  /*610e0*/  HMMA.16816.F32 R8, R12.reuse, R40, R4 ;  /* 0x000000280c08723c */ /* 0x041ff00000001804 */
[C---:B--2---:R-:W-:Y:S03]  /*610f0*/  HMMA.16816.F32 R4, R12.reuse, R28, R20 ;  /* 0x0000001c0c04723c */ /* 0x044fe60000001814 */
[----:B------:R-:W-:Y:S04]  /*61100*/  STL.64 [R1+0x100], R24 ;  /* 0x0001001801007387 */ /* 0x000fe80000100a00 */
[----:B------:R-:W-:Y:S04]  /*61110*/  STL.64 [R1+0x108], R26 ;  /* 0x0001081a01007387 */ /* 0x000fe80000100a00 */
[----:B------:R-:W-:Y:S01]  /*61120*/  STL.64 [R1+0x5c38], R30 ;  /* 0x005c381e01007387 */ /* 0x000fe20000100a00 */
[C---:B------:R-:W-:Y:S03]  /*61130*/  HMMA.16816.F32 R16, R12.reuse, R32, R16 ;  /* 0x000000200c10723c */ /* 0x040fe60000001810 */
[----:B------:R0:W-:Y:S04]  /*61140*/  STL.64 [R1+0xf0], R8 ;  /* 0x0000f00801007387 */ /* 0x0001e80000100a00 */
[----:B------:R-:W-:Y:S04]  /*61150*/  STL.64 [R1+0xf8], R10 ;  /* 0x0000f80a01007387 */ /* 0x000fe80000100a00 */
[----:B------:R-:W-:Y:S04]  /*61160*/  STL.64 [R1+0x5c30], R28 ;  /* 0x005c301c01007387 */ /* 0x000fe80000100a00 */
[----:B------:R-:W-:Y:S04]  /*61170*/  STL.64 [R1+0xe0], R4 ;  /* 0x0000e00401007387 */ /* 0x000fe80000100a00 */
[----:B------:R3:W-:Y:S04]  /*61180*/  STL.64 [R1+0xe8], R6 ;  /* 0x0000e80601007387 */ /* 0x0007e80000100a00 */
[----:B0-----:R-:W2:Y:S01]  /*61190*/  LDL.LU R8, [R1+0x1c0] ;  /* 0x0001c00001087983 */ /* 0x001ea20000300800 */
[----:B---3--:R-:W-:Y:S03]  /*611a0*/  HMMA.16816.F32 R4, R12, R52, R56 ;  /* 0x000000340c04723c */ /* 0x008fe60000001838 */
[----:B------:R0:W-:Y:S04]  /*611b0*/  STL.64 [R1+0xd0], R16 ;  /* 0x0000d01001007387 */ /* 0x0001e80000100a00 */
[----:B------:R1:W-:-:S12]  /*611c0*/  STL.64 [R1+0xd8], R18 ;  /* 0x0000d81201007387 */ /* 0x0003d80000100a00 */
[----:B------:R-:W-:Y:S04]  /*611d0*/  STL.64 [R1+0xc0], R4 ;  /* 0x0000c00401007387 */ /* 0x000fe80000100a00 */
[----:B------:R-:W-:Y:S04]  /*611e0*/  STL.64 [R1+0xc8], R6 ;  /* 0x0000c80601007387 */ /* 0x000fe80000100a00 */
[----:B------:R-:W2:Y:S04]  /*611f0*/  LDL.LU R9, [R1+0x1c4] ;  /* 0x0001c40001097983 */ /* 0x000ea80000300800 */
[----:B------:R-:W3:Y:S04]  /*61200*/  LDL.LU R10, [R1+0x1c8] ;  /* 0x0001c800010a7983 */ /* 0x000ee80000300800 */
[----:B------:R-:W3:Y:S04]  /*61210*/  LDL.LU R11, [R1+0x1cc] ;  /* 0x0001cc00010b7983 */ /* 0x000ee80000300800 */
[----:B------:R-:W4:Y:S04]  /*61220*/  LDL.LU R20, [R1+0x1e0] ;  /* 0x0001e00001147983 */ /* 0x000f280000300800 */
[----:B------:R-:W4:Y:S04]  /*61230*/  LDL.LU R21, [R1+0x1e4] ;  /* 0x0001e40001157983 */ /* 0x000f280000300800 */
[----:B------:R-:W2:Y:S04]  /*61240*/  LDL.LU R22, [R1+0x1e8] ;  /* 0x0001e80001167983 */ /* 0x000ea80000300800 */
[----:B------:R-:W2:Y:S04]  /*61250*/  LDL.LU R23, [R1+0x1ec] ;  /* 0x0001ec0001177983 */ /* 0x000ea80000300800 */
[----:B------:R-:W3:Y:S04]  /*61260*/  LDL.LU R56, [R1+0x2a0] ;  /* 0x0002a00001387983 */ /* 0x000ee80000300800 */
[----:B------:R-:W3:Y:S04]  /*61270*/  LDL.LU R57, [R1+0x2a4] ;  /* 0x0002a40001397983 */ /* 0x000ee80000300800 */
[----:B------:R-:W3:Y:S04]  /*61280*/  LDL.LU R58, [R1+0x2a8] ;  /* 0x0002a800013a7983 */ /* 0x000ee80000300800 */
[----:B------:R-:W3:Y:S04]  /*61290*/  LDL.LU R59, [R1+0x2ac] ;  /* 0x0002ac00013b7983 */ /* 0x000ee80000300800 */
[----:B0-----:R-:W3:Y:S04]  /*612a0*/  LDL.LU R16, [R1+0x840] ;  /* 0x0008400001107983 */ /* 0x001ee80000300800 */
[----:B------:R-:W3:Y:S04]  /*612b0*/  LDL.LU R17, [R1+0x844] ;  /* 0x0008440001117983 */ /* 0x000ee80000300800 */
[----:B-1----:R-:W3:Y:S04]  /*612c0*/  LDL.LU R18, [R1+0x848] ;  /* 0x0008480001127983 */ /* 0x002ee80000300800 */
[----:B------:R-:W3:Y:S04]  /*612d0*/  LDL.LU R19, [R1+0x84c] ;  /* 0x00084c0001137983 */ /* 0x000ee80000300800 */
[----:B------:R-:W3:Y:S04]  /*612e0*/  LDL.LU R24, [R1+0x860] ;  /* 0x0008600001187983 */ /* 0x000ee80000300800 */
[----:B------:R-:W3:Y:S04]  /*612f0*/  LDL.LU R25, [R1+0x864] ;  /* 0x0008640001197983 */ /* 0x000ee80000300800 */
[----:B------:R-:W3:Y:S04]  /*61300*/  LDL.LU R26, [R1+0x868] ;  /* 0x00086800011a7983 */ /* 0x000ee80000300800 */
[----:B------:R-:W3:Y:S04]  /*61310*/  LDL.LU R27, [R1+0x86c] ;  /* 0x00086c00011b7983 */ /* 0x000ee80000300800 */
[----:B--2---:R-:W-:Y:S04]  /*61320*/  STL.64 [R1+0x5c08], R22 ;  /* 0x005c081601007387 */ /* 0x004fe80000100a00 */
[----:B----4-:R0:W-:Y:S04]  /*61330*/  STL.64 [R1+0x5c00], R20 ;  /* 0x005c001401007387 */ /* 0x0101e80000100a00 */
        /* <DEDUP_REMOVED lines=18> */
[C---:B---3--:R-:W-:Y:S03]  /*61460*/  HMMA.16816.F32 R24, R12.reuse, R48, R24 ;  /* 0x000000300c18723c */ /* 0x048fe60000001818 */
        /* <DEDUP_REMOVED lines=16> */
[C---:B------:R-:W-:Y:S08]  /*61570*/  HMMA.16816.F32 R56, R12.reuse, R44, R56 ;  /* 0x0000002c0c38723c */ /* 0x040ff00000001838 */
[----:B--2---:R-:W-:-:S15]  /*61580*/  HMMA.16816.F32 R16, R12, R24, R16 ;  /* 0x000000180c10723c */ /* 0x004fde0000001810 */
[----:B------:R-:W-:-:S04]  /*61590*/  NOP ;  /* 0x0000000000007918 */ /* 0x000fc80000000000 */
[----:B------:R-:W-:Y:S04]  /*615a0*/  STL.64 [R1+0xa0], R16 ;  /* 0x0000a01001007387 */ /* 0x000fe80000100a00 */
[----:B------:R0:W-:Y:S04]  /*615b0*/  STL.64 [R1+0xa8], R18 ;  /* 0x0000a81201007387 */ /* 0x0001e80000100a00 */
[----:B0-----:R-:W2:Y:S04]  /*615c0*/  LDL.LU.64 R18, [R1+0x5c48] ;  /* 0x005c480001127983 */ /* 0x001ea80000300a00 */
[----:B------:R-:W2:Y:S04]  /*615d0*/  LDL.LU.64 R16, [R1+0x5c40] ;  /* 0x005c400001107983 */ /* 0x000ea80000300a00 */
[----:B------:R-:W3:Y:S04]  /*615e0*/  LDL.LU R12, [R1+0x800] ;  /* 0x00080000010c7983 */ /* 0x000ee80000300800 */
[----:B------:R-:W3:Y:S04]  /*615f0*/  LDL.LU R13, [R1+0x804] ;  /* 0x00080400010d7983 */ /* 0x000ee80000300800 */
[----:B------:R-:W3:Y:S04]  /*61600*/  LDL.LU R14, [R1+0x808] ;  /* 0x00080800010e7983 */ /* 0x000ee80000300800 */
[----:B------:R-:W3:Y:S04]  /*61610*/  LDL.LU R15, [R1+0x80c] ;  /* 0x00080c00010f7983 */ /* 0x000ee80000300800 */
[----:B------:R-:W-:Y:S04]  /*61620*/  STL.64 [R1+0x5790], R58 ;  /* 0x0057903a01007387 */ /* 0x000fe80000100a00 */
[----:B------:R0:W-:Y:S04]  /*61630*/  STL.64 [R1+0x5788], R56 ;  /* 0x0057883801007387 */ /* 0x0001e80000100a00 */
[----:B0-----:R-:W3:Y:S04]  /*61640*/  LDL.LU R56, [R1+0x820] ;  /* 0x0008200001387983 */ /* 0x001ee80000300800 */
[----:B------:R-:W3:Y:S04]  /*61650*/  LDL.LU R57, [R1+0x824] ;  /* 0x0008240001397983 */ /* 0x000ee80000300800 */
[----:B------:R-:W3:Y:S04]  /*61660*/  LDL.LU R58, [R1+0x828] ;  /* 0x00082800013a7983 */ /* 0x000ee80000300800 */
[----:B------:R-:W3:Y:S01]  /*61670*/  LDL.LU R59, [R1+0x82c] ;  /* 0x00082c00013b7983 */ /* 0x000ee20000300800 */
[C---:B--2---:R-:W-:Y:S08]  /*61680*/  HMMA.16816.F32 R28, R16.reuse, R40, R28 ;  /* 0x00000028101c723c */ /* 0x044ff0000000181c */
[----:B---3--:R-:W-:-:S15]  /*61690*/  HMMA.16816.F32 R56, R16, R36, R56 ;  /* 0x000000241038723c */ /* 0x008fde0000001838 */
        /* <DEDUP_REMOVED lines=10> */
[----:B------:R-:W2:Y:S01]  /*61740*/  LDL.LU.64 R28, [R1+0x5c30] ;  /* 0x005c3000011c7983 */ /* 0x000ea20000300a00 */
[C---:B------:R-:W-:Y:S08]  /*61750*/  HMMA.16816.F32 R20, R16.reuse, R52, R20 ;  /* 0x000000341014723c */ /* 0x040ff00000001814 */
[----:B--2---:R-:W-:-:S15]  /*61760*/  HMMA.16816.F32 R12, R16, R28, R12 ;  /* 0x0000001c100c723c */ /* 0x004fde000000180c */
[----:B------:R-:W-:-:S04]  /*61770*/  NOP ;  /* 0x0000000000007918 */ /* 0x000fc80000000000 */
[----:B------:R-:W-:Y:S04]  /*61780*/  STL.64 [R1+0x60], R12 ;  /* 0x0000600c01007387 */ /* 0x000fe80000100a00 */
[----:B------:R0:W-:Y:S02]  /*61790*/  STL.64 [R1+0x68], R14 ;  /* 0x0000680e01007387 */ /* 0x0001e40000100a00 */
[----:B0-----:R-:W-:Y:S02]  /*617a0*/  HMMA.16816.F32 R12, R16, R32, R4 ;  /* 0x00000020100c723c */ /* 0x001fe40000001804 */
[----:B------:R-:W2:-:S15]  /*617b0*/  LDL.LU R4, [R1+0x40] ;  /* 0x0000400001047983 */ /* 0x000e9e0000300800 */
[----:B------:R-:W-:Y:S02]  /*617c0*/  NOP ;  /* 0x0000000000007918 */ /* 0x000fe40000000000 */
[----:B------:R0:W-:Y:S04]  /*617d0*/  STL.64 [R1+0x50], R12 ;  /* 0x0000500c01007387 */ /* 0x0001e80000100a00 */
[----:B------:R1:W-:Y:S04]  /*617e0*/  STL.64 [R1+0x58], R14 ;  /* 0x0000580e01007387 */ /* 0x0003e80000100a00 */
[----:B------:R-:W2:Y:S04]  /*617f0*/  LDL.LU R5, [R1+0x44] ;  /* 0x0000440001057983 */ /* 0x000ea80000300800 */
[----:B------:R-:W2:Y:S04]  /*61800*/  LDL.LU R6, [R1+0x48] ;  /* 0x0000480001067983 */ /* 0x000ea80000300800 */
[----:B------:R-:W2:Y:S04]  /*61810*/  LDL.LU R7, [R1+0x4c] ;  /* 0x00004c0001077983 */ /* 0x000ea80000300800 */
[----:B0-----:R-:W2:Y:S04]  /*61820*/  LDL.LU R12, [R1+0x950] ;  /* 0x00095000010c7983 */ /* 0x001ea80000300800 */
[----:B------:R-:W2:Y:S04]  /*61830*/  LDL.LU R13, [R1+0x954] ;  /* 0x00095400010d7983 */ /* 0x000ea80000300800 */
[----:B-1----:R-:W2:Y:S04]  /*61840*/  LDL.LU R14, [R1+0x958] ;  /* 0x00095800010e7983 */ /* 0x002ea80000300800 */
        /* <DEDUP_REMOVED lines=31> */
[----:B------:R-:W2:Y:S01]  /*61a40*/  LDL.LU.64 R8, [R1+0x5be0] ;  /* 0x005be00001087983 */ /* 0x000ea20000300a00 */
[C---:B------:R-:W-:Y:S08]  /*61a50*/  HMMA.16816.F32 R56, R20.reuse, R28, R56 ;  /* 0x0000001c1438723c */ /* 0x040ff00000001838 */
[----:B--2---:R-:W-:-:S15]  /*61a60*/  HMMA.16816.F32 R8, R20, R40, R8 ;  /* 0x000000281408723c */ /* 0x004fde0000001808 */
[----:B------:R-:W-:-:S04]  /*61a70*/  NOP ;  /* 0x0000000000007918 */ /* 0x000fc80000000000 */
[----:B------:R-:W-:Y:S04]  /*61a80*/  STL.64 [R1+0x450], R8 ;  /* 0x0004500801007387 */ /* 0x000fe80000100a00 */
[----:B------:R-:W-:Y:S04]  /*61a90*/  STL.64 [R1+0x458], R10 ;  /* 0x0004580a01007387 */ /* 0x000fe80000100a00 */
[----:B------:R-:W-:Y:S04]  /*61aa0*/  STL.64 [R1+0x5bd8], R42 ;  /* 0x005bd82a01007387 */ /* 0x000fe80000100a00 */
[----:B------:R0:W-:Y:S04]  /*61ab0*/  STL.64 [R1+0x5bd0], R40 ;  /* 0x005bd02801007387 */ /* 0x0001e80000100a00 */
[----:B0-----:R-:W2:Y:S04]  /*61ac0*/  LDL.LU R40, [R1+0xb00] ;  /* 0x000b000001287983 */ /* 0x001ea80000300800 */
[----:B------:R-:W2:Y:S04]  /*61ad0*/  LDL.LU R41, [R1+0xb04] ;  /* 0x000b040001297983 */ /* 0x000ea80000300800 */
[----:B------:R-:W2:Y:S04]  /*61ae0*/  LDL.LU R42, [R1+0xb08] ;  /* 0x000b0800012a7983 */ /* 0x000ea80000300800 */
[----:B------:R-:W2:Y:S04]  /*61af0*/  LDL.LU R43, [R1+0xb0c] ;  /* 0x000b0c00012b7983 */ /* 0x000ea80000300800 */
[----:B------:R-:W-:Y:S04]  /*61b00*/  STL.64 [R1+0x440], R56 ;  /* 0x0004403801007387 */ /* 0x000fe80000100a00 */
[----:B------:R-:W-:Y:S04]  /*61b10*/  STL.64 [R1+0x448], R58 ;  /* 0x0004483a01007387 */ /* 0x000fe80000100a00 */
[----:B---3--:R-:W-:Y:S04]  /*61b20*/  STL.64 [R1+0x5bc8], R30 ;  /* 0x005bc81e01007387 */ /* 0x008fe80000100a00 */
[----:B------:R0:W-:Y:S04]  /*61b30*/  STL.64 [R1+0x5bc0], R28 ;  /* 0x005bc01c01007387 */ /* 0x0001e80000100a00 */
[----:B0-----:R-:W3:Y:S04]  /*61b40*/  LDL.LU R28, [R1+0x1f0] ;  /* 0x0001f000011c7983 */ /* 0x001ee80000300800 */
[----:B------:R-:W3:Y:S04]  /*61b50*/  LDL.LU R29, [R1+0x1f4] ;  /* 0x0001f400011d7983 */ /* 0x000ee80000300800 */
[----:B------:R-:W3:Y:S04]  /*61b60*/  LDL.LU R30, [R1+0x1f8] ;  /* 0x0001f800011e7983 */ /* 0x000ee80000300800 */
[----:B------:R-:W3:Y:S01]  /*61b70*/  LDL.LU R31, [R1+0x1fc] ;  /* 0x0001fc00011f7983 */ /* 0x000ee20000300800 */
[----:B------:R-:W0:Y:S01]  /*61b80*/  S2R R11, SR_TID.X ;  /* 0x00000000000b7919 */ /* 0x000e220000002100 */
[----:B------:R-:W-:Y:S01]  /*61b90*/  HMMA.16816.F32 R56, R20, R32, R4 ;  /* 0x000000201438723c */ /* 0x000fe20000001804 */
[C---:B0-----:R-:W-:Y:S01]  /*61ba0*/  LOP3.LUT R10, R11.reuse, 0x7, RZ, 0xc0, !PT ;  /* 0x000000070b0a7812 */ /* 0x041fe200078ec0ff */
[----:B------:R-:W-:-:S04]  /*61bb0*/  IMAD.SHL.U32 R8, R11, 0x2, RZ ;  /* 0x000000020b087824 */ /* 0x000fc800078e00ff */
[----:B------:R-:W-:Y:S02]  /*61bc0*/  IMAD R9, R10, 0x210, RZ ;  /* 0x000002100a097824 */ /* 0x000fe400078e02ff */
[----:B------:R-:W-:-:S03]  /*61bd0*/  IMAD.SHL.U32 R10, R11, 0x100, RZ ;  /* 0x000001000b0a7824 */ /* 0x000fc600078e00ff */
[----:B------:R-:W-:-:S04]  /*61be0*/  LOP3.LUT R11, R9, 0x10, R8, 0x78, !PT ;  /* 0x00000010090b7812 */ /* 0x000fc800078e7808 */
[----:B------:R-:W-:-:S04]  /*61bf0*/  LOP3.LUT R11, R11, 0x1000, R10, 0xf8, !PT ;  /* 0x000010000b0b7812 */ /* 0x000fc800078ef80a */
[----:B------:R0:W-:Y:S01]  /*61c00*/  STL.64 [R1+0x430], R56 ;  /* 0x0004303801007387 */ /* 0x0001e20000100a00 */
[----:B------:R-:W-:-:S05]  /*61c10*/  LOP3.LUT R11, R11, 0x20, RZ, 0x3c, !PT ;  /* 0x000000200b0b7812 */ /* 0x000fca00078e3cff */
[----:B------:R-:W-:Y:S01]  /*61c20*/  LDSM.16.MT88.4 R4, [R11+UR5+0x4100] ;  /* 0x004100050b04783b */ /* 0x000fe20008004200 */
[----:B0-----:R-:W-:-:S04]  /*61c30*/  LOP3.LUT R56, R9, 0x10, R8, 0x78, !PT ;  /* 0x0000001009387812 */ /* 0x001fc800078e7808 */
[----:B------:R-:W-:Y:S02]  /*61c40*/  LOP3.LUT R56, R56, 0x1000, R10, 0xf8, !PT ;  /* 0x0000100038387812 */ /* 0x000fe400078ef80a */
[----:B------:R-:W0:Y:S04]  /*61c50*/  LDSM.16.MT88.4 R8, [R11+UR5+0x4180] ;  /* 0x004180050b08783b */ /* 0x000e280008004200 */
[----:B------:R-:W-:Y:S01]  /*61c60*/  STL.64 [R1+0x438], R58 ;  /* 0x0004383a01007387 */ /* 0x000fe20000100a00 */
[----:B------:R-:W-:-:S03]  /*61c70*/  LOP3.LUT R56, R56, 0x40, RZ, 0x3c, !PT ;  /* 0x0000004038387812 */ /* 0x000fc600078e3cff */
[----:B------:R-:W-:Y:S04]  /*61c80*/  STL.64 [R1+0x5bb8], R54 ;  /* 0x005bb83601007387 */ /* 0x000fe80000100a00 */
[----:B------:R-:W-:Y:S01]  /*61c90*/  STL.64 [R1+0x5bb0], R52 ;  /* 0x005bb03401007387 */ /* 0x000fe20000100a00 */
[----:B---3--:R-:W-:-:S15]  /*61ca0*/  HMMA.16816.F32 R28, R20, R52, R28 ;  /* 0x00000034141c723c */ /* 0x008fde000000181c */
[----:B------:R-:W-:-:S04]  /*61cb0*/  NOP ;  /* 0x0000000000007918 */ /* 0x000fc80000000000 */
[----:B------:R-:W-:Y:S04]  /*61cc0*/  STL.64 [R1+0x420], R28 ;  /* 0x0004201c01007387 */ /* 0x000fe80000100a00 */
[----:B------:R-:W-:Y:S04]  /*61cd0*/  STL.64 [R1+0x428], R30 ;  /* 0x0004281e01007387 */ /* 0x000fe80000100a00 */
[----:B0-----:R-:W-:Y:S04]  /*61ce0*/  STL.64 [R1+0x5b78], R10 ;  /* 0x005b780a01007387 */ /* 0x001fe80000100a00 */
[----:B------:R0:W-:Y:S02]  /*61cf0*/  STL.64 [R1+0x5b70], R8 ;  /* 0x005b700801007387 */ /* 0x0001e40000100a00 */
[C---:B0-----:R-:W-:Y:S02]  /*61d00*/  HMMA.16816.F32 R8, R20.reuse, R48, R12 ;  /* 0x000000301408723c */ /* 0x041fe4000000180c */
[----:B------:R-:W0:Y:S04]  /*61d10*/  LDSM.16.MT88.4 R12, [R56+UR5+0x4000] ;  /* 0x00400005380c783b */ /* 0x000e280008004200 */
[----:B------:R-:W-:Y:S04]  /*61d20*/  STL.64 [R1+0x5ba8], R50 ;  /* 0x005ba83201007387 */ /* 0x000fe80000100a00 */
[----:B------:R-:W-:Y:S09]  /*61d30*/  STL.64 [R1+0x5ba0], R48 ;  /* 0x005ba03001007387 */ /* 0x000ff20000100a00 */
[----:B------:R-:W-:Y:S04]  /*61d40*/  STL.64 [R1+0x410], R8 ;  /* 0x0004100801007387 */ /* 0x000fe80000100a00 */
[----:B------:R1:W-:Y:S02]  /*61d50*/  STL.64 [R1+0x418], R10 ;  /* 0x0004180a01007387 */ /* 0x0003e40000100a00 */
[C---:B-1----:R-:W-:Y:S02]  /*61d60*/  HMMA.16816.F32 R8, R20.reuse, R24, R16 ;  /* 0x000000181408723c */ /* 0x042fe40000001810 */
[----:B------:R-:W1:Y:S04]  /*61d70*/  LDSM.16.MT88.4 R16, [R56+UR5+0x4080] ;  /* 0x004080053810783b */ /* 0x000e680008004200 */
[----:B0-----:R-:W-:Y:S04]  /*61d80*/  STL.64 [R1+0x5af8], R14 ;  /* 0x005af80e01007387 */ /* 0x001fe80000100a00 */
[----:B------:R-:W-:Y:S04]  /*61d90*/  STL.64 [R1+0x5af0], R12 ;  /* 0x005af00c01007387 */ /* 0x000fe80000100a00 */
[----:B----4-:R-:W-:Y:S04]  /*61da0*/  STL.64 [R1+0x5b98], R26 ;  /* 0x005b981a01007387 */ /* 0x010fe80000100a00 */
[----:B------:R-:W-:Y:S04]  /*61db0*/  STL.64 [R1+0x5b90], R24 ;  /* 0x005b901801007387 */ /* 0x000fe80000100a00 */
[----:B------:R-:W-:Y:S04]  /*61dc0*/  STL.64 [R1+0x400], R8 ;  /* 0x0004000801007387 */ /* 0x000fe80000100a00 */
[----:B------:R2:W-:Y:S02]  /*61dd0*/  STL.64 [R1+0x408], R10 ;  /* 0x0004080a01007387 */ /* 0x0005e40000100a00 */
[----:B--2---:R-:W-:Y:S02]  /*61de0*/  HMMA.16816.F32 R8, R20, R44, R40 ;  /* 0x0000002c1408723c */ /* 0x004fe40000001828 */
[----:B------:R-:W0:Y:S04]  /*61df0*/  LDSM.16.MT88.4 R20, [R56+UR5+0x4100] ;  /* 0x004100053814783b */ /* 0x000e280008004200 */
[----:B-1----:R-:W-:Y:S04]  /*61e00*/  STL.64 [R1+0x5ab8], R18 ;  /* 0x005ab81201007387 */ /* 0x002fe80000100a00 */
[----:B------:R-:W-:Y:S04]  /*61e10*/  STL.64 [R1+0x5ab0], R16 ;  /* 0x005ab01001007387 */ /* 0x000fe80000100a00 */
[----:B------:R-:W-:Y:S04]  /*61e20*/  STL.64 [R1+0x5b88], R46 ;  /* 0x005b882e01007387 */ /* 0x000fe80000100a00 */
[----:B------:R-:W-:Y:S04]  /*61e30*/  STL.64 [R1+0x5b80], R44 ;  /* 0x005b802c01007387 */ /* 0x000fe80000100a00 */
[----:B------:R-:W-:Y:S04]  /*61e40*/  STL.64 [R1+0x340], R8 ;  /* 0x0003400801007387 */ /* 0x000fe80000100a00 */
[----:B------:R-:W-:Y:S04]  /*61e50*/  STL.64 [R1+0x348], R10 ;  /* 0x0003480a01007387 */ /* 0x000fe80000100a00 */
[----:B0-----:R-:W-:Y:S04]  /*61e60*/  STL.64 [R1+0x5a78], R22 ;  /* 0x005a781601007387 */ /* 0x001fe80000100a00 */
[----:B------:R0:W-:Y:S04]  /*61e70*/  STL.64 [R1+0x5a70], R20 ;  /* 0x005a701401007387 */ /* 0x0001e80000100a00 */
[----:B0-----:R-:W2:Y:S04]  /*61e80*/  LDL.LU R20, [R1+0x700] ;  /* 0x0007000001147983 */ /* 0x001ea80000300800 */
[----:B------:R-:W2:Y:S04]  /*61e90*/  LDL.LU R21, [R1+0x704] ;  /* 0x0007040001157983 */ /* 0x000ea80000300800 */
[----:B------:R-:W3:Y:S04]  /*61ea0*/  LDL.LU R22, [R1+0x708] ;  /* 0x0007080001167983 */ /* 0x000ee80000300800 */
[----:B------:R-:W3:Y:S04]  /*61eb0*/  LDL.LU R23, [R1+0x70c] ;  /* 0x00070c0001177983 */ /* 0x000ee80000300800 */
[----:B---3--:R-:W-:Y:S04]  /*61ec0*/  STL.64 [R1+0x5ac8], R22 ;  /* 0x005ac81601007387 */ /* 0x008fe80000100a00 */
[----:B--2---:R-:W-:Y:S04]  /*61ed0*/  STL.64 [R1+0x5ac0], R20 ;  /* 0x005ac01401007387 */ /* 0x004fe80000100a00 */
[----:B------:R0:W-:Y:S04]  /*61ee0*/  STL [R1+0x5a58], R56 ;  /* 0x005a583801007387 */ /* 0x0001e80000100800 */
[----:B0-----:R-:W2:Y:S04]  /*61ef0*/  LDL.LU R56, [R1+0x710] ;  /* 0x0007100001387983 */ /* 0x001ea80000300800 */
        /* <DEDUP_REMOVED lines=204> */
[----:B------:R-:W3:Y:S01]  /*62bc0*/  LDL.LU.64 R56, [R1+0x5ae0] ;  /* 0x005ae00001387983 */ /* 0x000ee20000300a00 */
[C---:B----4-:R-:W-:Y:S08]  /*62bd0*/  HMMA.16816.F32 R20, R12.reuse, R28, R20 ;  /* 0x0000001c0c14723c */ /* 0x050ff00000001814 */
        /* <DEDUP_REMOVED lines=9> */
[----:B0-----:R-:W4:Y:S04]  /*62c70*/  LDL.LU.64 R22, [R1+0x5ac8] ;  /* 0x005ac80001167983 */ /* 0x001f280000300a00 */
[----:B------:R-:W4:Y:S04]  /*62c80*/  LDL.LU.64 R20, [R1+0x5ac0] ;  /* 0x005ac00001147983 */ /* 0x000f280000300a00 */
        /* <DEDUP_REMOVED lines=9> */
[----:B------:R-:W4:Y:S01]  /*62d20*/  LDL.LU.64 R16, [R1+0x5ab0] ;  /* 0x005ab00001107983 */ /* 0x000f220000300a00 */
[C---:B--2---:R-:W-:Y:S03]  /*62d30*/  HMMA.16816.F32 R8, R12.reuse, R48, R8 ;  /* 0x000000300c08723c */ /* 0x044fe60000001808 */
[----:B------:R-:W-:Y:S05]  /*62d40*/  STL.64 [R1+0x5a98], R50 ;  /* 0x005a983201007387 */ /* 0x000fea0000100a00 */
[----:B---3--:R-:W-:-:S15]  /*62d50*/  HMMA.16816.F32 R28, R12, R52, R28 ;  /* 0x000000340c1c723c */ /* 0x008fde000000181c */
[----:B------:R-:W-:-:S04]  /*62d60*/  NOP ;  /* 0x0000000000007918 */ /* 0x000fc80000000000 */
[----:B------:R-:W-:Y:S04]  /*62d70*/  STL.64 [R1+0x150], R28 ;  /* 0x0001501c01007387 */ /* 0x000fe80000100a00 */
[----:B------:R-:W-:Y:S04]  /*62d80*/  STL.64 [R1+0x158], R30 ;  /* 0x0001581e01007387 */ /* 0x000fe80000100a00 */
[----:B------:R-:W-:Y:S04]  /*62d90*/  STL.64 [R1+0x5a90], R48 ;  /* 0x005a903001007387 */ /* 0x000fe80000100a00 */
[----:B------:R-:W-:Y:S04]  /*62da0*/  STL.64 [R1+0x140], R8 ;  /* 0x0001400801007387 */ /* 0x000fe80000100a00 */
[----:B------:R0:W-:Y:S02]  /*62db0*/  STL.64 [R1+0x148], R10 ;  /* 0x0001480a01007387 */ /* 0x0001e40000100a00 */
[C---:B0-----:R-:W-:Y:S02]  /*62dc0*/  HMMA.16816.F32 R8, R12.reuse, R24, R4 ;  /* 0x000000180c08723c */ /* 0x041fe40000001804 */
[----:B------:R-:W-:Y:S06]  /*62dd0*/  STL.64 [R1+0x5a88], R46 ;  /* 0x005a882e01007387 */ /* 0x000fec0000100a00 */
[----:B------:R-:W-:Y:S11]  /*62de0*/  HMMA.16816.F32 R4, R12, R44, R56 ;  /* 0x0000002c0c04723c */ /* 0x000ff60000001838 */
[----:B------:R-:W-:Y:S04]  /*62df0*/  STL.64 [R1+0x130], R8 ;  /* 0x0001300801007387 */ /* 0x000fe80000100a00 */
[----:B------:R4:W-:Y:S02]  /*62e00*/  STL.64 [R1+0x138], R10 ;  /* 0x0001380a01007387 */ /* 0x0009e40000100a00 */
[C---:B----4-:R-:W-:Y:S02]  /*62e10*/  HMMA.16816.F32 R8, R16.reuse, R36, R20 ;  /* 0x000000241008723c */ /* 0x050fe40000001814 */
[----:B------:R-:W-:Y:S04]  /*62e20*/  STL.64 [R1+0x5a80], R44 ;  /* 0x005a802c01007387 */ /* 0x000fe80000100a00 */
[----:B------:R0:W-:Y:S04]  /*62e30*/  STL.64 [R1+0x40], R4 ;  /* 0x0000400401007387 */ /* 0x0001e80000100a00 */
[----:B------:R1:W-:Y:S04]  /*62e40*/  STL.64 [R1+0x48], R6 ;  /* 0x0000480601007387 */ /* 0x0003e80000100a00 */
[----:B0-----:R-:W2:Y:S05]  /*62e50*/  LDL.LU R4, [R1+0x6e0] ;  /* 0x0006e00001047983 */ /* 0x001eaa0000300800 */
[----:B------:R0:W-:Y:S04]  /*62e60*/  STL.64 [R1+0x30], R8 ;  /* 0x0000300801007387 */ /* 0x0001e80000100a00 */
[----:B------:R3:W-:Y:S04]  /*62e70*/  STL.64 [R1+0x38], R10 ;  /* 0x0000380a01007387 */ /* 0x0007e80000100a00 */
[----:B------:R-:W2:Y:S04]  /*62e80*/  LDL.LU R5, [R1+0x6e4] ;  /* 0x0006e40001057983 */ /* 0x000ea80000300800 */
[----:B-1----:R-:W2:Y:S04]  /*62e90*/  LDL.LU R6, [R1+0x6e8] ;  /* 0x0006e80001067983 */ /* 0x002ea80000300800 */
[----:B------:R-:W2:Y:S04]  /*62ea0*/  LDL.LU R7, [R1+0x6ec] ;  /* 0x0006ec0001077983 */ /* 0x000ea80000300800 */
[----:B------:R-:W4:Y:S04]  /*62eb0*/  LDL.LU R28, [R1+0x6f0] ;  /* 0x0006f000011c7983 */ /* 0x000f280000300800 */
[----:B------:R-:W4:Y:S04]  /*62ec0*/  LDL.LU R29, [R1+0x6f4] ;  /* 0x0006f400011d7983 */ /* 0x000f280000300800 */
[----:B------:R-:W4:Y:S04]  /*62ed0*/  LDL.LU R30, [R1+0x6f8] ;  /* 0x0006f800011e7983 */ /* 0x000f280000300800 */
[----:B------:R-:W4:Y:S04]  /*62ee0*/  LDL.LU R31, [R1+0x6fc] ;  /* 0x0006fc00011f7983 */ /* 0x000f280000300800 */
        /* <DEDUP_REMOVED lines=8> */
[----:B0-----:R-:W2:Y:S04]  /*62f70*/  LDL.LU R8, [R1+0x6d0] ;  /* 0x0006d00001087983 */ /* 0x001ea80000300800 */
[----:B------:R-:W2:Y:S04]  /*62f80*/  LDL.LU R9, [R1+0x6d4] ;  /* 0x0006d40001097983 */ /* 0x000ea80000300800 */
[----:B---3--:R-:W3:Y:S04]  /*62f90*/  LDL.LU R10, [R1+0x6d8] ;  /* 0x0006d800010a7983 */ /* 0x008ee80000300800 */
        /* <DEDUP_REMOVED lines=13> */
[C---:B----4-:R-:W-:Y:S03]  /*63070*/  HMMA.16816.F32 R28, R16.reuse, R40, R28 ;  /* 0x00000028101c723c */ /* 0x050fe6000000181c */
[----:B--2---:R-:W-:Y:S04]  /*63080*/  STL.64 [R1+0x5a68], R58 ;  /* 0x005a683a01007387 */ /* 0x004fe80000100a00 */
[----:B------:R0:W-:Y:S04]  /*63090*/  STL.64 [R1+0x5a60], R56 ;  /* 0x005a603801007387 */ /* 0x0001e80000100a00 */
[----:B0-----:R-:W2:Y:S04]  /*630a0*/  LDL.LU R56, [R1+0x670] ;  /* 0x0006700001387983 */ /* 0x001ea80000300800 */
[----:B------:R-:W2:Y:S04]  /*630b0*/  LDL.LU R57, [R1+0x674] ;  /* 0x0006740001397983 */ /* 0x000ea80000300800 */
[----:B------:R-:W2:Y:S04]  /*630c0*/  LDL.LU R58, [R1+0x678] ;  /* 0x00067800013a7983 */ /* 0x000ea80000300800 */
[----:B------:R-:W2:Y:S04]  /*630d0*/  LDL.LU R59, [R1+0x67c] ;  /* 0x00067c00013b7983 */ /* 0x000ea80000300800 */
[----:B------:R-:W-:Y:S04]  /*630e0*/  STL.64 [R1+0x20], R28 ;  /* 0x0000201c01007387 */ /* 0x000fe80000100a00 */
[----:B------:R0:W-:Y:S04]  /*630f0*/  STL.64 [R1+0x28], R30 ;  /* 0x0000281e01007387 */ /* 0x0001e80000100a00 */
[----:B0-----:R-:W4:Y:S04]  /*63100*/  LDL.LU.64 R30, [R1+0x5aa8] ;  /* 0x005aa800011e7983 */ /* 0x001f280000300a00 */
[----:B------:R-:W2:Y:S02]  /*63110*/  LDL.LU.64 R28, [R1+0x5aa0] ;  /* 0x005aa000011c7983 */ /* 0x000ea40000300a00 */
[----:B--2---:R-:W-:-:S15]  /*63120*/  HMMA.16816.F32 R4, R16, R28, R4 ;  /* 0x0000001c1004723c */ /* 0x004fde0000001804 */
[----:B------:R-:W-:-:S04]  /*63130*/  NOP ;  /* 0x0000000000007918 */ /* 0x000fc80000000000 */
[----:B------:R0:W-:Y:S04]  /*63140*/  STL.64 [R1+0x10], R4 ;  /* 0x0000100401007387 */ /* 0x0001e80000100a00 */
[----:B------:R1:W-:Y:S04]  /*63150*/  STL.64 [R1+0x18], R6 ;  /* 0x0000180601007387 */ /* 0x0003e80000100a00 */
[----:B0-----:R-:W2:Y:S04]  /*63160*/  LDL.LU R4, [R1+0x640] ;  /* 0x0006400001047983 */ /* 0x001ea80000300800 */
[----:B------:R-:W2:Y:S04]  /*63170*/  LDL.LU R5, [R1+0x644] ;  /* 0x0006440001057983 */ /* 0x000ea80000300800 */
[----:B-1----:R-:W2:Y:S04]  /*63180*/  LDL.LU R6, [R1+0x648] ;  /* 0x0006480001067983 */ /* 0x002ea80000300800 */
[----:B------:R-:W2:Y:S01]  /*63190*/  LDL.LU R7, [R1+0x64c] ;  /* 0x00064c0001077983 */ /* 0x000ea20000300800 */
[C---:B---3--:R-:W-:Y:S08]  /*631a0*/  HMMA.16816.F32 R8, R16.reuse, R32, R8 ;  /* 0x000000201008723c */ /* 0x048ff00000001808 */
[C---:B------:R-:W-:Y:S01]  /*631b0*/  HMMA.16816.F32 R48, R16.reuse, R52, R48 ;  /* 0x000000341030723c */ /* 0x040fe20000001830 */
[----:B--2---:R-:W-:Y:S04]  /*631c0*/  STL.64 [R1+0x5a50], R6 ;  /* 0x005a500601007387 */ /* 0x004fe80000100a00 */
[----:B------:R0:W-:Y:S04]  /*631d0*/  STL.64 [R1+0x5a48], R4 ;  /* 0x005a480401007387 */ /* 0x0001e80000100a00 */
[----:B0-----:R-:W2:Y:S04]  /*631e0*/  LDL.LU R4, [R1+0x650] ;  /* 0x0006500001047983 */ /* 0x001ea80000300800 */
[----:B------:R-:W2:Y:S04]  /*631f0*/  LDL.LU R5, [R1+0x654] ;  /* 0x0006540001057983 */ /* 0x000ea80000300800 */
[----:B------:R-:W2:Y:S04]  /*63200*/  LDL.LU R6, [R1+0x658] ;  /* 0x0006580001067983 */ /* 0x000ea80000300800 */
[----:B------:R-:W2:Y:S04]  /*63210*/  LDL.LU R7, [R1+0x65c] ;  /* 0x00065c0001077983 */ /* 0x000ea80000300800 */
[----:B------:R0:W-:Y:S04]  /*63220*/  STL.64 [R1], R8 ;  /* 0x0000000801007387 */ /* 0x0001e80000100a00 */
[----:B------:R1:W-:Y:S04]  /*63230*/  STL.64 [R1+0x8], R10 ;  /* 0x0000080a01007387 */ /* 0x0003e80000100a00 */
[----:B0-----:R-:W3:Y:S04]  /*63240*/  LDL.LU R8, [R1+0x690] ;  /* 0x0006900001087983 */ /* 0x001ee80000300800 */
[----:B------:R-:W3:Y:S04]  /*63250*/  LDL.LU R9, [R1+0x694] ;  /* 0x0006940001097983 */ /* 0x000ee80000300800 */
[----:B-1----:R-:W3:Y:S04]  /*63260*/  LDL.LU R10, [R1+0x698] ;  /* 0x00069800010a7983 */ /* 0x002ee80000300800 */
[----:B------:R-:W3:Y:S04]  /*63270*/  LDL.LU R11, [R1+0x69c] ;  /* 0x00069c00010b7983 */ /* 0x000ee80000300800 */
        /* <DEDUP_REMOVED lines=36> */
[----:B------:R-:W-:Y:S04]  /*634c0*/  STL.64 [R1+0x618], R58 ;  /* 0x0006183a01007387 */ /* 0x000fe80000100a00 */
[----:B0-----:R-:W2:Y:S04]  /*634d0*/  LDL.LU R56, [R1+0x5a58] ;  /* 0x005a580001387983 */ /* 0x001ea80000300800 */
[----:B------:R-:W-:Y:S04]  /*634e0*/  STL.64 [R1+0x5a40], R42 ;  /* 0x005a402a01007387 */ /* 0x000fe80000100a00 */
        /* <DEDUP_REMOVED lines=8> */
[----:B------:R-:W2:Y:S01]  /*63570*/  LDL.LU.64 R4, [R1+0x5a48] ;  /* 0x005a480001047983 */ /* 0x000ea20000300a00 */
[----:B------:R-:W0:Y:S01]  /*63580*/  S2R R59, SR_TID.X ;  /* 0x00000000003b7919 */ /* 0x000e220000002100 */
[----:B------:R-:W1:Y:S01]  /*63590*/  S2R R58, SR_TID.X ;  /* 0x00000000003a7919 */ /* 0x000e620000002100 */
[----:B---3--:R-:W-:Y:S01]  /*635a0*/  HMMA.16816.F32 R8, R20, R52, R8 ;  /* 0x000000341408723c */ /* 0x008fe20000001808 */
[----:B----4-:R-:W-:Y:S04]  /*635b0*/  STL.64 [R1+0x5a30], R30 ;  /* 0x005a301e01007387 */ /* 0x010fe80000100a00 */
[----:B------:R-:W-:Y:S04]  /*635c0*/  STL.64 [R1+0x5a28], R28 ;  /* 0x005a281c01007387 */ /* 0x000fe80000100a00 */
[----:B------:R-:W-:Y:S01]  /*635d0*/  STL.64 [R1+0x5a20], R34 ;  /* 0x005a202201007387 */ /* 0x000fe20000100a00 */
[----:B0-----:R-:W-:Y:S01]  /*635e0*/  LOP3.LUT R59, R59, 0x7, RZ, 0xc0, !PT ;  /* 0x000000073b3b7812 */ /* 0x001fe200078ec0ff */
[----:B-1----:R-:W-:-:S04]  /*635f0*/  IMAD.SHL.U32 R57, R58, 0x2, RZ ;  /* 0x000000023a397824 */ /* 0x002fc800078e00ff */
[----:B------:R-:W-:Y:S02]  /*63600*/  IMAD R59, R59, 0x210, RZ ;  /* 0x000002103b3b7824 */ /* 0x000fe400078e02ff */
        /* <DEDUP_REMOVED lines=10> */
[----:B------:R-:W-:Y:S04]  /*636b0*/  STL.64 [R1+0x5a08], R52 ;  /* 0x005a083401007387 */ /* 0x000fe80000100a00 */
[----:B------:R-:W-:Y:S04]  /*636c0*/  STL.64 [R1+0x640], R8 ;  /* 0x0006400801007387 */ /* 0x000fe80000100a00 */
[----:B------:R-:W-:Y:S04]  /*636d0*/  STL.64 [R1+0x648], R10 ;  /* 0x0006480a01007387 */ /* 0x000fe80000100a00 */
[----:B------:R-:W0:Y:S04]  /*636e0*/  LDSM.16.MT88.4 R8, [R59+UR5+0x4000] ;  /* 0x004000053b08783b */ /* 0x000e280008004200 */
[----:B------:R-:W-:Y:S04]  /*636f0*/  LDSM.16.MT88.4 R4, [R56+UR5+0x4180] ;  /* 0x004180053804783b */ /* 0x000fe80008004200 */
        /* <DEDUP_REMOVED lines=12> */
[----:B------:R-:W-:Y:S04]  /*637c0*/  STL.64 [R1+0x59f0], R26 ;  /* 0x0059f01a01007387 */ /* 0x000fe80000100a00 */
[----:B------:R-:W-:Y:S04]  /*637d0*/  STL.64 [R1+0x59e8], R24 ;  /* 0x0059e81801007387 */ /* 0x000fe80000100a00 */
[----:B------:R-:W-:Y:S04]  /*637e0*/  STL.64 [R1+0x670], R8 ;  /* 0x0006700801007387 */ /* 0x000fe80000100a00 */
[----:B------:R0:W-:Y:S02]  /*637f0*/  STL.64 [R1+0x678], R10 ;  /* 0x0006780a01007387 */ /* 0x0001e40000100a00 */
[----:B0-----:R-:W-:Y:S02]  /*63800*/  HMMA.16816.F32 R8, R20, R44, R40 ;  /* 0x0000002c1408723c */ /* 0x001fe40000001828 */
[----:B------:R-:W0:Y:S04]  /*63810*/  LDSM.16.MT88.4 R20, [R59+UR5+0x4180] ;  /* 0x004180053b14783b */ /* 0x000e280008004200 */
[----:B-1----:R-:W-:Y:S04]  /*63820*/  STL.64 [R1+0x5920], R18 ;  /* 0x0059201201007387 */ /* 0x002fe80000100a00 */
[----:B------:R1:W-:Y:S04]  /*63830*/  STL.64 [R1+0x5918], R16 ;  /* 0x0059181001007387 */ /* 0x0003e80000100a00 */
[----:B------:R-:W-:Y:S04]  /*63840*/  STL.64 [R1+0x59e0], R46 ;  /* 0x0059e02e01007387 */ /* 0x000fe80000100a00 */
[----:B------:R-:W-:Y:S04]  /*63850*/  STL.64 [R1+0x59d8], R44 ;  /* 0x0059d82c01007387 */ /* 0x000fe80000100a00 */
[----:B------:R-:W-:Y:S04]  /*63860*/  STL.64 [R1+0x660], R8 ;  /* 0x0006600801007387 */ /* 0x000fe80000100a00 */
[----:B------:R-:W-:Y:S04]  /*63870*/  STL.64 [R1+0x668], R10 ;  /* 0x0006680a01007387 */ /* 0x000fe80000100a00 */
[----:B-1----:R-:W2:Y:S04]  /*63880*/  LDL.LU R16, [R1+0x910] ;  /* 0x0009100001107983 */ /* 0x002ea80000300800 */
        /* <DEDUP_REMOVED lines=178> */
[----:B----4-:R-:W-:Y:S11]  /*643b0*/  HMMA.16816.F32 R8, R8, R44, R12 ;  /* 0x0000002c0808723c */ /* 0x010ff6000000180c */
[----:B------:R-:W-:Y:S04]  /*643c0*/  STL.64 [R1+0x770], R16 ;  /* 0x0007701001007387 */ /* 0x000fe80000100a00 */
[----:B------:R0:W-:Y:S04]  /*643d0*/  STL.64 [R1+0x778], R18 ;  /* 0x0007781201007387 */ /* 0x0001e80000100a00 */
[----:B0-----:R-:W2:Y:S04]  /*643e0*/  LDL.LU.64 R18, [R1+0x5960] ;  /* 0x0059600001127983 */ /* 0x001ea80000300a00 */
[----:B------:R-:W2:Y:S04]  /*643f0*/  LDL.LU.64 R16, [R1+0x5958] ;  /* 0x0059580001107983 */ /* 0x000ea80000300a00 */
        /* <DEDUP_REMOVED lines=9> */
[----:B------:R-:W-:Y:S04]  /*64490*/  STL.64 [R1+0x5928], R44 ;  /* 0x0059282c01007387 */ /* 0x000fe80000100a00 */
[----:B------:R-:W-:Y:S04]  /*644a0*/  STL.64 [R1+0x760], R8 ;  /* 0x0007600801007387 */ /* 0x000fe80000100a00 */
[----:B------:R4:W-:Y:S04]  /*644b0*/  STL.64 [R1+0x768], R10 ;  /* 0x0007680a01007387 */ /* 0x0009e80000100a00 */
[----:B------:R-:W-:Y:S01]  /*644c0*/  STL.64 [R1+0x5910], R42 ;  /* 0x0059102a01007387 */ /* 0x000fe20000100a00 */
[C---:B----4-:R-:W-:Y:S08]  /*644d0*/  HMMA.16816.F32 R8, R12.reuse, R36, R24 ;  /* 0x000000240c08723c */ /* 0x050ff00000001818 */
[C---:B---3--:R-:W-:Y:S11]  /*644e0*/  HMMA.16816.F32 R4, R12.reuse, R40, R4 ;  /* 0x000000280c04723c */ /* 0x048ff60000001804 */
[----:B------:R-:W-:Y:S04]  /*644f0*/  STL.64 [R1+0x780], R8 ;  /* 0x0007800801007387 */ /* 0x000fe80000100a00 */
[----:B------:R-:W-:Y:S04]  /*64500*/  STL.64 [R1+0x788], R10 ;  /* 0x0007880a01007387 */ /* 0x000fe80000100a00 */
[----:B------:R-:W-:Y:S04]  /*64510*/  STL.64 [R1+0x5908], R40 ;  /* 0x0059082801007387 */ /* 0x000fe80000100a00 */
[----:B------:R-:W-:Y:S04]  /*64520*/  STL.64 [R1+0x790], R4 ;  /* 0x0007900401007387 */ /* 0x000fe80000100a00 */
[----:B------:R0:W-:Y:S02]  /*64530*/  STL.64 [R1+0x798], R6 ;  /* 0x0007980601007387 */ /* 0x0001e40000100a00 */
[C---:B0-----:R-:W-:Y:S02]  /*64540*/  HMMA.16816.F32 R4, R12.reuse, R28, R20 ;  /* 0x0000001c0c04723c */ /* 0x041fe40000001814 */
[----:B------:R-:W-:Y:S04]  /*64550*/  STL.64 [R1+0x5900], R30 ;  /* 0x0059001e01007387 */ /* 0x000fe80000100a00 */
[----:B------:R-:W-:Y:S02]  /*64560*/  STL.64 [R1+0x58f8], R28 ;  /* 0x0058f81c01007387 */ /* 0x000fe40000100a00 */
[C---:B--2---:R-:W-:Y:S11]  /*64570*/  HMMA.16816.F32 R8, R12.reuse, R32, R16 ;  /* 0x000000200c08723c */ /* 0x044ff60000001810 */
[----:B------:R-:W-:Y:S04]  /*64580*/  STL.64 [R1+0x7a0], R4 ;  /* 0x0007a00401007387 */ /* 0x000fe80000100a00 */
[----:B------:R0:W-:Y:S02]  /*64590*/  STL.64 [R1+0x7a8], R6 ;  /* 0x0007a80601007387 */ /* 0x0001e40000100a00 */
[C---:B0-----:R-:W-:Y:S02]  /*645a0*/  HMMA.16816.F32 R4, R12.reuse, R52, R56 ;  /* 0x000000340c04723c */ /* 0x041fe40000001838 */
[----:B------:R-:W-:Y:S04]  /*645b0*/  STL.64 [R1+0x58f0], R54 ;  /* 0x0058f03601007387 */ /* 0x000fe80000100a00 */
[----:B------:R-:W-:Y:S04]  /*645c0*/  STL.64 [R1+0x7b0], R8 ;  /* 0x0007b00801007387 */ /* 0x000fe80000100a00 */
[----:B------:R-:W-:Y:S04]  /*645d0*/  STL.64 [R1+0x7b8], R10 ;  /* 0x0007b80a01007387 */ /* 0x000fe80000100a00 */
[----:B------:R-:W-:Y:S05]  /*645e0*/  STL.64 [R1+0x58e8], R52 ;  /* 0x0058e83401007387 */ /* 0x000fea0000100a00 */
[----:B------:R0:W-:Y:S04]  /*645f0*/  STL.64 [R1+0x7c0], R4 ;  /* 0x0007c00401007387 */ /* 0x0001e80000100a00 */
[----:B------:R1:W-:Y:S04]  /*64600*/  STL.64 [R1+0x7c8], R6 ;  /* 0x0007c80601007387 */ /* 0x0003e80000100a00 */
[----:B0-----:R-:W2:Y:S04]  /*64610*/  LDL.LU R4, [R1+0x520] ;  /* 0x0005200001047983 */ /* 0x001ea80000300800 */
[----:B------:R-:W2:Y:S04]  /*64620*/  LDL.LU R5, [R1+0x524] ;  /* 0x0005240001057983 */ /* 0x000ea80000300800 */
[----:B-1----:R-:W3:Y:S04]  /*64630*/  LDL.LU R6, [R1+0x528] ;  /* 0x0005280001067983 */ /* 0x002ee80000300800 */
        /* <DEDUP_REMOVED lines=39> */
[----:B------:R-:W2:Y:S04]  /*648b0*/  LDL.LU R22, [R1+0x588] ;  /* 0x0005880001167983 */ /* 0x000ea80000300800 */
[----:B------:R-:W2:Y:S04]  /*648c0*/  LDL.LU R23, [R1+0x58c] ;  /* 0x00058c0001177983 */ /* 0x000ea80000300800 */
[----:B------:R-:W4:Y:S04]  /*648d0*/  LDL.LU R52, [R1+0x590] ;  /* 0x0005900001347983 */ /* 0x000f280000300800 */
[----:B------:R-:W4:Y:S04]  /*648e0*/  LDL.LU R53, [R1+0x594] ;  /* 0x0005940001357983 */ /* 0x000f280000300800 */
[----:B------:R-:W4:Y:S04]  /*648f0*/  LDL.LU R54, [R1+0x598] ;  /* 0x0005980001367983 */ /* 0x000f280000300800 */
[----:B------:R-:W4:Y:S04]  /*64900*/  LDL.LU R55, [R1+0x59c] ;  /* 0x00059c0001377983 */ /* 0x000f280000300800 */
[----:B---3--:R-:W-:Y:S04]  /*64910*/  STL.64 [R1+0x58a0], R6 ;  /* 0x0058a00601007387 */ /* 0x008fe80000100a00 */
[----:B------:R0:W-:Y:S04]  /*64920*/  STL.64 [R1+0x5898], R4 ;  /* 0x0058980401007387 */ /* 0x0001e80000100a00 */
[----:B0-----:R-:W3:Y:S04]  /*64930*/  LDL.LU R4, [R1+0x530] ;  /* 0x0005300001047983 */ /* 0x001ee80000300800 */
[----:B------:R-:W3:Y:S04]  /*64940*/  LDL.LU R5, [R1+0x534] ;  /* 0x0005340001057983 */ /* 0x000ee80000300800 */
[----:B------:R-:W2:Y:S04]  /*64950*/  LDL.LU R6, [R1+0x538] ;  /* 0x0005380001067983 */ /* 0x000ea80000300800 */
[----:B------:R-:W2:Y:S01]  /*64960*/  LDL.LU R7, [R1+0x53c] ;  /* 0x00053c0001077983 */ /* 0x000ea20000300800 */
[C---:B------:R-:W-:Y:S03]  /*64970*/  HMMA.16816.F32 R24, R12.reuse, R48, R24 ;  /* 0x000000300c18723c */ /* 0x040fe60000001818 */
[----:B--2---:R-:W-:Y:S04]  /*64980*/  STL.64 [R1+0x58b0], R6 ;  /* 0x0058b00601007387 */ /* 0x004fe80000100a00 */
[----:B---3--:R0:W-:Y:S04]  /*64990*/  STL.64 [R1+0x58a8], R4 ;  /* 0x0058a80401007387 */ /* 0x0081e80000100a00 */
        /* <DEDUP_REMOVED lines=39> */
[C---:B----4-:R-:W-:Y:S08]  /*64c10*/  HMMA.16816.F32 R52, R16.reuse, R32, R52 ;  /* 0x000000201034723c */ /* 0x050ff00000001834 */
        /* <DEDUP_REMOVED lines=30> */
[----:B---3--:R-:W-:-:S15]  /*64e00*/  HMMA.16816.F32 R12, R16, R44, R12 ;  /* 0x0000002c100c723c */ /* 0x008fde000000180c */
[----:B------:R-:W-:-:S04]  /*64e10*/  NOP ;  /* 0x0000000000007918 */ /* 0x000fc80000000000 */
[----:B------:R-:W-:Y:S04]  /*64e20*/  STL.64 [R1+0xb30], R12 ;  /* 0x000b300c01007387 */ /* 0x000fe80000100a00 */
[----:B------:R-:W-:Y:S01]  /*64e30*/  STL.64 [R1+0xb38], R14 ;  /* 0x000b380e01007387 */ /* 0x000fe20000100a00 */
[----:B--2---:R-:W-:-:S15]  /*64e40*/  HMMA.16816.F32 R4, R20, R36, R4 ;  /* 0x000000241404723c */ /* 0x004fde0000001804 */
[----:B------:R-:W-:-:S04]  /*64e50*/  NOP ;  /* 0x0000000000007918 */ /* 0x000fc80000000000 */
[----:B------:R-:W-:Y:S04]  /*64e60*/  STL.64 [R1+0xc70], R4 ;  /* 0x000c700401007387 */ /* 0x000fe80000100a00 */
[----:B------:R0:W-:Y:S04]  /*64e70*/  STL.64 [R1+0xc78], R6 ;  /* 0x000c780601007387 */ /* 0x0001e80000100a00 */
[----:B0-----:R-:W2:Y:S04]  /*64e80*/  LDL.LU.64 R6, [R1+0x58b0] ;  /* 0x0058b00001067983 */ /* 0x001ea80000300a00 */
[----:B------:R-:W2:Y:S01]  /*64e90*/  LDL.LU.64 R4, [R1+0x58a8] ;  /* 0x0058a80001047983 */ /* 0x000ea20000300a00 */
[----:B------:R-:W0:Y:S03]  /*64ea0*/  S2R R15, SR_TID.X ;  /* 0x00000000000f7919 */ /* 0x000e260000002100 */
[----:B------:R-:W3:Y:S04]  /*64eb0*/  LDL.LU R12, [R1+0x4f0] ;  /* 0x0004f000010c7983 */ /* 0x000ee80000300800 */
[----:B------:R-:W3:Y:S04]  /*64ec0*/  LDL.LU R13, [R1+0x4f4] ;  /* 0x0004f400010d7983 */ /* 0x000ee80000300800 */
[----:B------:R-:W3:Y:S01]  /*64ed0*/  LDL.LU R14, [R1+0x4f8] ;  /* 0x0004f800010e7983 */ /* 0x000ee20000300800 */
[----:B0-----:R-:W-:-:S03]  /*64ee0*/  LOP3.LUT R18, R15, 0x7, RZ, 0xc0, !PT ;  /* 0x000000070f127812 */ /* 0x001fc600078ec0ff */
[----:B------:R-:W3:Y:S01]  /*64ef0*/  LDL.LU R15, [R1+0x4fc] ;  /* 0x0004fc00010f7983 */ /* 0x000ee20000300800 */
[----:B--2---:R-:W-:-:S15]  /*64f00*/  HMMA.16816.F32 R4, R20, R40, R4 ;  /* 0x000000281404723c */ /* 0x004fde0000001804 */
[----:B------:R-:W-:-:S04]  /*64f10*/  NOP ;  /* 0x0000000000007918 */ /* 0x000fc80000000000 */
[----:B------:R-:W-:Y:S01]  /*64f20*/  STL.64 [R1+0xc60], R4 ;  /* 0x000c600401007387 */ /* 0x000fe20000100a00 */
[----:B------:R-:W-:-:S03]  /*64f30*/  IMAD.MOV.U32 R40, RZ, RZ, R7 ;  /* 0x000000ffff287224 */ /* 0x000fc600078e0007 */
[----:B------:R0:W-:Y:S04]  /*64f40*/  STL [R1+0xc68], R6 ;  /* 0x000c680601007387 */ /* 0x0001e80000100800 */
[----:B0-----:R-:W2:Y:S04]  /*64f50*/  LDL.LU.64 R6, [R1+0x58a0] ;  /* 0x0058a00001067983 */ /* 0x001ea80000300a00 */
[----:B------:R-:W2:Y:S01]  /*64f60*/  LDL.LU.64 R4, [R1+0x5898] ;  /* 0x0058980001047983 */ /* 0x000ea20000300a00 */
[----:B------:R-:W0:Y:S03]  /*64f70*/  S2R R19, SR_TID.X ;  /* 0x0000000000137919 */ /* 0x000e260000002100 */
[----:B------:R1:W-:Y:S01]  /*64f80*/  STL [R1+0x5488], R40 ;  /* 0x0054882801007387 */ /* 0x0003e20000100800 */
[----:B------:R-:W-:-:S02]  /*64f90*/  IMAD R37, R18, 0x210, RZ ;  /* 0x0000021012257824 */ /* 0x000fc400078e02ff */
[C---:B0-----:R-:W-:Y:S02]  /*64fa0*/  IMAD.SHL.U32 R36, R19.reuse, 0x100, RZ ;  /* 0x0000010013247824 */ /* 0x041fe400078e00ff */
[----:B------:R-:W-:-:S05]  /*64fb0*/  IMAD.SHL.U32 R19, R19, 0x2, RZ ;  /* 0x0000000213137824 */ /* 0x000fca00078e00ff */
[----:B------:R-:W-:Y:S01]  /*64fc0*/  LOP3.LUT R41, R37, 0x10, R19, 0x78, !PT ;  /* 0x0000001025297812 */ /* 0x000fe200078e7813 */
[----:B--2---:R-:W-:-:S15]  /*64fd0*/  HMMA.16816.F32 R4, R20, R28, R4 ;  /* 0x0000001c1404723c */ /* 0x004fde0000001804 */
[----:B------:R-:W-:-:S04]  /*64fe0*/  NOP ;  /* 0x0000000000007918 */ /* 0x000fc80000000000 */
[----:B------:R-:W-:Y:S01]  /*64ff0*/  STL.64 [R1+0xc50], R4 ;  /* 0x000c500401007387 */ /* 0x000fe20000100a00 */
[----:B-1----:R-:W-:-:S03]  /*65000*/  IMAD.MOV.U32 R40, RZ, RZ, R7 ;  /* 0x000000ffff287224 */ /* 0x002fc600078e0007 */
[----:B------:R0:W-:Y:S02]  /*65010*/  STL [R1+0xc58], R6 ;  /* 0x000c580601007387 */ /* 0x0001e40000100800 */
[----:B0-----:R-:W-:Y:S02]  /*65020*/  HMMA.16816.F32 R4, R20, R32, R56 ;  /* 0x000000201404723c */ /* 0x001fe40000001838 */
[----:B------:R0:W-:Y:S04]  /*65030*/  STL [R1+0x54a0], R40 ;  /* 0x0054a02801007387 */ /* 0x0001e80000100800 */
[----:B------:R-:W2:Y:S01]  /*65040*/  LDL.LU R16, [R1+0x4e0] ;  /* 0x0004e00001107983 */ /* 0x000ea20000300800 */
[----:B------:R-:W-:Y:S02]  /*65050*/  IMAD.MOV.U32 R56, RZ, RZ, R26 ;  /* 0x000000ffff387224 */ /* 0x000fe400078e001a */
[----:B------:R-:W-:-:S02]  /*65060*/  IMAD.MOV.U32 R57, RZ, RZ, R27 ;  /* 0x000000ffff397224 */ /* 0x000fc400078e001b */
[----:B------:R-:W-:Y:S02]  /*65070*/  IMAD.MOV.U32 R58, RZ, RZ, R50 ;  /* 0x000000ffff3a7224 */ /* 0x000fe400078e0032 */
[----:B------:R-:W-:-:S06]  /*65080*/  IMAD.MOV.U32 R59, RZ, RZ, R51 ;  /* 0x000000ffff3b7224 */ /* 0x000fcc00078e0033 */
[----:B------:R-:W-:Y:S04]  /*65090*/  STL.64 [R1+0xc40], R4 ;  /* 0x000c400401007387 */ /* 0x000fe80000100a00 */
[----:B------:R-:W-:Y:S04]  /*650a0*/  STL.64 [R1+0xc48], R6 ;  /* 0x000c480601007387 */ /* 0x000fe80000100a00 */
[----:B------:R-:W2:Y:S04]  /*650b0*/  LDL.LU R17, [R1+0x4e4] ;  /* 0x0004e40001117983 */ /* 0x000ea80000300800 */
[----:B------:R-:W2:Y:S04]  /*650c0*/  LDL.LU R18, [R1+0x4e8] ;  /* 0x0004e80001127983 */ /* 0x000ea80000300800 */
[----:B------:R-:W2:Y:S04]  /*650d0*/  LDL.LU R19, [R1+0x4ec] ;  /* 0x0004ec0001137983 */ /* 0x000ea80000300800 */
[----:B------:R-:W2:Y:S04]  /*650e0*/  LDL.LU R26, [R1+0x5894] ;  /* 0x00589400011a7983 */ /* 0x000ea80000300800 */
[----:B------:R-:W2:Y:S04]  /*650f0*/  LDL.LU R27, [R1+0x5890] ;  /* 0x00589000011b7983 */ /* 0x000ea80000300800 */
[----:B------:R-:W2:Y:S04]  /*65100*/  LDL.LU R50, [R1+0x588c] ;  /* 0x00588c0001327983 */ /* 0x000ea80000300800 */
[----:B------:R-:W2:Y:S01]  /*65110*/  LDL.LU R51, [R1+0x5888] ;  /* 0x0058880001337983 */ /* 0x000ea20000300800 */
[----:B------:R-:W-:Y:S01]  /*65120*/  HMMA.16816.F32 R8, R20, R52, R8 ;  /* 0x000000341408723c */ /* 0x000fe20000001808 */
[----:B------:R-:W-:-:S07]  /*65130*/  LOP3.LUT R41, R41, 0x1000, R36, 0xf8, !PT ;  /* 0x0000100029297812 */ /* 0x000fce00078ef824 */
[----:B---3--:R-:W-:Y:S11]  /*65140*/  HMMA.16816.F32 R12, R20, R48, R12 ;  /* 0x00000030140c723c */ /* 0x008ff6000000180c */
[----:B------:R-:W-:Y:S01]  /*65150*/  STL.64 [R1+0xc30], R8 ;  /* 0x000c300801007387 */ /* 0x000fe20000100a00 */
[----:B0-----:R-:W-:-:S03]  /*65160*/  IMAD.MOV.U32 R40, RZ, RZ, R11 ;  /* 0x000000ffff287224 */ /* 0x001fc600078e000b */
[----:B------:R-:W-:Y:S04]  /*65170*/  STL [R1+0xc38], R10 ;  /* 0x000c380a01007387 */ /* 0x000fe80000100800 */
[----:B------:R-:W0:Y:S01]  /*65180*/  LDSM.16.MT88.4 R8, [R41+UR5+0x6080] ;  /* 0x006080052908783b */ /* 0x000e220008004200 */
[----:B------:R-:W-:Y:S02]  /*65190*/  IMAD.MOV.U32 R48, RZ, RZ, R39 ;  /* 0x000000ffff307224 */ /* 0x000fe400078e0027 */
[----:B------:R-:W-:Y:S01]  /*651a0*/  IMAD.MOV.U32 R49, RZ, RZ, R38 ;  /* 0x000000ffff317224 */ /* 0x000fe200078e0026 */
[----:B------:R-:W1:Y:S01]  /*651b0*/  S2R R53, SR_TID.X ;  /* 0x0000000000357919 */ /* 0x000e620000002100 */
[----:B------:R-:W-:Y:S04]  /*651c0*/  LDSM.16.MT88.4 R4, [R41+UR5+0x6000] ;  /* 0x006000052904783b */ /* 0x000fe80008004200 */
[----:B0-----:R0:W-:Y:S04]  /*651d0*/  STL.64 [R1+0x5818], R10 ;  /* 0x0058180a01007387 */ /* 0x0011e80000100a00 */
[----:B------:R3:W-:Y:S01]  /*651e0*/  STL.64 [R1+0x5810], R8 ;  /* 0x0058100801007387 */ /* 0x0007e20000100a00 */
[----:B0-----:R-:W-:-:S02]  /*651f0*/  IMAD.MOV.U32 R10, RZ, RZ, R35 ;  /* 0x000000ffff0a7224 */ /* 0x001fc400078e0023 */
[----:B---3--:R-:W-:Y:S02]  /*65200*/  IMAD.MOV.U32 R8, RZ, RZ, R31 ;  /* 0x000000ffff087224 */ /* 0x008fe400078e001f */
[----:B------:R-:W3:Y:S01]  /*65210*/  LDL.LU R31, [R1+0x5884] ;  /* 0x00588400011f7983 */ /* 0x000ee20000300800 */
[----:B------:R-:W-:Y:S02]  /*65220*/  IMAD.MOV.U32 R9, RZ, RZ, R30 ;  /* 0x000000ffff097224 */ /* 0x000fe400078e001e */
[----:B------:R-:W-:Y:S01]  /*65230*/  IMAD.MOV.U32 R11, RZ, RZ, R34 ;  /* 0x000000ffff0b7224 */ /* 0x000fe200078e0022 */
[----:B------:R-:W4:Y:S04]  /*65240*/  LDL.LU R30, [R1+0x5880] ;  /* 0x00588000011e7983 */ /* 0x000f280000300800 */
[----:B------:R-:W4:Y:S04]  /*65250*/  LDL.LU R35, [R1+0x587c] ;  /* 0x00587c0001237983 */ /* 0x000f280000300800 */
[----:B------:R-:W4:Y:S04]  /*65260*/  LDL.LU R34, [R1+0x5878] ;  /* 0x0058780001227983 */ /* 0x000f280000300800 */
[----:B--2---:R0:W-:Y:S04]  /*65270*/  STL.64 [R1+0x5830], R50 ;  /* 0x0058303201007387 */ /* 0x0041e80000100a00 */
[----:B------:R-:W-:Y:S04]  /*65280*/  STL.64 [R1+0xc20], R12 ;  /* 0x000c200c01007387 */ /* 0x000fe80000100a00 */
[----:B------:R-:W-:Y:S04]  /*65290*/  STL.64 [R1+0xc28], R14 ;  /* 0x000c280e01007387 */ /* 0x000fe80000100a00 */
[----:B------:R-:W2:Y:S01]  /*652a0*/  LDL.LU R39, [R1+0x5874] ;  /* 0x0058740001277983 */ /* 0x000ea20000300800 */
[----:B0-----:R-:W-:-:S02]  /*652b0*/  IMAD.MOV.U32 R50, RZ, RZ, R43 ;  /* 0x000000ffff327224 */ /* 0x001fc400078e002b */
[----:B------:R-:W-:Y:S01]  /*652c0*/  IMAD.MOV.U32 R51, RZ, RZ, R42 ;  /* 0x000000ffff337224 */ /* 0x000fe200078e002a */
[----:B------:R-:W2:Y:S04]  /*652d0*/  LDL.LU R38, [R1+0x5870] ;  /* 0x0058700001267983 */ /* 0x000ea80000300800 */
[----:B------:R-:W2:Y:S04]  /*652e0*/  LDL.LU R43, [R1+0x586c] ;  /* 0x00586c00012b7983 */ /* 0x000ea80000300800 */
[----:B------:R-:W2:Y:S04]  /*652f0*/  LDL.LU R42, [R1+0x5868] ;  /* 0x00586800012a7983 */ /* 0x000ea80000300800 */
[----:B------:R-:W0:Y:S01]  /*65300*/  LDSM.16.MT88.4 R12, [R41+UR5+0x6100] ;  /* 0x00610005290c783b */ /* 0x000e220008004200 */
[----:B------:R-:W-:Y:S03]  /*65310*/  HMMA.16816.F32 R16, R20, R24, R16 ;  /* 0x000000181410723c */ /* 0x000fe60000001810 */
[----:B0-----:R3:W-:Y:S04]  /*65320*/  STL.64 [R1+0x57d8], R14 ;  /* 0x0057d80e01007387 */ /* 0x0017e80000100a00 */
[----:B------:R0:W-:Y:S01]  /*65330*/  STL.64 [R1+0x57d0], R12 ;  /* 0x0057d00c01007387 */ /* 0x0001e20000100a00 */
[----:B---3--:R-:W-:-:S02]  /*65340*/  IMAD.MOV.U32 R15, RZ, RZ, R31 ;  /* 0x000000ffff0f7224 */ /* 0x008fc400078e001f */
[----:B----4-:R-:W-:Y:S02]  /*65350*/  IMAD.MOV.U32 R14, RZ, RZ, R30 ;  /* 0x000000ffff0e7224 */ /* 0x010fe400078e001e */
[----:B0-----:R-:W-:Y:S02]  /*65360*/  IMAD.MOV.U32 R13, RZ, RZ, R35 ;  /* 0x000000ffff0d7224 */ /* 0x001fe400078e0023 */
[----:B------:R-:W-:Y:S02]  /*65370*/  IMAD.MOV.U32 R12, RZ, RZ, R34 ;  /* 0x000000ffff0c7224 */ /* 0x000fe400078e0022 */
[----:B------:R-:W3:Y:S04]  /*65380*/  LDL.LU R34, [R1+0x5864] ;  /* 0x0058640001227983 */ /* 0x000ee80000300800 */
[----:B------:R-:W3:Y:S04]  /*65390*/  LDL.LU R35, [R1+0x5860] ;  /* 0x0058600001237983 */ /* 0x000ee80000300800 */
[----:B------:R-:W4:Y:S04]  /*653a0*/  LDL.LU R30, [R1+0x585c] ;  /* 0x00585c00011e7983 */ /* 0x000f280000300800 */
[----:B------:R-:W4:Y:S04]  /*653b0*/  LDL.LU R31, [R1+0x5858] ;  /* 0x00585800011f7983 */ /* 0x000f280000300800 */
[----:B------:R2:W-:Y:S04]  /*653c0*/  STL.64 [R1+0x5828], R26 ;  /* 0x0058281a01007387 */ /* 0x0005e80000100a00 */
[----:B------:R-:W-:Y:S04]  /*653d0*/  STL.64 [R1+0xc10], R16 ;  /* 0x000c101001007387 */ /* 0x000fe80000100a00 */
[----:B------:R-:W-:Y:S04]  /*653e0*/  STL.64 [R1+0xc18], R18 ;  /* 0x000c181201007387 */ /* 0x000fe80000100a00 */
[----:B------:R-:W0:Y:S01]  /*653f0*/  LDSM.16.MT88.4 R16, [R41+UR5+0x6180] ;  /* 0x006180052910783b */ /* 0x000e220008004200 */
[----:B--2---:R-:W-:-:S02]  /*65400*/  IMAD.MOV.U32 R27, RZ, RZ, R39 ;  /* 0x000000ffff1b7224 */ /* 0x004fc400078e0027 */
[----:B------:R-:W-:Y:S02]  /*65410*/  IMAD.MOV.U32 R26, RZ, RZ, R38 ;  /* 0x000000ffff1a7224 */ /* 0x000fe400078e0026 */
[----:B------:R-:W-:Y:S02]  /*65420*/  IMAD.MOV.U32 R25, RZ, RZ, R43 ;  /* 0x000000ffff197224 */ /* 0x000fe400078e002b */
[----:B------:R-:W-:Y:S02]  /*65430*/  IMAD.MOV.U32 R24, RZ, RZ, R42 ;  /* 0x000000ffff187224 */ /* 0x000fe400078e002a */
[----:B------:R-:W2:Y:S04]  /*65440*/  LDL.LU R42, [R1+0x5854] ;  /* 0x00585400012a7983 */ /* 0x000ea80000300800 */
[----:B------:R-:W2:Y:S04]  /*65450*/  LDL.LU R43, [R1+0x5850] ;  /* 0x00585000012b7983 */ /* 0x000ea80000300800 */
[----:B------:R-:W3:Y:S04]  /*65460*/  LDL.LU R38, [R1+0x584c] ;  /* 0x00584c0001267983 */ /* 0x000ee80000300800 */
[----:B------:R-:W3:Y:S01]  /*65470*/  LDL.LU R39, [R1+0x5848] ;  /* 0x0058480001277983 */ /* 0x000ee20000300800 */
[----:B-1----:R-:W-:-:S05]  /*65480*/  IMAD.SHL.U32 R52, R53, 0x2, RZ ;  /* 0x0000000235347824 */ /* 0x002fca00078e00ff */
[----:B------:R-:W-:-:S04]  /*65490*/  LOP3.LUT R37, R37, 0x10, R52, 0x78, !PT ;  /* 0x0000001025257812 */ /* 0x000fc800078e7834 */
[----:B------:R-:W-:Y:S01]  /*654a0*/  LOP3.LUT R37, R37, 0x1000, R36, 0xf8, !PT ;  /* 0x0000100025257812 */ /* 0x000fe200078ef824 */
[----:B0-----:R-:W-:Y:S03]  /*654b0*/  STL.64 [R1+0x57c8], R18 ;  /* 0x0057c81201007387 */ /* 0x001fe60000100a00 */
[----:B------:R-:W-:Y:S01]  /*654c0*/  LOP3.LUT R37, R37, 0x20, RZ, 0x3c, !PT ;  /* 0x0000002025257812 */ /* 0x000fe200078e3cff */
[----:B------:R0:W-:Y:S02]  /*654d0*/  STL.64 [R1+0x57c0], R16 ;  /* 0x0057c01001007387 */ /* 0x0001e40000100a00 */
[----:B0-----:R-:W-:Y:S02]  /*654e0*/  HMMA.16816.F32 R16, R20, R44, R24 ;  /* 0x0000002c1410723c */ /* 0x001fe40000001818 */
[----:B------:R-:W0:Y:S04]  /*654f0*/  LDSM.16.MT88.4 R20, [R37+UR5+0x6000] ;  /* 0x006000052514783b */ /* 0x000e280008004200 */
[----:B------:R-:W-:-:S13]  /*65500*/  STL.64 [R1+0x5820], R46 ;  /* 0x0058202e01007387 */ /* 0x000fda0000100a00 */
[----:B------:R-:W-:Y:S04]  /*65510*/  STL.64 [R1+0xb20], R16 ;  /* 0x000b201001007387 */ /* 0x000fe80000100a00 */
[----:B------:R2:W-:Y:S04]  /*65520*/  STL.64 [R1+0xb28], R18 ;  /* 0x000b281201007387 */ /* 0x0005e80000100a00 */
[----:B0-----:R-:W-:Y:S04]  /*65530*/  STL.64 [R1+0x57a0], R22 ;  /* 0x0057a01601007387 */ /* 0x001fe80000100a00 */
[----:B------:R3:W-:Y:S01]  /*65540*/  STL.64 [R1+0x5798], R20 ;  /* 0x0057981401007387 */ /* 0x0007e20000100a00 */
[C---:B--2---:R-:W-:Y:S08]  /*65550*/  HMMA.16816.F32 R16, R4.reuse, R42, R48 ;  /* 0x0000002a0410723c */ /* 0x044ff00000001830 */
[C---:B---3--:R-:W-:Y:S08]  /*65560*/  HMMA.16816.F32 R20, R4.reuse, R38, R12 ;  /* 0x000000260414723c */ /* 0x048ff0000000180c */
[C---:B----4-:R-:W-:Y:S08]  /*65570*/  HMMA.16816.F32 R12, R4.reuse, R30, R8 ;  /* 0x0000001e040c723c */ /* 0x050ff00000001808 */
[----:B------:R-:W-:Y:S03]  /*65580*/  HMMA.16816.F32 R8, R4, R34, R56 ;  /* 0x000000220408723c */ /* 0x000fe60000001838 */
[----:B------:R-:W-:Y:S04]  /*65590*/  STL.64 [R1+0xb10], R20 ;  /* 0x000b101401007387 */ /* 0x000fe80000100a00 */
[----:B------:R-:W-:Y:S04]  /*655a0*/  STL.64 [R1+0xb18], R22 ;  /* 0x000b181601007387 */ /* 0x000fe80000100a00 */
[----:B------:R-:W-:Y:S04]  /*655b0*/  STL.64 [R1+0x5808], R30 ;  /* 0x0058081e01007387 */ /* 0x000fe80000100a00 */
[----:B------:R0:W-:Y:S04]  /*655c0*/  STL.64 [R1+0xb00], R16 ;  /* 0x000b001001007387 */ /* 0x0001e80000100a00 */
[----:B------:R1:W-:Y:S04]  /*655d0*/  STL.64 [R1+0xb08], R18 ;  /* 0x000b081201007387 */ /* 0x0003e80000100a00 */
[----:B------:R-:W-:Y:S04]  /*655e0*/  STL.64 [R1+0xaf0], R12 ;  /* 0x000af00c01007387 */ /* 0x000fe80000100a00 */
[----:B------:R-:W-:Y:S04]  /*655f0*/  STL.64 [R1+0xaf8], R14 ;  /* 0x000af80e01007387 */ /* 0x000fe80000100a00 */
[----:B------:R-:W-:Y:S04]  /*65600*/  STL.64 [R1+0x5800], R34 ;  /* 0x0058002201007387 */ /* 0x000fe80000100a00 */
[----:B0-----:R-:W2:Y:S04]  /*65610*/  LDL.LU R16, [R1+0x290] ;  /* 0x0002900001107983 */ /* 0x001ea80000300800 */
[----:B------:R0:W-:Y:S04]  /*65620*/  STL.64 [R1+0xae0], R8 ;  /* 0x000ae00801007387 */ /* 0x0001e80000100a00 */
[----:B------:R3:W-:Y:S04]  /*65630*/  STL.64 [R1+0xae8], R10 ;  /* 0x000ae80a01007387 */ /* 0x0007e80000100a00 */
[----:B------:R-:W2:Y:S01]  /*65640*/  LDL.LU R17, [R1+0x294] ;  /* 0x0002940001117983 */ /* 0x000ea20000300800 */
[----:B-1----:R-:W-:-:S02]  /*65650*/  IMAD.MOV.U32 R18, RZ, RZ, R55 ;  /* 0x000000ffff127224 */ /* 0x002fc400078e0037 */
[----:B------:R-:W-:Y:S01]  /*65660*/  IMAD.MOV.U32 R19, RZ, RZ, R54 ;  /* 0x000000ffff137224 */ /* 0x000fe200078e0036 */
[----:B------:R-:W4:Y:S04]  /*65670*/  LDL.LU R55, [R1+0x5844] ;  /* 0x0058440001377983 */ /* 0x000f280000300800 */
[----:B------:R-:W4:Y:S04]  /*65680*/  LDL.LU R54, [R1+0x5840] ;  /* 0x0058400001367983 */ /* 0x000f280000300800 */
[----:B------:R-:W4:Y:S04]  /*65690*/  LDL.LU R56, [R1+0x380] ;  /* 0x0003800001387983 */ /* 0x000f280000300800 */
[----:B------:R-:W4:Y:S04]  /*656a0*/  LDL.LU R57, [R1+0x384] ;  /* 0x0003840001397983 */ /* 0x000f280000300800 */
[----:B------:R-:W4:Y:S04]  /*656b0*/  LDL.LU R58, [R1+0x388] ;  /* 0x00038800013a7983 */ /* 0x000f280000300800 */
[----:B------:R-:W4:Y:S04]  /*656c0*/  LDL.LU R59, [R1+0x38c] ;  /* 0x00038c00013b7983 */ /* 0x000f280000300800 */
[----:B0-----:R-:W4:Y:S04]  /*656d0*/  LDL.LU R8, [R1+0x3e0] ;  /* 0x0003e00001087983 */ /* 0x001f280000300800 */
[----:B------:R-:W4:Y:S04]  /*656e0*/  LDL.LU R9, [R1+0x3e4] ;  /* 0x0003e40001097983 */ /* 0x000f280000300800 */
        /* <DEDUP_REMOVED lines=26> */
[----:B------:R-:W-:Y:S04]  /*65890*/  STL.64 [R1+0x57e8], R18 ;  /* 0x0057e81201007387 */ /* 0x000fe80000100a00 */
[----:B--2---:R0:W-:Y:S04]  /*658a0*/  STL.64 [R1+0x57e0], R16 ;  /* 0x0057e01001007387 */ /* 0x0041e80000100a00 */
[----:B0-----:R-:W2:Y:S04]  /*658b0*/  LDL.LU R16, [R1+0x360] ;  /* 0x0003600001107983 */ /* 0x001ea80000300800 */
[----:B------:R-:W2:Y:S04]  /*658c0*/  LDL.LU R17, [R1+0x364] ;  /* 0x0003640001117983 */ /* 0x000ea80000300800 */
[----:B------:R-:W2:Y:S04]  /*658d0*/  LDL.LU R18, [R1+0x368] ;  /* 0x0003680001127983 */ /* 0x000ea80000300800 */
[----:B------:R-:W2:Y:S04]  /*658e0*/  LDL.LU R19, [R1+0x36c] ;  /* 0x00036c0001137983 */ /* 0x000ea80000300800 */
[----:B--2---:R4:W-:Y:S04]  /*658f0*/  STL.64 [R1+0x57f8], R18 ;  /* 0x0057f81201007387 */ /* 0x0049e80000100a00 */
[----:B------:R0:W-:Y:S01]  /*65900*/  STL.64 [R1+0x57f0], R16 ;  /* 0x0057f01001007387 */ /* 0x0001e20000100a00 */
[----:B----4-:R-:W-:-:S03]  /*65910*/  IMAD.MOV.U32 R18, RZ, RZ, R55 ;  /* 0x000000ffff127224 */ /* 0x010fc600078e0037 */
[----:B0-----:R-:W2:Y:S01]  /*65920*/  LDL.LU R16, [R1+0x370] ;  /* 0x0003700001107983 */ /* 0x001ea20000300800 */
[----:B------:R-:W-:-:S03]  /*65930*/  IMAD.MOV.U32 R17, RZ, RZ, R54 ;  /* 0x000000ffff117224 */ /* 0x000fc600078e0036 */
[----:B------:R-:W3:Y:S04]  /*65940*/  LDL.LU R54, [R1+0x583c] ;  /* 0x00583c0001367983 */ /* 0x000ee80000300800 */
[----:B------:R-:W3:Y:S04]  /*65950*/  LDL.LU R55, [R1+0x5838] ;  /* 0x0058380001377983 */ /* 0x000ee80000300800 */
[----:B------:R-:W2:Y:S04]  /*65960*/  LDL.LU R19, [R1+0x37c] ;  /* 0x00037c0001137983 */ /* 0x000ea80000300800 */
[----:B------:R-:W4:Y:S04]  /*65970*/  LDL.LU R12, [R1+0x350] ;  /* 0x00035000010c7983 */ /* 0x000f280000300800 */
[----:B------:R-:W4:Y:S04]  /*65980*/  LDL.LU R13, [R1+0x354] ;  /* 0x00035400010d7983 */ /* 0x000f280000300800 */
[----:B------:R-:W4:Y:S04]  /*65990*/  LDL.LU R14, [R1+0x358] ;  /* 0x00035800010e7983 */ /* 0x000f280000300800 */
[----:B------:R-:W4:Y:S01]  /*659a0*/  LDL.LU R15, [R1+0x35c] ;  /* 0x00035c00010f7983 */ /* 0x000f220000300800 */
[----:B---3--:R-:W-:-:S15]  /*659b0*/  HMMA.16816.F32 R48, R4, R54, R48 ;  /* 0x000000360430723c */ /* 0x008fde0000001830 */
[----:B------:R-:W-:-:S04]  /*659c0*/  NOP ;  /* 0x0000000000007918 */ /* 0x000fc80000000000 */
[----:B------:R-:W-:Y:S04]  /*659d0*/  STL.64 [R1+0xad0], R48 ;  /* 0x000ad03001007387 */ /* 0x000fe80000100a00 */
[----:B------:R0:W-:Y:S04]  /*659e0*/  STL.64 [R1+0xad8], R50 ;  /* 0x000ad83201007387 */ /* 0x0001e80000100a00 */
[----:B0-----:R-:W3:Y:S02]  /*659f0*/  LDL.LU.64 R50, [R1+0x5830] ;  /* 0x0058300001327983 */ /* 0x001ee40000300a00 */
        /* <DEDUP_REMOVED lines=10> */
[----:B---3--:R-:W-:Y:S02]  /*65aa0*/  HMMA.16816.F32 R4, R4, R46, R8 ;  /* 0x0000002e0404723c */ /* 0x008fe40000001808 */
        /* <DEDUP_REMOVED lines=8> */
[C---:B---3--:R-:W-:Y:S08]  /*65b30*/  HMMA.16816.F32 R20, R8.reuse, R38, R20 ;  /* 0x000000260814723c */ /* 0x048ff00000001814 */
[C---:B------:R-:W-:Y:S11]  /*65b40*/  HMMA.16816.F32 R28, R8.reuse, R42, R28 ;  /* 0x0000002a081c723c */ /* 0x040ff6000000181c */
[----:B------:R0:W-:Y:S04]  /*65b50*/  STL.64 [R1+0x9b0], R20 ;  /* 0x0009b01401007387 */ /* 0x0001e80000100a00 */
[----:B------:R1:W-:Y:S04]  /*65b60*/  STL.64 [R1+0x9b8], R22 ;  /* 0x0009b81601007387 */ /* 0x0003e80000100a00 */
[----:B0-----:R-:W3:Y:S04]  /*65b70*/  LDL.LU R20, [R1+0x280] ;  /* 0x0002800001147983 */ /* 0x001ee80000300800 */
[----:B------:R-:W3:Y:S04]  /*65b80*/  LDL.LU R21, [R1+0x284] ;  /* 0x0002840001157983 */ /* 0x000ee80000300800 */
[----:B-1----:R-:W3:Y:S04]  /*65b90*/  LDL.LU R22, [R1+0x288] ;  /* 0x0002880001167983 */ /* 0x002ee80000300800 */
[----:B------:R-:W-:Y:S04]  /*65ba0*/  STL.64 [R1+0x9a0], R28 ;  /* 0x0009a01c01007387 */ /* 0x000fe80000100a00 */
[----:B------:R0:W-:Y:S04]  /*65bb0*/  STL.64 [R1+0x9a8], R30 ;  /* 0x0009a81e01007387 */ /* 0x0001e80000100a00 */
[----:B0-----:R-:W2:Y:S02]  /*65bc0*/  LDL.LU.64 R30, [R1+0x5808] ;  /* 0x00580800011e7983 */ /* 0x001ea40000300a00 */
[----:B--2---:R-:W-:-:S15]  /*65bd0*/  HMMA.16816.F32 R32, R8, R30, R32 ;  /* 0x0000001e0820723c */ /* 0x004fde0000001820 */
[----:B------:R-:W-:-:S04]  /*65be0*/  NOP ;  /* 0x0000000000007918 */ /* 0x000fc80000000000 */
[----:B------:R-:W-:Y:S04]  /*65bf0*/  STL.64 [R1+0x990], R32 ;  /* 0x0009902001007387 */ /* 0x000fe80000100a00 */
[----:B------:R0:W-:Y:S04]  /*65c00*/  STL.64 [R1+0x998], R34 ;  /* 0x0009982201007387 */ /* 0x0001e80000100a00 */
[----:B0-----:R-:W2:Y:S01]  /*65c10*/  LDL.LU.64 R34, [R1+0x5800] ;  /* 0x0058000001227983 */ /* 0x001ea20000300a00 */
[C---:B------:R-:W-:Y:S08]  /*65c20*/  HMMA.16816.F32 R16, R8.reuse, R54, R16 ;  /* 0x000000360810723c */ /* 0x040ff00000001810 */
[----:B--2---:R-:W-:-:S15]  /*65c30*/  HMMA.16816.F32 R56, R8, R34, R56 ;  /* 0x000000220838723c */ /* 0x004fde0000001838 */
[----:B------:R-:W-:-:S04]  /*65c40*/  NOP ;  /* 0x0000000000007918 */ /* 0x000fc80000000000 */
[----:B------:R-:W-:Y:S04]  /*65c50*/  STL.64 [R1+0x980], R56 ;  /* 0x0009803801007387 */ /* 0x000fe80000100a00 */
[----:B------:R-:W-:Y:S04]  /*65c60*/  STL.64 [R1+0x988], R58 ;  /* 0x0009883a01007387 */ /* 0x000fe80000100a00 */
[----:B------:R-:W-:Y:S04]  /*65c70*/  STL.64 [R1+0x970], R16 ;  /* 0x0009701001007387 */ /* 0x000fe80000100a00 */
[----:B------:R0:W-:Y:S04]  /*65c80*/  STL.64 [R1+0x978], R18 ;  /* 0x0009781201007387 */ /* 0x0001e80000100a00 */
[----:B0-----:R-:W2:Y:S04]  /*65c90*/  LDL.LU.64 R18, [R1+0x57f8] ;  /* 0x0057f80001127983 */ /* 0x001ea80000300a00 */
[----:B------:R-:W2:Y:S01]  /*65ca0*/  LDL.LU.64 R16, [R1+0x57f0] ;  /* 0x0057f00001107983 */ /* 0x000ea20000300a00 */
[----:B----4-:R-:W-:Y:S01]  /*65cb0*/  HMMA.16816.F32 R12, R8, R26, R12 ;  /* 0x0000001a080c723c */ /* 0x010fe2000000180c */
[----:B------:R-:W-:-:S02]  /*65cc0*/  IMAD.MOV.U32 R59, RZ, RZ, R0 ;  /* 0x000000ffff3b7224 */ /* 0x000fc400078e0000 */
[----:B------:R-:W-:Y:S02]  /*65cd0*/  IMAD.MOV.U32 R58, RZ, RZ, R2 ;  /* 0x000000ffff3a7224 */ /* 0x000fe400078e0002 */
[----:B------:R-:W-:Y:S02]  /*65ce0*/  IMAD.MOV.U32 R57, RZ, RZ, R3 ;  /* 0x000000ffff397224 */ /* 0x000fe400078e0003 */
[----:B------:R-:W-:Y:S02]  /*65cf0*/  IMAD.MOV.U32 R56, RZ, RZ, R60 ;  /* 0x000000ffff387224 */ /* 0x000fe400078e003c */
[----:B------:R-:W-:-:S10]  /*65d00*/  IMAD.MOV.U32 R23, RZ, RZ, R61 ;  /* 0x000000ffff177224 */ /* 0x000fd400078e003d */
        /* <DEDUP_REMOVED lines=9> */
[----:B------:R-:W-:Y:S04]  /*65da0*/  STL [R1+0x5404], R0 ;  /* 0x0054040001007387 */ /* 0x000fe80000100800 */
[----:B------:R-:W-:Y:S04]  /*65db0*/  STL [R1+0x5400], R2 ;  /* 0x0054000201007387 */ /* 0x000fe80000100800 */
[----:B------:R-:W-:Y:S04]  /*65dc0*/  STL [R1+0x53fc], R3 ;  /* 0x0053fc0301007387 */ /* 0x000fe80000100800 */
[----:B------:R-:W-:Y:S04]  /*65dd0*/  STL [R1+0x53f8], R60 ;  /* 0x0053f83c01007387 */ /* 0x000fe80000100800 */
[----:B------:R-:W-:Y:S04]  /*65de0*/  STL.64 [R1+0x950], R12 ;  /* 0x0009500c01007387 */ /* 0x000fe80000100a00 */
[----:B------:R0:W-:Y:S04]  /*65df0*/  STL [R1+0x958], R14 ;  /* 0x0009580e01007387 */ /* 0x0001e80000100800 */
[----:B0-----:R-:W2:Y:S04]  /*65e00*/  LDL.LU.64 R14, [R1+0x57d8] ;  /* 0x0057d800010e7983 */ /* 0x001ea80000300a00 */
[----:B------:R-:W2:Y:S01]  /*65e10*/  LDL.LU.64 R12, [R1+0x57d0] ;  /* 0x0057d000010c7983 */ /* 0x000ea20000300a00 */
[----:B------:R-:W-:Y:S03]  /*65e20*/  HMMA.16816.F32 R8, R8, R46, R4 ;  /* 0x0000002e0808723c */ /* 0x000fe60000001804 */
[----:B------:R-:W-:Y:S05]  /*65e30*/  STL [R1+0x5338], R61 ;  /* 0x0053383d01007387 */ /* 0x000fea0000100800 */
[C---:B--2---:R-:W-:Y:S01]  /*65e40*/  HMMA.16816.F32 R4, R12.reuse, R38, R16 ;  /* 0x000000260c04723c */ /* 0x044fe20000001810 */
[----:B------:R-:W2:Y:S10]  /*65e50*/  LDL.LU R16, [R1+0x260] ;  /* 0x0002600001107983 */ /* 0x000eb40000300800 */
[----:B------:R-:W-:Y:S04]  /*65e60*/  STL.64 [R1+0x8b0], R8 ;  /* 0x0008b00801007387 */ /* 0x000fe80000100a00 */
[----:B------:R3:W-:Y:S04]  /*65e70*/  STL.64 [R1+0x8b8], R10 ;  /* 0x0008b80a01007387 */ /* 0x0007e80000100a00 */
[----:B------:R0:W-:Y:S04]  /*65e80*/  STL.64 [R1+0x8a0], R4 ;  /* 0x0008a00401007387 */ /* 0x0001e80000100a00 */
[----:B------:R1:W-:Y:S04]  /*65e90*/  STL.64 [R1+0x8a8], R6 ;  /* 0x0008a80601007387 */ /* 0x0003e80000100a00 */
[----:B------:R-:W2:Y:S04]  /*65ea0*/  LDL.LU R17, [R1+0x264] ;  /* 0x0002640001117983 */ /* 0x000ea80000300800 */
[----:B------:R-:W2:Y:S04]  /*65eb0*/  LDL.LU R18, [R1+0x268] ;  /* 0x0002680001127983 */ /* 0x000ea80000300800 */
[----:B------:R-:W2:Y:S01]  /*65ec0*/  LDL.LU R19, [R1+0x26c] ;  /* 0x00026c0001137983 */ /* 0x000ea20000300800 */
[C---:B---3--:R-:W-:Y:S03]  /*65ed0*/  HMMA.16816.F32 R8, R12.reuse, R42, R20 ;  /* 0x0000002a0c08723c */ /* 0x048fe60000001814 */
[----:B0-----:R-:W3:Y:S04]  /*65ee0*/  LDL.LU R4, [R1+0x250] ;  /* 0x0002500001047983 */ /* 0x001ee80000300800 */
[----:B------:R-:W3:Y:S04]  /*65ef0*/  LDL.LU R5, [R1+0x254] ;  /* 0x0002540001057983 */ /* 0x000ee80000300800 */
[----:B-1----:R-:W3:Y:S04]  /*65f00*/  LDL.LU R6, [R1+0x258] ;  /* 0x0002580001067983 */ /* 0x002ee80000300800 */
[----:B------:R-:W3:Y:S04]  /*65f10*/  LDL.LU R7, [R1+0x25c] ;  /* 0x00025c0001077983 */ /* 0x000ee80000300800 */
[----:B------:R-:W4:Y:S04]  /*65f20*/  LDL.LU R20, [R1+0x240] ;  /* 0x0002400001147983 */ /* 0x000f280000300800 */
[----:B------:R-:W-:Y:S04]  /*65f30*/  STL.64 [R1+0x890], R8 ;  /* 0x0008900801007387 */ /* 0x000fe80000100a00 */
[----:B------:R0:W-:Y:S04]  /*65f40*/  STL.64 [R1+0x898], R10 ;  /* 0x0008980a01007387 */ /* 0x0001e80000100a00 */
[----:B------:R-:W4:Y:S04]  /*65f50*/  LDL.LU R21, [R1+0x244] ;  /* 0x0002440001157983 */ /* 0x000f280000300800 */
[----:B------:R-:W4:Y:S01]  /*65f60*/  LDL.LU R22, [R1+0x248] ;  /* 0x0002480001167983 */ /* 0x000f220000300800 */
[----:B0-----:R-:W-:Y:S03]  /*65f70*/  HMMA.16816.F32 R8, R12, R30, R56 ;  /* 0x0000001e0c08723c */ /* 0x001fe60000001838 */
[----:B------:R-:W4:Y:S04]  /*65f80*/  LDL.LU R23, [R1+0x24c] ;  /* 0x00024c0001177983 */ /* 0x000f280000300800 */
[----:B------:R-:W-:Y:S04]  /*65f90*/  STL.64 [R1+0x57b8], R42 ;  /* 0x0057b82a01007387 */ /* 0x000fe80000100a00 */
[----:B------:R-:W-:Y:S08]  /*65fa0*/  STL.64 [R1+0x57b0], R40 ;  /* 0x0057b02801007387 */ /* 0x000ff00000100a00 */
[----:B------:R-:W-:Y:S01]  /*65fb0*/  IMAD.MOV.U32 R48, RZ, RZ, R8 ;  /* 0x000000ffff307224 */ /* 0x000fe200078e0008 */
[----:B------:R0:W-:Y:S01]  /*65fc0*/  STL.64 [R1+0x888], R10 ;  /* 0x0008880a01007387 */ /* 0x0001e20000100a00 */
[----:B------:R-:W-:-:S03]  /*65fd0*/  IMAD.MOV.U32 R49, RZ, RZ, R9 ;  /* 0x000000ffff317224 */ /* 0x000fc600078e0009 */
[----:B------:R-:W4:Y:S04]  /*65fe0*/  LDL.LU R8, [R1+0x230] ;  /* 0x0002300001087983 */ /* 0x000f280000300800 */
[----:B------:R-:W4:Y:S04]  /*65ff0*/  LDL.LU R9, [R1+0x234] ;  /* 0x0002340001097983 */ /* 0x000f280000300800 */
[----:B0-----:R-:W4:Y:S04]  /*66000*/  LDL.LU R10, [R1+0x238] ;  /* 0x00023800010a7983 */ /* 0x001f280000300800 */
[----:B------:R-:W4:Y:S04]  /*66010*/  LDL.LU R11, [R1+0x23c] ;  /* 0x00023c00010b7983 */ /* 0x000f280000300800 */
[----:B------:R-:W4:Y:S04]  /*66020*/  LDL.LU R56, [R1+0x110] ;  /* 0x0001100001387983 */ /* 0x000f280000300800 */
[----:B------:R-:W4:Y:S04]  /*66030*/  LDL.LU R57, [R1+0x114] ;  /* 0x0001140001397983 */ /* 0x000f280000300800 */
[----:B------:R-:W4:Y:S04]  /*66040*/  LDL.LU R58, [R1+0x118] ;  /* 0x00011800013a7983 */ /* 0x000f280000300800 */
[----:B------:R-:W4:Y:S04]  /*66050*/  LDL.LU R59, [R1+0x11c] ;  /* 0x00011c00013b7983 */ /* 0x000f280000300800 */
[----:B------:R0:W-:Y:S04]  /*66060*/  STL.64 [R1+0x57a8], R30 ;  /* 0x0057a81e01007387 */ /* 0x0001e80000100a00 */
        /* <DEDUP_REMOVED lines=8> */
[----:B------:R-:W-:Y:S04]  /*660f0*/  STL [R1+0x5324], R49 ;  /* 0x0053243101007387 */ /* 0x000fe80000100800 */
[----:B------:R-:W-:Y:S01]  /*66100*/  STL [R1+0x5320], R48 ;  /* 0x0053203001007387 */ /* 0x000fe20000100800 */
[----:B--2---:R-:W-:-:S15]  /*66110*/  HMMA.16816.F32 R16, R12, R34, R16 ;  /* 0x000000220c10723c */ /* 0x004fde0000001810 */
[----:B------:R-:W-:-:S04]  /*66120*/  NOP ;  /* 0x0000000000007918 */ /* 0x000fc80000000000 */
[----:B------:R-:W-:Y:S04]  /*66130*/  STL.64 [R1+0x480], R16 ;  /* 0x0004801001007387 */ /* 0x000fe80000100a00 */
[----:B------:R0:W-:Y:S04]  /*66140*/  STL.64 [R1+0x488], R18 ;  /* 0x0004881201007387 */ /* 0x0001e80000100a00 */
[----:B0-----:R-:W2:Y:S04]  /*66150*/  LDL.LU.64 R18, [R1+0x57c8] ;  /* 0x0057c80001127983 */ /* 0x001ea80000300a00 */
[----:B------:R-:W2:Y:S01]  /*66160*/  LDL.LU.64 R16, [R1+0x57c0] ;  /* 0x0057c00001107983 */ /* 0x000ea20000300a00 */
[C---:B---3--:R-:W-:Y:S08]  /*66170*/  HMMA.16816.F32 R4, R12.reuse, R54, R4 ;  /* 0x000000360c04723c */ /* 0x048ff00000001804 */
[C---:B----4-:R-:W-:Y:S11]  /*66180*/  HMMA.16816.F32 R20, R12.reuse, R50, R20 ;  /* 0x000000320c14723c */ /* 0x050ff60000001814 */
[----:B------:R0:W-:Y:S04]  /*66190*/  STL.64 [R1+0x4e0], R4 ;  /* 0x0004e00401007387 */ /* 0x0001e80000100a00 */
[----:B------:R1:W-:Y:S01]  /*661a0*/  STL.64 [R1+0x4e8], R6 ;  /* 0x0004e80601007387 */ /* 0x0003e20000100a00 */
[----:B------:R-:W-:Y:S03]  /*661b0*/  HMMA.16816.F32 R8, R12, R26, R8 ;  /* 0x0000001a0c08723c */ /* 0x000fe60000001808 */
[----:B0-----:R-:W3:Y:S01]  /*661c0*/  LDL.LU R4, [R1+0xd0] ;  /* 0x0000d00001047983 */ /* 0x001ee20000300800 */
[----:B------:R-:W-:-:S03]  /*661d0*/  IMAD.MOV.U32 R48, RZ, RZ, R23 ;  /* 0x000000ffff307224 */ /* 0x000fc600078e0017 */
[----:B------:R-:W3:Y:S01]  /*661e0*/  LDL.LU R5, [R1+0xd4] ;  /* 0x0000d40001057983 */ /* 0x000ee20000300800 */
[----:B------:R-:W-:-:S03]  /*661f0*/  IMAD.MOV.U32 R49, RZ, RZ, R22 ;  /* 0x000000ffff317224 */ /* 0x000fc600078e0016 */
[----:B-1----:R-:W3:Y:S04]  /*66200*/  LDL.LU R6, [R1+0xd8] ;  /* 0x0000d80001067983 */ /* 0x002ee80000300800 */
[----:B------:R-:W3:Y:S01]  /*66210*/  LDL.LU R7, [R1+0xdc] ;  /* 0x0000dc0001077983 */ /* 0x000ee20000300800 */
[----:B------:R-:W-:Y:S03]  /*66220*/  HMMA.16816.F32 R56, R12, R46, R56 ;  /* 0x0000002e0c38723c */ /* 0x000fe60000001838 */
[----:B------:R0:W-:Y:S04]  /*66230*/  STL.64 [R1+0x540], R20 ;  /* 0x0005401401007387 */ /* 0x0001e80000100a00 */
[----:B0-----:R-:W4:Y:S04]  /*66240*/  LDL.LU R20, [R1+0xc0] ;  /* 0x0000c00001147983 */ /* 0x001f280000300800 */
[----:B------:R-:W4:Y:S04]  /*66250*/  LDL.LU R21, [R1+0xc4] ;  /* 0x0000c40001157983 */ /* 0x000f280000300800 */
[----:B------:R-:W4:Y:S04]  /*66260*/  LDL.LU R22, [R1+0xc8] ;  /* 0x0000c80001167983 */ /* 0x000f280000300800 */
[----:B------:R-:W4:Y:S04]  /*66270*/  LDL.LU R23, [R1+0xcc] ;  /* 0x0000cc0001177983 */ /* 0x000f280000300800 */
[----:B------:R-:W-:Y:S04]  /*66280*/  STL [R1+0x532c], R48 ;  /* 0x00532c3001007387 */ /* 0x000fe80000100800 */
[----:B------:R-:W-:Y:S04]  /*66290*/  STL [R1+0x5328], R49 ;  /* 0x0053283101007387 */ /* 0x000fe80000100800 */
[----:B------:R0:W-:Y:S04]  /*662a0*/  STL.64 [R1+0x560], R8 ;  /* 0x0005600801007387 */ /* 0x0001e80000100a00 */
[----:B------:R1:W-:Y:S04]  /*662b0*/  STL.64 [R1+0x568], R10 ;  /* 0x0005680a01007387 */ /* 0x0003e80000100a00 */
[----:B0-----:R-:W3:Y:S04]  /*662c0*/  LDL.LU R8, [R1+0xb0] ;  /* 0x0000b00001087983 */ /* 0x001ee80000300800 */
[----:B------:R-:W3:Y:S04]  /*662d0*/  LDL.LU R9, [R1+0xb4] ;  /* 0x0000b40001097983 */ /* 0x000ee80000300800 */
[----:B-1----:R-:W3:Y:S04]  /*662e0*/  LDL.LU R10, [R1+0xb8] ;  /* 0x0000b800010a7983 */ /* 0x002ee80000300800 */
[----:B------:R-:W3:Y:S04]  /*662f0*/  LDL.LU R11, [R1+0xbc] ;  /* 0x0000bc00010b7983 */ /* 0x000ee80000300800 */
[----:B------:R-:W3:Y:S04]  /*66300*/  LDL.LU R12, [R1+0xe0] ;  /* 0x0000e000010c7983 */ /* 0x000ee80000300800 */
[----:B------:R0:W-:Y:S04]  /*66310*/  STL.64 [R1+0x820], R56 ;  /* 0x0008203801007387 */ /* 0x0001e80000100a00 */
[----:B------:R1:W-:Y:S04]  /*66320*/  STL.64 [R1+0x828], R58 ;  /* 0x0008283a01007387 */ /* 0x0003e80000100a00 */
[----:B------:R-:W3:Y:S04]  /*66330*/  LDL.LU R13, [R1+0xe4] ;  /* 0x0000e400010d7983 */ /* 0x000ee80000300800 */
[----:B------:R-:W3:Y:S04]  /*66340*/  LDL.LU R14, [R1+0xe8] ;  /* 0x0000e800010e7983 */ /* 0x000ee80000300800 */
[----:B------:R-:W3:Y:S04]  /*66350*/  LDL.LU R15, [R1+0xec] ;  /* 0x0000ec00010f7983 */ /* 0x000ee80000300800 */
        /* <DEDUP_REMOVED lines=14> */
[----:B0-----:R-:W2:Y:S01]  /*66440*/  LDL.LU.64 R30, [R1+0x57a8] ;  /* 0x0057a800011e7983 */ /* 0x001ea20000300a00 */
[C---:B---3--:R-:W-:Y:S08]  /*66450*/  HMMA.16816.F32 R4, R16.reuse, R34, R4 ;  /* 0x000000221004723c */ /* 0x048ff00000001804 */
[C---:B----4-:R-:W-:Y:S08]  /*66460*/  HMMA.16816.F32 R20, R16.reuse, R54, R20 ;  /* 0x000000361014723c */ /* 0x050ff00000001814 */
[----:B------:R-:W-:Y:S03]  /*66470*/  HMMA.16816.F32 R8, R16, R50, R8 ;  /* 0x000000321008723c */ /* 0x000fe60000001808 */
[----:B------:R-:W-:-:S02]  /*66480*/  IMAD.MOV.U32 R24, RZ, RZ, R4 ;  /* 0x000000ffff187224 */ /* 0x000fc400078e0004 */
[----:B------:R-:W-:-:S03]  /*66490*/  IMAD.MOV.U32 R25, RZ, RZ, R5 ;  /* 0x000000ffff197224 */ /* 0x000fc600078e0005 */
[----:B------:R-:W-:Y:S03]  /*664a0*/  HMMA.16816.F32 R56, R16, R26, R56 ;  /* 0x0000001a1038723c */ /* 0x000fe60000001838 */
[----:B------:R-:W-:Y:S02]  /*664b0*/  IMAD.MOV.U32 R29, RZ, RZ, R21 ;  /* 0x000000ffff1d7224 */ /* 0x000fe400078e0015 */
[----:B------:R-:W-:-:S03]  /*664c0*/  IMAD.MOV.U32 R28, RZ, RZ, R20 ;  /* 0x000000ffff1c7224 */ /* 0x000fc600078e0014 */
[----:B--2---:R-:W-:-:S15]  /*664d0*/  HMMA.16816.F32 R12, R16, R30, R12 ;  /* 0x0000001e100c723c */ /* 0x004fde000000180c */
[----:B------:R-:W-:-:S04]  /*664e0*/  NOP ;  /* 0x0000000000007918 */ /* 0x000fc80000000000 */
[----:B------:R0:W-:Y:S01]  /*664f0*/  STL.64 [R1+0x800], R12 ;  /* 0x0008000c01007387 */ /* 0x0001e20000100a00 */
[----:B------:R-:W-:Y:S02]  /*66500*/  IMAD.MOV.U32 R49, RZ, RZ, R15 ;  /* 0x000000ffff317224 */ /* 0x000fe400078e000f */
[----:B------:R-:W-:Y:S01]  /*66510*/  IMAD.MOV.U32 R48, RZ, RZ, R14 ;  /* 0x000000ffff307224 */ /* 0x000fe200078e000e */
[----:B0-----:R-:W2:Y:S04]  /*66520*/  LDL.LU R12, [R1+0x80] ;  /* 0x00008000010c7983 */ /* 0x001ea80000300800 */
[----:B------:R-:W2:Y:S04]  /*66530*/  LDL.LU R13, [R1+0x84] ;  /* 0x00008400010d7983 */ /* 0x000ea80000300800 */
[----:B------:R-:W2:Y:S04]  /*66540*/  LDL.LU R14, [R1+0x88] ;  /* 0x00008800010e7983 */ /* 0x000ea80000300800 */
[----:B------:R-:W2:Y:S04]  /*66550*/  LDL.LU R15, [R1+0x8c] ;  /* 0x00008c00010f7983 */ /* 0x000ea80000300800 */
[----:B------:R-:W-:Y:S04]  /*66560*/  STL [R1+0x5340], R49 ;  /* 0x0053403101007387 */ /* 0x000fe80000100800 */
[----:B------:R-:W-:Y:S04]  /*66570*/  STL [R1+0x533c], R48 ;  /* 0x00533c3001007387 */ /* 0x000fe80000100800 */
[----:B------:R0:W-:Y:S04]  /*66580*/  STL.64 [R1+0x7f8], R6 ;  /* 0x0007f80601007387 */ /* 0x0001e80000100a00 */
[----:B------:R-:W3:Y:S04]  /*66590*/  LDL.LU R4, [R1+0x50] ;  /* 0x0000500001047983 */ /* 0x000ee80000300800 */
[----:B------:R-:W3:Y:S04]  /*665a0*/  LDL.LU R5, [R1+0x54] ;  /* 0x0000540001057983 */ /* 0x000ee80000300800 */
[----:B0-----:R-:W3:Y:S04]  /*665b0*/  LDL.LU R6, [R1+0x58] ;  /* 0x0000580001067983 */ /* 0x001ee80000300800 */
[----:B------:R-:W3:Y:S04]  /*665c0*/  LDL.LU R7, [R1+0x5c] ;  /* 0x00005c0001077983 */ /* 0x000ee80000300800 */
[----:B------:R-:W-:Y:S04]  /*665d0*/  STL [R1+0x5438], R25 ;  /* 0x0054381901007387 */ /* 0x000fe80000100800 */
[----:B------:R-:W-:Y:S04]  /*665e0*/  STL [R1+0x5344], R24 ;  /* 0x0053441801007387 */ /* 0x000fe80000100800 */
[----:B------:R0:W-:Y:S04]  /*665f0*/  STL.64 [R1+0x868], R22 ;  /* 0x0008681601007387 */ /* 0x0001e80000100a00 */
[----:B0-----:R-:W2:Y:S04]  /*66600*/  LDL.LU.64 R22, [R1+0x57a0] ;  /* 0x0057a00001167983 */ /* 0x001ea80000300a00 */
[----:B------:R-:W2:Y:S04]  /*66610*/  LDL.LU.64 R20, [R1+0x5798] ;  /* 0x0057980001147983 */ /* 0x000ea80000300a00 */
[----:B------:R-:W-:Y:S04]  /*66620*/  STL [R1+0x5440], R29 ;  /* 0x0054401d01007387 */ /* 0x000fe80000100800 */
[----:B------:R-:W-:Y:S04]  /*66630*/  STL [R1+0x543c], R28 ;  /* 0x00543c1c01007387 */ /* 0x000fe80000100800 */
[----:B------:R0:W-:Y:S04]  /*66640*/  STL.64 [R1+0x8c0], R8 ;  /* 0x0008c00801007387 */ /* 0x0001e80000100a00 */
[----:B------:R1:W-:Y:S04]  /*66650*/  STL.64 [R1+0x8c8], R10 ;  /* 0x0008c80a01007387 */ /* 0x0003e80000100a00 */
[----:B0-----:R-:W4:Y:S04]  /*66660*/  LDL.LU R8, [R1+0x1a0] ;  /* 0x0001a00001087983 */ /* 0x001f280000300800 */
[----:B------:R-:W4:Y:S04]  /*66670*/  LDL.LU R9, [R1+0x1a4] ;  /* 0x0001a40001097983 */ /* 0x000f280000300800 */
[----:B-1----:R-:W4:Y:S04]  /*66680*/  LDL.LU R10, [R1+0x1a8] ;  /* 0x0001a800010a7983 */ /* 0x002f280000300800 */
[----:B------:R-:W4:Y:S04]  /*66690*/  LDL.LU R11, [R1+0x1ac] ;  /* 0x0001ac00010b7983 */ /* 0x000f280000300800 */
[----:B------:R-:W-:Y:S04]  /*666a0*/  STL.64 [R1+0xa00], R56 ;  /* 0x000a003801007387 */ /* 0x000fe80000100a00 */
[----:B------:R0:W-:Y:S04]  /*666b0*/  STL.64 [R1+0xa08], R58 ;  /* 0x000a083a01007387 */ /* 0x0001e80000100a00 */
[----:B0-----:R-:W2:Y:S04]  /*666c0*/  LDL.LU.64 R58, [R1+0x5790] ;  /* 0x00579000013a7983 */ /* 0x001ea80000300a00 */
[----:B------:R-:W2:Y:S02]  /*666d0*/  LDL.LU.64 R56, [R1+0x5788] ;  /* 0x0057880001387983 */ /* 0x000ea40000300a00 */
[----:B--2---:R-:W-:Y:S02]  /*666e0*/  HMMA.16816.F32 R16, R16, R46, R56 ;  /* 0x0000002e1010723c */ /* 0x004fe40000001838 */
[----:B------:R-:W2:-:S15]  /*666f0*/  LDL.LU R56, [R1+0x70] ;  /* 0x0000700001387983 */ /* 0x000e9e0000300800 */
[----:B------:R-:W-:Y:S02]  /*66700*/  NOP ;  /* 0x0000000000007918 */ /* 0x000fe40000000000 */
[----:B------:R0:W-:Y:S04]  /*66710*/  STL.64 [R1+0x9f0], R16 ;  /* 0x0009f01001007387 */ /* 0x0001e80000100a00 */
[----:B------:R1:W-:Y:S04]  /*66720*/  STL.64 [R1+0x9f8], R18 ;  /* 0x0009f81201007387 */ /* 0x0003e80000100a00 */
[----:B------:R-:W2:Y:S04]  /*66730*/  LDL.LU R57, [R1+0x74] ;  /* 0x0000740001397983 */ /* 0x000ea80000300800 */
[----:B------:R-:W2:Y:S04]  /*66740*/  LDL.LU R58, [R1+0x78] ;  /* 0x00007800013a7983 */ /* 0x000ea80000300800 */
[----:B------:R-:W2:Y:S04]  /*66750*/  LDL.LU R59, [R1+0x7c] ;  /* 0x00007c00013b7983 */ /* 0x000ea80000300800 */
[----:B0-----:R-:W4:Y:S04]  /*66760*/  LDL.LU R16, [R1+0x60] ;  /* 0x0000600001107983 */ /* 0x001f280000300800 */
[----:B------:R-:W4:Y:S04]  /*66770*/  LDL.LU R17, [R1+0x64] ;  /* 0x0000640001117983 */ /* 0x000f280000300800 */
[----:B-1----:R-:W4:Y:S04]  /*66780*/  LDL.LU R18, [R1+0x68] ;  /* 0x0000680001127983 */ /* 0x002f280000300800 */
[----:B------:R-:W4:Y:S01]  /*66790*/  LDL.LU R19, [R1+0x6c] ;  /* 0x00006c0001137983 */ /* 0x000f220000300800 */
[----:B------:R-:W-:-:S15]  /*667a0*/  HMMA.16816.F32 R12, R20, R38, R12 ;  /* 0x00000026140c723c */ /* 0x000fde000000180c */
[----:B------:R-:W-:-:S04]  /*667b0*/  NOP ;  /* 0x0000000000007918 */ /* 0x000fc80000000000 */
[----:B------:R0:W-:Y:S01]  /*667c0*/  STL.64 [R1+0xc00], R12 ;  /* 0x000c000c01007387 */ /* 0x0001e20000100a00 */
[----:B------:R-:W-:-:S03]  /*667d0*/  IMAD.MOV.U32 R36, RZ, RZ, R15 ;  /* 0x000000ffff247224 */ /* 0x000fc600078e000f */
[----:B------:R1:W-:Y:S04]  /*667e0*/  STL [R1+0xc08], R14 ;  /* 0x000c080e01007387 */ /* 0x0003e80000100800 */
[----:B0-----:R-:W4:Y:S04]  /*667f0*/  LDL.LU R12, [R1+0x2c0] ;  /* 0x0002c000010c7983 */ /* 0x001f280000300800 */
[----:B------:R-:W4:Y:S04]  /*66800*/  LDL.LU R13, [R1+0x2c4] ;  /* 0x0002c400010d7983 */ /* 0x000f280000300800 */
[----:B-1----:R-:W4:Y:S04]  /*66810*/  LDL.LU R14, [R1+0x2c8] ;  /* 0x0002c800010e7983 */ /* 0x002f280000300800 */
[----:B------:R-:W4:Y:S04]  /*66820*/  LDL.LU R15, [R1+0x2cc] ;  /* 0x0002cc00010f7983 */ /* 0x000f280000300800 */
[----:B------:R-:W-:Y:S01]  /*66830*/  STL [R1+0x5298], R36 ;  /* 0x0052982401007387 */ /* 0x000fe20000100800 */
        /* <DEDUP_REMOVED lines=9> */
[----:B----4-:R-:W-:Y:S03]  /*668d0*/  HMMA.16816.F32 R16, R20, R30, R16 ;  /* 0x0000001e1410723c */ /* 0x010fe60000001810 */
[----:B------:R-:W-:Y:S04]  /*668e0*/  STL.64 [R1+0x5770], R42 ;  /* 0x0057702a01007387 */ /* 0x000fe80000100a00 */
[----:B------:R-:W-:-:S12]  /*668f0*/  STL.64 [R1+0x5768], R40 ;  /* 0x0057682801007387 */ /* 0x000fd80000100a00 */
[----:B------:R-:W-:Y:S04]  /*66900*/  STL [R1+0xbe0], R16 ;  /* 0x000be01001007387 */ /* 0x000fe80000100800 */
[----:B------:R-:W-:Y:S04]  /*66910*/  STL.64 [R1+0x5760], R30 ;  /* 0x0057601e01007387 */ /* 0x000fe80000100a00 */
[----:B------:R-:W-:Y:S04]  /*66920*/  STL.64 [R1+0x5758], R34 ;  /* 0x0057582201007387 */ /* 0x000fe80000100a00 */
[----:B------:R-:W-:Y:S04]  /*66930*/  STL.64 [R1+0xbd0], R4 ;  /* 0x000bd00401007387 */ /* 0x000fe80000100a00 */
[----:B------:R-:W-:Y:S04]  /*66940*/  STL.64 [R1+0xbd8], R6 ;  /* 0x000bd80601007387 */ /* 0x000fe80000100a00 */
[----:B------:R-:W0:Y:S01]  /*66950*/  LDSM.16.MT88.4 R4, [R37+UR5+0x6080] ;  /* 0x006080052504783b */ /* 0x000e220008004200 */
[----:B------:R-:W-:-:S02]  /*66960*/  IMAD.MOV.U32 R33, RZ, RZ, R18 ;  /* 0x000000ffff217224 */ /* 0x000fc400078e0012 */
[----:B------:R-:W-:-:S05]  /*66970*/  IMAD.MOV.U32 R32, RZ, RZ, R19 ;  /* 0x000000ffff207224 */ /* 0x000fca00078e0013 */
        /* <DEDUP_REMOVED lines=13> */
[----:B------:R-:W-:Y:S05]  /*66a50*/  STL.64 [R1+0x5738], R50 ;  /* 0x0057383201007387 */ /* 0x000fea0000100a00 */
[----:B------:R-:W-:Y:S04]  /*66a60*/  STL.64 [R1+0xbb0], R4 ;  /* 0x000bb00401007387 */ /* 0x000fe80000100a00 */
[----:B------:R2:W-:Y:S04]  /*66a70*/  STL.64 [R1+0xbb8], R6 ;  /* 0x000bb80601007387 */ /* 0x0005e80000100a00 */
[----:B-1----:R-:W-:Y:S04]  /*66a80*/  STL.64 [R1+0x5698], R14 ;  /* 0x0056980e01007387 */ /* 0x002fe80000100a00 */
[----:B------:R0:W-:Y:S04]  /*66a90*/  STL.64 [R1+0x5690], R12 ;  /* 0x0056900c01007387 */ /* 0x0001e80000100a00 */
[----:B------:R-:W-:Y:S01]  /*66aa0*/  STL.64 [R1+0x5730], R26 ;  /* 0x0057301a01007387 */ /* 0x000fe20000100a00 */
[----:B--2---:R-:W-:Y:S03]  /*66ab0*/  HMMA.16816.F32 R4, R20, R26, R56 ;  /* 0x0000001a1404723c */ /* 0x004fe60000001838 */
[----:B------:R-:W2:-:S15]  /*66ac0*/  LDL.LU R56, [R1+0x1c0] ;  /* 0x0001c00001387983 */ /* 0x000e9e0000300800 */
[----:B------:R-:W-:Y:S01]  /*66ad0*/  NOP ;  /* 0x0000000000007918 */ /* 0x000fe20000000000 */
        /* <DEDUP_REMOVED lines=24> */
[----:B--2---:R-:W-:Y:S04]  /*66c60*/  STL.64 [R1+0x56d0], R12 ;  /* 0x0056d00c01007387 */ /* 0x004fe80000100a00 */
        /* <DEDUP_REMOVED lines=19> */
[----:B------:R-:W2:Y:S01]  /*66da0*/  LDL.LU R11, [R1+0x34c] ;  /* 0x00034c00010b7983 */ /* 0x000ea20000300800 */
[----:B------:R-:W0:Y:S01]  /*66db0*/  S2R R45, SR_TID.X ;  /* 0x00000000002d7919 */ /* 0x000e220000002100 */
[----:B------:R-:W-:Y:S01]  /*66dc0*/  IMAD.MOV.U32 R36, RZ, RZ, R17 ;  /* 0x000000ffff247224 */ /* 0x000fe200078e0011 */
[C---:B0-----:R-:W-:Y:S01]  /*66dd0*/  LOP3.LUT R44, R45.reuse, 0x7, RZ, 0xc0, !PT ;  /* 0x000000072d2c7812 */ /* 0x041fe200078ec0ff */
[----:B------:R-:W-:-:S04]  /*66de0*/  IMAD.SHL.U32 R2, R45, 0x2, RZ ;  /* 0x000000022d027824 */ /* 0x000fc800078e00ff */
[----:B------:R-:W-:Y:S02]  /*66df0*/  IMAD R0, R44, 0x210, RZ ;  /* 0x000002102c007824 */ /* 0x000fe400078e02ff */
[----:B------:R-:W-:Y:S01]  /*66e00*/  IMAD.SHL.U32 R44, R45, 0x100, RZ ;  /* 0x000001002d2c7824 */ /* 0x000fe200078e00ff */
[----:B--2---:R-:W-:Y:S04]  /*66e10*/  STL.64 [R1+0x5728], R10 ;  /* 0x0057280a01007387 */ /* 0x004fe80000100a00 */
[----:B----4-:R0:W-:Y:S04]  /*66e20*/  STL.64 [R1+0x5720], R8 ;  /* 0x0057200801007387 */ /* 0x0101e80000100a00 */
        /* <DEDUP_REMOVED lines=15> */
[----:B------:R-:W2:Y:S01]  /*66f20*/  LDL.LU R7, [R1+0x3cc] ;  /* 0x0003cc0001077983 */ /* 0x000ea20000300800 */
[----:B------:R-:W-:-:S03]  /*66f30*/  LOP3.LUT R45, R0, 0x10, R2, 0x78, !PT ;  /* 0x00000010002d7812 */ /* 0x000fc600078e7802 */
[----:B------:R-:W4:Y:S04]  /*66f40*/  LDL.LU R32, [R1+0x440] ;  /* 0x0004400001207983 */ /* 0x000f280000300800 */
[----:B------:R-:W4:Y:S04]  /*66f50*/  LDL.LU R33, [R1+0x444] ;  /* 0x0004440001217983 */ /* 0x000f280000300800 */
[----:B------:R-:W4:Y:S01]  /*66f60*/  LDL.LU R34, [R1+0x448] ;  /* 0x0004480001227983 */ /* 0x000f220000300800 */
[----:B------:R-:W-:-:S03]  /*66f70*/  LOP3.LUT R45, R45, 0x1000, R44, 0xf8, !PT ;  /* 0x000010002d2d7812 */ /* 0x000fc600078ef82c */
[----:B------:R-:W4:Y:S04]  /*66f80*/  LDL.LU R35, [R1+0x44c] ;  /* 0x00044c0001237983 */ /* 0x000f280000300800 */
[----:B------:R-:W4:Y:S04]  /*66f90*/  LDL.LU R40, [R1+0x460] ;  /* 0x0004600001287983 */ /* 0x000f280000300800 */
[----:B------:R-:W4:Y:S01]  /*66fa0*/  LDL.LU R41, [R1+0x464] ;  /* 0x0004640001297983 */ /* 0x000f220000300800 */
[----:B------:R-:W-:-:S03]  /*66fb0*/  LOP3.LUT R45, R45, 0x40, RZ, 0x3c, !PT ;  /* 0x000000402d2d7812 */ /* 0x000fc600078e3cff */
[----:B------:R-:W4:Y:S04]  /*66fc0*/  LDL.LU R42, [R1+0x468] ;  /* 0x00046800012a7983 */ /* 0x000f280000300800 */
[----:B------:R-:W4:Y:S04]  /*66fd0*/  LDL.LU R43, [R1+0x46c] ;  /* 0x00046c00012b7983 */ /* 0x000f280000300800 */
[----:B------:R-:W4:Y:S04]  /*66fe0*/  LDL.LU R28, [R1+0x450] ;  /* 0x00045000011c7983 */ /* 0x000f280000300800 */
[----:B------:R-:W4:Y:S04]  /*66ff0*/  LDL.LU R29, [R1+0x454] ;  /* 0x00045400011d7983 */ /* 0x000f280000300800 */
[----:B------:R-:W0:Y:S04]  /*67000*/  LDSM.16.MT88.4 R16, [R45+UR5+0x6000] ;  /* 0x006000052d10783b */ /* 0x000e280008004200 */
[----:B------:R-:W4:Y:S04]  /*67010*/  LDL.LU R30, [R1+0x458] ;  /* 0x00045800011e7983 */ /* 0x000f280000300800 */
[----:B------:R-:W4:Y:S04]  /*67020*/  LDL.LU R31, [R1+0x45c] ;  /* 0x00045c00011f7983 */ /* 0x000f280000300800 */
[----:B------:R-:W4:Y:S04]  /*67030*/  LDL.LU R24, [R1+0x410] ;  /* 0x0004100001187983 */ /* 0x000f280000300800 */
[----:B------:R-:W4:Y:S04]  /*67040*/  LDL.LU R25, [R1+0x414] ;  /* 0x0004140001197983 */ /* 0x000f280000300800 */
[----:B------:R-:W4:Y:S04]  /*67050*/  LDL.LU R26, [R1+0x418] ;  /* 0x00041800011a7983 */ /* 0x000f280000300800 */
[----:B------:R-:W4:Y:S04]  /*67060*/  LDL.LU R27, [R1+0x41c] ;  /* 0x00041c00011b7983 */ /* 0x000f280000300800 */
[----:B---3--:R-:W-:Y:S04]  /*67070*/  STL.64 [R1+0x5708], R58 ;  /* 0x0057083a01007387 */ /* 0x008fe80000100a00 */
[----:B------:R1:W-:Y:S04]  /*67080*/  STL.64 [R1+0x5700], R56 ;  /* 0x0057003801007387 */ /* 0x0003e80000100a00 */
[----:B-1----:R-:W3:Y:S04]  /*67090*/  LDL.LU R56, [R1+0x330] ;  /* 0x0003300001387983 */ /* 0x002ee80000300800 */
[----:B------:R-:W3:Y:S04]  /*670a0*/  LDL.LU R57, [R1+0x334] ;  /* 0x0003340001397983 */ /* 0x000ee80000300800 */
[----:B------:R-:W3:Y:S04]  /*670b0*/  LDL.LU R58, [R1+0x338] ;  /* 0x00033800013a7983 */ /* 0x000ee80000300800 */
[----:B------:R-:W3:Y:S04]  /*670c0*/  LDL.LU R59, [R1+0x33c] ;  /* 0x00033c00013b7983 */ /* 0x000ee80000300800 */
[----:B------:R-:W3:Y:S04]  /*670d0*/  LDL.LU R12, [R1+0x300] ;  /* 0x00030000010c7983 */ /* 0x000ee80000300800 */
[----:B------:R-:W3:Y:S04]  /*670e0*/  LDL.LU R13, [R1+0x304] ;  /* 0x00030400010d7983 */ /* 0x000ee80000300800 */
[----:B------:R-:W3:Y:S04]  /*670f0*/  LDL.LU R14, [R1+0x308] ;  /* 0x00030800010e7983 */ /* 0x000ee80000300800 */
[----:B------:R-:W3:Y:S04]  /*67100*/  LDL.LU R15, [R1+0x30c] ;  /* 0x00030c00010f7983 */ /* 0x000ee80000300800 */
[----:B0-----:R-:W-:Y:S04]  /*67110*/  STL.64 [R1+0x5678], R18 ;  /* 0x0056781201007387 */ /* 0x001fe80000100a00 */
[----:B------:R0:W-:Y:S04]  /*67120*/  STL.64 [R1+0x5670], R16 ;  /* 0x0056701001007387 */ /* 0x0001e80000100a00 */
[----:B0-----:R-:W3:Y:S04]  /*67130*/  LDL.LU R16, [R1+0x1d0] ;  /* 0x0001d00001107983 */ /* 0x001ee80000300800 */
[----:B------:R-:W3:Y:S04]  /*67140*/  LDL.LU R17, [R1+0x1d4] ;  /* 0x0001d40001117983 */ /* 0x000ee80000300800 */
[----:B------:R-:W3:Y:S04]  /*67150*/  LDL.LU R18, [R1+0x1d8] ;  /* 0x0001d80001127983 */ /* 0x000ee80000300800 */
[----:B------:R-:W3:Y:S01]  /*67160*/  LDL.LU R19, [R1+0x1dc] ;  /* 0x0001dc0001137983 */ /* 0x000ee20000300800 */
[----:B--2---:R-:W-:Y:S03]  /*67170*/  HMMA.16816.F32 R20, R20, R46, R4 ;  /* 0x0000002e1414723c */ /* 0x004fe60000001804 */
[----:B------:R-:W4:Y:S04]  /*67180*/  LDL.LU.64 R6, [R1+0x5780] ;  /* 0x0057800001067983 */ /* 0x000f280000300a00 */
[----:B------:R-:W4:-:S12]  /*67190*/  LDL.LU.64 R4, [R1+0x5778] ;  /* 0x0057780001047983 */ /* 0x000f180000300a00 */
[----:B------:R-:W-:Y:S04]  /*671a0*/  STL.64 [R1+0xaa0], R20 ;  /* 0x000aa01401007387 */ /* 0x000fe80000100a00 */
[----:B------:R-:W-:Y:S04]  /*671b0*/  STL.64 [R1+0xaa8], R22 ;  /* 0x000aa81601007387 */ /* 0x000fe80000100a00 */
[----:B------:R-:W0:Y:S04]  /*671c0*/  LDSM.16.MT88.4 R20, [R45+UR5+0x6080] ;  /* 0x006080052d14783b */ /* 0x000e280008004200 */
[----:B0-----:R-:W-:Y:S04]  /*671d0*/  STL.64 [R1+0x5638], R22 ;  /* 0x0056381601007387 */ /* 0x001fe80000100a00 */
[----:B------:R0:W-:Y:S04]  /*671e0*/  STL.64 [R1+0x5630], R20 ;  /* 0x0056301401007387 */ /* 0x0001e80000100a00 */
[----:B0-----:R-:W2:Y:S04]  /*671f0*/  LDL.LU R20, [R1+0x1e0] ;  /* 0x0001e00001147983 */ /* 0x001ea80000300800 */
[----:B------:R-:W2:Y:S04]  /*67200*/  LDL.LU R21, [R1+0x1e4] ;  /* 0x0001e40001157983 */ /* 0x000ea80000300800 */
[----:B------:R-:W2:Y:S04]  /*67210*/  LDL.LU R22, [R1+0x1e8] ;  /* 0x0001e80001167983 */ /* 0x000ea80000300800 */
[----:B------:R-:W2:Y:S01]  /*67220*/  LDL.LU R23, [R1+0x1ec] ;  /* 0x0001ec0001177983 */ /* 0x000ea20000300800 */
[----:B----4-:R-:W-:-:S15]  /*67230*/  HMMA.16816.F32 R40, R4, R38, R40 ;  /* 0x000000260428723c */ /* 0x010fde0000001828 */
[----:B------:R-:W-:-:S04]  /*67240*/  NOP ;  /* 0x0000000000007918 */ /* 0x000fc80000000000 */
        /* <DEDUP_REMOVED lines=8> */
[----:B0-----:R-:W4:Y:S02]  /*672d0*/  LDL.LU.64 R30, [R1+0x5760] ;  /* 0x00576000011e7983 */ /* 0x001f240000300a00 */
        /* <DEDUP_REMOVED lines=27> */
[----:B------:R-:W4:Y:S02]  /*67490*/  LDL.LU.64 R8, [R1+0x5720] ;  /* 0x0057200001087983 */ /* 0x000f240000300a00 */
[----:B----4-:R-:W-:Y:S02]  /*674a0*/  HMMA.16816.F32 R4, R4, R46, R8 ;  /* 0x0000002e0404723c */ /* 0x010fe40000001808 */
[----:B------:R-:W3:Y:S04]  /*674b0*/  LDL.LU.64 R10, [R1+0x5718] ;  /* 0x00571800010a7983 */ /* 0x000ee80000300a00 */
[----:B------:R-:W3:-:S13]  /*674c0*/  LDL.LU.64 R8, [R1+0x5710] ;  /* 0x0057100001087983 */ /* 0x000eda0000300a00 */
[----:B------:R0:W-:Y:S04]  /*674d0*/  STL.64 [R1+0x940], R4 ;  /* 0x0009400401007387 */ /* 0x0001e80000100a00 */
[----:B------:R1:W-:Y:S04]  /*674e0*/  STL.64 [R1+0x948], R6 ;  /* 0x0009480601007387 */ /* 0x0003e80000100a00 */
[----:B0-----:R-:W4:Y:S04]  /*674f0*/  LDL.LU R4, [R1+0x1f0] ;  /* 0x0001f00001047983 */ /* 0x001f280000300800 */
[----:B------:R-:W4:Y:S04]  /*67500*/  LDL.LU R5, [R1+0x1f4] ;  /* 0x0001f40001057983 */ /* 0x000f280000300800 */
[----:B-1----:R-:W4:Y:S04]  /*67510*/  LDL.LU R6, [R1+0x1f8] ;  /* 0x0001f80001067983 */ /* 0x002f280000300800 */
[----:B------:R-:W4:Y:S01]  /*67520*/  LDL.LU R7, [R1+0x1fc] ;  /* 0x0001fc0001077983 */ /* 0x000f220000300800 */
        /* <DEDUP_REMOVED lines=33> */
[C---:B--2---:R-:W-:Y:S08]  /*67740*/  HMMA.16816.F32 R56, R8.reuse, R26, R56 ;  /* 0x0000001a0838723c */ /* 0x044ff00000001838 */
[----:B---3--:R-:W-:Y:S11]  /*67750*/  HMMA.16816.F32 R8, R8, R46, R12 ;  /* 0x0000002e0808723c */ /* 0x008ff6000000180c */
[----:B------:R-:W-:Y:S04]  /*67760*/  STL.64 [R1+0x8d0], R56 ;  /* 0x0008d03801007387 */ /* 0x000fe80000100a00 */
[----:B------:R0:W-:Y:S04]  /*67770*/  STL.64 [R1+0x8d8], R58 ;  /* 0x0008d83a01007387 */ /* 0x0001e80000100a00 */
[----:B0-----:R-:W2:Y:S04]  /*67780*/  LDL.LU.64 R58, [R1+0x56a8] ;  /* 0x0056a800013a7983 */ /* 0x001ea80000300a00 */
[----:B------:R-:W2:Y:S04]  /*67790*/  LDL.LU.64 R56, [R1+0x56a0] ;  /* 0x0056a00001387983 */ /* 0x000ea80000300a00 */
[----:B------:R-:W4:Y:S04]  /*677a0*/  LDL.LU.64 R14, [R1+0x5698] ;  /* 0x00569800010e7983 */ /* 0x000f280000300a00 */
[----:B------:R-:W4:Y:S04]  /*677b0*/  LDL.LU.64 R12, [R1+0x5690] ;  /* 0x00569000010c7983 */ /* 0x000f280000300a00 */
[----:B------:R0:W-:Y:S04]  /*677c0*/  STL.64 [R1+0x870], R8 ;  /* 0x0008700801007387 */ /* 0x0001e80000100a00 */
[----:B------:R1:W-:Y:S04]  /*677d0*/  STL.64 [R1+0x878], R10 ;  /* 0x0008780a01007387 */ /* 0x0003e80000100a00 */
[----:B0-----:R-:W3:Y:S04]  /*677e0*/  LDL.LU R8, [R1+0x200] ;  /* 0x0002000001087983 */ /* 0x001ee80000300800 */
[----:B------:R-:W3:Y:S04]  /*677f0*/  LDL.LU R9, [R1+0x204] ;  /* 0x0002040001097983 */ /* 0x000ee80000300800 */
[----:B-1----:R-:W3:Y:S04]  /*67800*/  LDL.LU R10, [R1+0x208] ;  /* 0x00020800010a7983 */ /* 0x002ee80000300800 */
[----:B------:R-:W3:Y:S04]  /*67810*/  LDL.LU R11, [R1+0x20c] ;  /* 0x00020c00010b7983 */ /* 0x000ee80000300800 */
[----:B------:R-:W-:Y:S04]  /*67820*/  STL.64 [R1+0x5688], R46 ;  /* 0x0056882e01007387 */ /* 0x000fe80000100a00 */
[----:B------:R0:W-:Y:S04]  /*67830*/  STL.64 [R1+0x5680], R44 ;  /* 0x0056802c01007387 */ /* 0x0001e80000100a00 */
[----:B0-----:R-:W2:Y:S04]  /*67840*/  LDL.LU R44, [R1+0x210] ;  /* 0x00021000012c7983 */ /* 0x001ea80000300800 */
[----:B------:R-:W2:Y:S04]  /*67850*/  LDL.LU R45, [R1+0x214] ;  /* 0x00021400012d7983 */ /* 0x000ea80000300800 */
[----:B------:R-:W2:Y:S04]  /*67860*/  LDL.LU R46, [R1+0x218] ;  /* 0x00021800012e7983 */ /* 0x000ea80000300800 */
[----:B------:R-:W2:Y:S01]  /*67870*/  LDL.LU R47, [R1+0x21c] ;  /* 0x00021c00012f7983 */ /* 0x000ea20000300800 */
[C---:B----4-:R-:W-:Y:S08]  /*67880*/  HMMA.16816.F32 R4, R12.reuse, R30, R4 ;  /* 0x0000001e0c04723c */ /* 0x050ff00000001804 */
[C---:B---3--:R-:W-:Y:S08]  /*67890*/  HMMA.16816.F32 R8, R12.reuse, R42, R8 ;  /* 0x0000002a0c08723c */ /* 0x048ff00000001808 */
[C---:B--2---:R-:W-:Y:S08]  /*678a0*/  HMMA.16816.F32 R44, R12.reuse, R38, R44 ;  /* 0x000000260c2c723c */ /* 0x044ff0000000182c */
[C---:B------:R-:W-:Y:S11]  /*678b0*/  HMMA.16816.F32 R20, R12.reuse, R34, R20 ;  /* 0x000000220c14723c */ /* 0x040ff60000001814 */
[----:B------:R-:W-:Y:S04]  /*678c0*/  STL.64 [R1+0x840], R44 ;  /* 0x0008402c01007387 */ /* 0x000fe80000100a00 */
[----:B------:R-:W-:Y:S04]  /*678d0*/  STL.64 [R1+0x848], R46 ;  /* 0x0008482e01007387 */ /* 0x000fe80000100a00 */
[----:B------:R-:W-:Y:S04]  /*678e0*/  STL.64 [R1+0x5668], R30 ;  /* 0x0056681e01007387 */ /* 0x000fe80000100a00 */
[----:B------:R-:W-:Y:S04]  /*678f0*/  STL.64 [R1+0x830], R8 ;  /* 0x0008300801007387 */ /* 0x000fe80000100a00 */
[----:B------:R0:W-:Y:S04]  /*67900*/  STL.64 [R1+0x838], R10 ;  /* 0x0008380a01007387 */ /* 0x0001e80000100a00 */
[----:B------:R-:W-:Y:S04]  /*67910*/  STL.64 [R1+0x550], R4 ;  /* 0x0005500401007387 */ /* 0x000fe80000100a00 */
[----:B------:R1:W-:Y:S01]  /*67920*/  STL.64 [R1+0x558], R6 ;  /* 0x0005580601007387 */ /* 0x0003e20000100a00 */
[C---:B0-----:R-:W-:Y:S08]  /*67930*/  HMMA.16816.F32 R8, R12.reuse, R54, R16 ;  /* 0x000000360c08723c */ /* 0x041ff00000001810 */
[C---:B-1----:R-:W-:Y:S01]  /*67940*/  HMMA.16816.F32 R4, R12.reuse, R50, R56 ;  /* 0x000000320c04723c */ /* 0x042fe20000001838 */
[----:B------:R0:W-:Y:S04]  /*67950*/  STL.64 [R1+0x530], R20 ;  /* 0x0005301401007387 */ /* 0x0001e80000100a00 */
[----:B------:R1:W-:Y:S04]  /*67960*/  STL.64 [R1+0x538], R22 ;  /* 0x0005381601007387 */ /* 0x0003e80000100a00 */
[----:B------:R-:W-:Y:S04]  /*67970*/  STL.64 [R1+0x5660], R50 ;  /* 0x0056603201007387 */ /* 0x000fe80000100a00 */
[----:B------:R-:W-:Y:S04]  /*67980*/  STL.64 [R1+0x520], R8 ;  /* 0x0005200801007387 */ /* 0x000fe80000100a00 */
[----:B------:R-:W-:Y:S04]  /*67990*/  STL.64 [R1+0x528], R10 ;  /* 0x0005280a01007387 */ /* 0x000fe80000100a00 */
[----:B0-----:R-:W2:Y:S04]  /*679a0*/  LDL.LU R20, [R1+0x40] ;  /* 0x0000400001147983 */ /* 0x001ea80000300800 */
[----:B------:R-:W-:Y:S04]  /*679b0*/  STL.64 [R1+0x510], R4 ;  /* 0x0005100401007387 */ /* 0x000fe80000100a00 */
[----:B------:R-:W-:Y:S04]  /*679c0*/  STL.64 [R1+0x518], R6 ;  /* 0x0005180601007387 */ /* 0x000fe80000100a00 */
[----:B------:R-:W2:Y:S04]  /*679d0*/  LDL.LU R21, [R1+0x44] ;  /* 0x0000440001157983 */ /* 0x000ea80000300800 */
[----:B-1----:R-:W3:Y:S04]  /*679e0*/  LDL.LU R22, [R1+0x48] ;  /* 0x0000480001167983 */ /* 0x002ee80000300800 */
        /* <DEDUP_REMOVED lines=35> */
[----:B------:R-:W2:Y:S04]  /*67c20*/  LDL.LU R22, [R1+0x148] ;  /* 0x0001480001167983 */ /* 0x000ea80000300800 */
[----:B------:R-:W2:Y:S04]  /*67c30*/  LDL.LU R23, [R1+0x14c] ;  /* 0x00014c0001177983 */ /* 0x000ea80000300800 */
[----:B------:R-:W3:Y:S04]  /*67c40*/  LDL.LU R4, [R1] ;  /* 0x0000000001047983 */ /* 0x000ee80000300800 */
[----:B------:R-:W3:Y:S04]  /*67c50*/  LDL.LU R5, [R1+0x4] ;  /* 0x0000040001057983 */ /* 0x000ee80000300800 */
[----:B------:R-:W2:Y:S04]  /*67c60*/  LDL.LU R6, [R1+0x8] ;  /* 0x0000080001067983 */ /* 0x000ea80000300800 */
[----:B------:R-:W2:Y:S01]  /*67c70*/  LDL.LU R7, [R1+0xc] ;  /* 0x00000c0001077983 */ /* 0x000ea20000300800 */
[C---:B----4-:R-:W-:Y:S03]  /*67c80*/  HMMA.16816.F32 R44, R12.reuse, R26, R44 ;  /* 0x0000001a0c2c723c */ /* 0x050fe6000000182c */
[----:B--2---:R-:W-:Y:S04]  /*67c90*/  STL.64 [R1+0x5628], R6 ;  /* 0x0056280601007387 */ /* 0x004fe80000100a00 */
[----:B---3--:R0:W-:Y:S04]  /*67ca0*/  STL.64 [R1+0x5620], R4 ;  /* 0x0056200401007387 */ /* 0x0081e80000100a00 */
[----:B0-----:R-:W2:Y:S04]  /*67cb0*/  LDL.LU R4, [R1+0x30] ;  /* 0x0000300001047983 */ /* 0x001ea80000300800 */
[----:B------:R-:W2:Y:S04]  /*67cc0*/  LDL.LU R5, [R1+0x34] ;  /* 0x0000340001057983 */ /* 0x000ea80000300800 */
[----:B------:R-:W2:Y:S04]  /*67cd0*/  LDL.LU R6, [R1+0x38] ;  /* 0x0000380001067983 */ /* 0x000ea80000300800 */
[----:B------:R-:W2:Y:S04]  /*67ce0*/  LDL.LU R7, [R1+0x3c] ;  /* 0x00003c0001077983 */ /* 0x000ea80000300800 */
[----:B------:R-:W-:Y:S04]  /*67cf0*/  STL.64 [R1+0x500], R44 ;  /* 0x0005002c01007387 */ /* 0x000fe80000100a00 */
[----:B------:R0:W-:Y:S04]  /*67d00*/  STL.64 [R1+0x508], R46 ;  /* 0x0005082e01007387 */ /* 0x0001e80000100a00 */
[----:B0-----:R-:W3:Y:S04]  /*67d10*/  LDL.LU.64 R46, [R1+0x5688] ;  /* 0x00568800012e7983 */ /* 0x001ee80000300a00 */
[----:B------:R-:W4:Y:S01]  /*67d20*/  LDL.LU.64 R44, [R1+0x5680] ;  /* 0x00568000012c7983 */ /* 0x000f220000300a00 */
        /* <DEDUP_REMOVED lines=19> */
[----:B0-----:R-:W2:Y:S01]  /*67e60*/  LDL.LU.64 R30, [R1+0x5668] ;  /* 0x00566800011e7983 */ /* 0x001ea20000300a00 */
[C---:B------:R-:W-:Y:S08]  /*67e70*/  HMMA.16816.F32 R56, R16.reuse, R34, R56 ;  /* 0x000000221038723c */ /* 0x040ff00000001838 */
        /* <DEDUP_REMOVED lines=17> */
[----:B0-----:R-:W2:Y:S02]  /*67f90*/  LDL.LU.64 R50, [R1+0x5660] ;  /* 0x0056600001327983 */ /* 0x001ea40000300a00 */
        /* <DEDUP_REMOVED lines=29> */
[----:B0-----:R-:W2:Y:S04]  /*68170*/  LDL.LU R36, [R1+0x20] ;  /* 0x0000200001247983 */ /* 0x001ea80000300800 */
[----:B------:R-:W2:Y:S04]  /*68180*/  LDL.LU R37, [R1+0x24] ;  /* 0x0000240001257983 */ /* 0x000ea80000300800 */
[----:B------:R-:W2:Y:S04]  /*68190*/  LDL.LU R38, [R1+0x28] ;  /* 0x0000280001267983 */ /* 0x000ea80000300800 */
[----:B------:R-:W2:Y:S01]  /*681a0*/  LDL.LU R39, [R1+0x2c] ;  /* 0x00002c0001277983 */ /* 0x000ea20000300800 */
[C---:B---3--:R-:W-:Y:S08]  /*681b0*/  HMMA.16816.F32 R16, R20.reuse, R30, R16 ;  /* 0x0000001e1410723c */ /* 0x048ff00000001810 */
[----:B------:R-:W-:Y:S01]  /*681c0*/  HMMA.16816.F32 R8, R20, R54, R8 ;  /* 0x000000361408723c */ /* 0x000fe20000001808 */
[----:B------:R-:W-:Y:S04]  /*681d0*/  STL.64 [R1+0x5608], R42 ;  /* 0x0056082a01007387 */ /* 0x000fe80000100a00 */
[----:B------:R-:W-:Y:S01]  /*681e0*/  STL.64 [R1+0x5600], R40 ;  /* 0x0056002801007387 */ /* 0x000fe20000100a00 */
[----:B------:R-:W-:-:S04]  /*681f0*/  LOP3.LUT R0, R0, 0x10, R2, 0x78, !PT ;  /* 0x0000001000007812 */ /* 0x000fc800078e7802 */
[----:B----4-:R-:W-:-:S04]  /*68200*/  LOP3.LUT R0, R0, 0x1000, R44, 0xf8, !PT ;  /* 0x0000100000007812 */ /* 0x010fc800078ef82c */
[----:B------:R-:W-:Y:S01]  /*68210*/  LOP3.LUT R0, R0, 0x60, RZ, 0x3c, !PT ;  /* 0x0000006000007812 */ /* 0x000fe200078e3cff */
[C---:B--2---:R-:W-:Y:S08]  /*68220*/  HMMA.16816.F32 R4, R20.reuse, R34, R4 ;  /* 0x000000221404723c */ /* 0x044ff00000001804 */
[----:B------:R-:W-:-:S15]  /*68230*/  HMMA.16816.F32 R36, R20, R42, R36 ;  /* 0x0000002a1424723c */ /* 0x000fde0000001824 */
        /* <DEDUP_REMOVED lines=16> */
[----:B------:R-:W-:Y:S04]  /*68340*/  LDSM.16.MT88.4 R4, [R45+UR5+0x6100] ;  /* 0x006100052d04783b */ /* 0x000fe80008004200 */
[----:B0-----:R-:W-:Y:S04]  /*68350*/  STL.64 [R1+0x55b0], R10 ;  /* 0x0055b00a01007387 */ /* 0x001fe80000100a00 */
[----:B------:R0:W-:Y:S02]  /*68360*/  STL.64 [R1+0x55a8], R8 ;  /* 0x0055a80801007387 */ /* 0x0001e40000100a00 */
[----:B0-----:R-:W-:Y:S02]  /*68370*/  HMMA.16816.F32 R8, R20, R50, R12 ;  /* 0x000000321408723c */ /* 0x001fe4000000180c */
[----:B------:R-:W0:Y:S04]  /*68380*/  LDSM.16.MT88.4 R12, [R0+UR5+0x6000] ;  /* 0x00600005000c783b */ /* 0x000e280008004200 */
[----:B------:R-:W-:-:S13]  /*68390*/  STL.64 [R1+0x55d0], R50 ;  /* 0x0055d03201007387 */ /* 0x000fda0000100a00 */
[----:B------:R-:W-:Y:S04]  /*683a0*/  STL.64 [R1+0x470], R8 ;  /* 0x0004700801007387 */ /* 0x000fe80000100a00 */
[----:B------:R1:W-:Y:S02]  /*683b0*/  STL.64 [R1+0x478], R10 ;  /* 0x0004780a01007387 */ /* 0x0003e40000100a00 */
[C---:B-1----:R-:W-:Y:S02]  /*683c0*/  HMMA.16816.F32 R8, R20.reuse, R26, R56 ;  /* 0x0000001a1408723c */ /* 0x042fe40000001838 */
[----:B0-----:R-:W-:Y:S04]  /*683d0*/  STL.64 [R1+0x5540], R14 ;  /* 0x0055400e01007387 */ /* 0x001fe80000100a00 */
[----:B------:R0:W-:Y:S04]  /*683e0*/  STL.64 [R1+0x5538], R12 ;  /* 0x0055380c01007387 */ /* 0x0001e80000100a00 */
[----:B------:R-:W-:Y:S04]  /*683f0*/  STL.64 [R1+0x55c8], R26 ;  /* 0x0055c81a01007387 */ /* 0x000fe80000100a00 */
[----:B------:R-:W2:Y:S05]  /*68400*/  LDL.LU R56, [R1+0x730] ;  /* 0x0007300001387983 */ /* 0x000eaa0000300800 */
[----:B------:R-:W-:Y:S04]  /*68410*/  STL.64 [R1+0x460], R8 ;  /* 0x0004600801007387 */ /* 0x000fe80000100a00 */
[----:B------:R-:W-:Y:S04]  /*68420*/  STL.64 [R1+0x468], R10 ;  /* 0x0004680a01007387 */ /* 0x000fe80000100a00 */
[----:B------:R-:W2:Y:S04]  /*68430*/  LDL.LU R57, [R1+0x734] ;  /* 0x0007340001397983 */ /* 0x000ea80000300800 */
[----:B------:R-:W3:Y:S04]  /*68440*/  LDL.LU R58, [R1+0x738] ;  /* 0x00073800013a7983 */ /* 0x000ee80000300800 */
[----:B------:R-:W3:Y:S04]  /*68450*/  LDL.LU R59, [R1+0x73c] ;  /* 0x00073c00013b7983 */ /* 0x000ee80000300800 */
[----:B---3--:R-:W-:Y:S04]  /*68460*/  STL.64 [R1+0x5550], R58 ;  /* 0x0055503a01007387 */ /* 0x008fe80000100a00 */
[----:B--2---:R-:W-:Y:S04]  /*68470*/  STL.64 [R1+0x5548], R56 ;  /* 0x0055483801007387 */ /* 0x004fe80000100a00 */
        /* <DEDUP_REMOVED lines=64> */
[----:B------:R-:W2:Y:S04]  /*68880*/  LDL.LU R10, [R1+0x678] ;  /* 0x00067800010a7983 */ /* 0x000ea80000300800 */
[----:B------:R-:W2:Y:S04]  /*68890*/  LDL.LU R11, [R1+0x67c] ;  /* 0x00067c00010b7983 */ /* 0x000ea80000300800 */
[----:B---3--:R-:W-:Y:S01]  /*688a0*/  STL.64 [R1+0x55a0], R14 ;  /* 0x0055a00e01007387 */ /* 0x008fe20000100a00 */
[----:B------:R-:W-:Y:S03]  /*688b0*/  HMMA.16816.F32 R36, R20, R46, R36 ;  /* 0x0000002e1424723c */ /* 0x000fe60000001824 */
        /* <DEDUP_REMOVED lines=11> */
[----:B0-----:R-:W2:Y:S04]  /*68970*/  LDL.LU R16, [R1+0x720] ;  /* 0x0007200001107983 */ /* 0x001ea80000300800 */
[----:B------:R-:W2:Y:S04]  /*68980*/  LDL.LU R17, [R1+0x724] ;  /* 0x0007240001117983 */ /* 0x000ea80000300800 */
[----:B------:R-:W2:Y:S04]  /*68990*/  LDL.LU R18, [R1+0x728] ;  /* 0x0007280001127983 */ /* 0x000ea80000300800 */
[----:B------:R-:W2:Y:S04]  /*689a0*/  LDL.LU R19, [R1+0x72c] ;  /* 0x00072c0001137983 */ /* 0x000ea80000300800 */
[----:B------:R-:W2:Y:S04]  /*689b0*/  LDL.LU R20, [R1+0x710] ;  /* 0x0007100001147983 */ /* 0x000ea80000300800 */
[----:B------:R-:W-:Y:S04]  /*689c0*/  STL.64 [R1+0x3e0], R36 ;  /* 0x0003e02401007387 */ /* 0x000fe80000100a00 */
[----:B------:R-:W-:Y:S04]  /*689d0*/  STL.64 [R1+0x3e8], R38 ;  /* 0x0003e82601007387 */ /* 0x000fe80000100a00 */
[----:B------:R-:W0:Y:S04]  /*689e0*/  LDSM.16.MT88.4 R36, [R0+UR5+0x6100] ;  /* 0x006100050024783b */ /* 0x000e280008004200 */
[----:B------:R-:W2:Y:S04]  /*689f0*/  LDL.LU R21, [R1+0x714] ;  /* 0x0007140001157983 */ /* 0x000ea80000300800 */
[----:B------:R-:W2:Y:S04]  /*68a00*/  LDL.LU R22, [R1+0x718] ;  /* 0x0007180001167983 */ /* 0x000ea80000300800 */
[----:B------:R-:W2:Y:S04]  /*68a10*/  LDL.LU R23, [R1+0x71c] ;  /* 0x00071c0001177983 */ /* 0x000ea80000300800 */
[----:B0-----:R-:W-:Y:S04]  /*68a20*/  STL.64 [R1+0x10], R36 ;  /* 0x0000102401007387 */ /* 0x001fe80000100a00 */
        /* <DEDUP_REMOVED lines=86> */
[----:B------:R-:W4:Y:S04]  /*68f90*/  LDL.LU.64 R56, [R1+0x5548] ;  /* 0x0055480001387983 */ /* 0x000f280000300a00 */
[----:B------:R0:W-:Y:S04]  /*68fa0*/  STL.64 [R1+0x5530], R50 ;  /* 0x0055303201007387 */ /* 0x0001e80000100a00 */
[----:B------:R-:W2:Y:S04]  /*68fb0*/  LDL.LU R48, [R1+0x6e0] ;  /* 0x0006e00001307983 */ /* 0x000ea80000300800 */
[----:B------:R-:W2:Y:S04]  /*68fc0*/  LDL.LU R49, [R1+0x6e4] ;  /* 0x0006e40001317983 */ /* 0x000ea80000300800 */
[----:B0-----:R-:W2:Y:S04]  /*68fd0*/  LDL.LU R50, [R1+0x6e8] ;  /* 0x0006e80001327983 */ /* 0x001ea80000300800 */
[----:B------:R-:W2:Y:S01]  /*68fe0*/  LDL.LU R51, [R1+0x6ec] ;  /* 0x0006ec0001337983 */ /* 0x000ea20000300800 */
[----:B---3--:R-:W-:-:S15]  /*68ff0*/  HMMA.16816.F32 R12, R8, R26, R12 ;  /* 0x0000001a080c723c */ /* 0x008fde000000180c */
[----:B------:R-:W-:-:S04]  /*69000*/  NOP ;  /* 0x0000000000007918 */ /* 0x000fc80000000000 */
[----:B------:R-:W-:Y:S04]  /*69010*/  STL.64 [R1+0x2b0], R12 ;  /* 0x0002b00c01007387 */ /* 0x000fe80000100a00 */
[----:B------:R0:W-:Y:S04]  /*69020*/  STL.64 [R1+0x2b8], R14 ;  /* 0x0002b80e01007387 */ /* 0x0001e80000100a00 */
[----:B0-----:R-:W3:Y:S04]  /*69030*/  LDL.LU.64 R14, [R1+0x5540] ;  /* 0x00554000010e7983 */ /* 0x001ee80000300a00 */
[----:B------:R-:W3:Y:S04]  /*69040*/  LDL.LU.64 R12, [R1+0x5538] ;  /* 0x00553800010c7983 */ /* 0x000ee80000300a00 */
[----:B------:R2:W-:Y:S02]  /*69050*/  STL.64 [R1+0x5528], R26 ;  /* 0x0055281a01007387 */ /* 0x0005e40000100a00 */
[----:B--2---:R-:W-:Y:S02]  /*69060*/  HMMA.16816.F32 R24, R8, R46, R48 ;  /* 0x0000002e0818723c */ /* 0x004fe40000001830 */
[----:B------:R-:W-:-:S15]  /*69070*/  STL.64 [R1+0x5520], R46 ;  /* 0x0055202e01007387 */ /* 0x000fde0000100a00 */
[----:B------:R-:W-:Y:S02]  /*69080*/  NOP ;  /* 0x0000000000007918 */ /* 0x000fe40000000000 */
[----:B------:R-:W-:Y:S04]  /*69090*/  STL.64 [R1+0x210], R24 ;  /* 0x0002101801007387 */ /* 0x000fe80000100a00 */
[----:B------:R-:W-:Y:S04]  /*690a0*/  STL.64 [R1+0x218], R26 ;  /* 0x0002181a01007387 */ /* 0x000fe80000100a00 */
[----:B------:R-:W-:Y:S01]  /*690b0*/  STL.64 [R1+0x5508], R42 ;  /* 0x0055082a01007387 */ /* 0x000fe20000100a00 */
[C---:B---3--:R-:W-:Y:S08]  /*690c0*/  HMMA.16816.F32 R8, R12.reuse, R38, R4 ;  /* 0x000000260c08723c */ /* 0x048ff00000001804 */
[C---:B------:R-:W-:Y:S11]  /*690d0*/  HMMA.16816.F32 R4, R12.reuse, R42, R20 ;  /* 0x0000002a0c04723c */ /* 0x040ff60000001814 */
[----:B------:R-:W-:Y:S04]  /*690e0*/  STL.64 [R1+0x290], R8 ;  /* 0x0002900801007387 */ /* 0x000fe80000100a00 */
[----:B------:R0:W-:Y:S04]  /*690f0*/  STL.64 [R1+0x298], R10 ;  /* 0x0002980a01007387 */ /* 0x0001e80000100a00 */
[----:B------:R-:W-:Y:S04]  /*69100*/  STL.64 [R1+0x5500], R40 ;  /* 0x0055002801007387 */ /* 0x000fe80000100a00 */
[----:B------:R-:W-:Y:S04]  /*69110*/  STL.64 [R1+0x280], R4 ;  /* 0x0002800401007387 */ /* 0x000fe80000100a00 */
[----:B------:R4:W-:Y:S01]  /*69120*/  STL.64 [R1+0x288], R6 ;  /* 0x0002880601007387 */ /* 0x0009e20000100a00 */
[C---:B0-----:R-:W-:Y:S08]  /*69130*/  HMMA.16816.F32 R8, R12.reuse, R30, R16 ;  /* 0x0000001e0c08723c */ /* 0x041ff00000001810 */
[C---:B----4-:R-:W-:Y:S01]  /*69140*/  HMMA.16816.F32 R4, R12.reuse, R34, R56 ;  /* 0x000000220c04723c */ /* 0x050fe20000001838 */
[----:B------:R-:W-:Y:S10]  /*69150*/  STL.64 [R1+0x54f8], R30 ;  /* 0x0054f81e01007387 */ /* 0x000ff40000100a00 */
[----:B------:R-:W-:Y:S04]  /*69160*/  STL.64 [R1+0x270], R8 ;  /* 0x0002700801007387 */ /* 0x000fe80000100a00 */
[----:B------:R-:W-:Y:S04]  /*69170*/  STL.64 [R1+0x278], R10 ;  /* 0x0002780a01007387 */ /* 0x000fe80000100a00 */
[----:B------:R-:W-:Y:S04]  /*69180*/  STL.64 [R1+0x54f0], R34 ;  /* 0x0054f02201007387 */ /* 0x000fe80000100a00 */
[----:B------:R-:W-:Y:S04]  /*69190*/  STL.64 [R1+0x54e8], R32 ;  /* 0x0054e82001007387 */ /* 0x000fe80000100a00 */
[----:B------:R0:W-:Y:S04]  /*691a0*/  STL.64 [R1+0x260], R4 ;  /* 0x0002600401007387 */ /* 0x0001e80000100a00 */
[----:B------:R1:W-:Y:S04]  /*691b0*/  STL.64 [R1+0x268], R6 ;  /* 0x0002680601007387 */ /* 0x0003e80000100a00 */
[----:B0-----:R-:W2:Y:S04]  /*691c0*/  LDL.LU R4, [R1+0x5a0] ;  /* 0x0005a00001047983 */ /* 0x001ea80000300800 */
        /* <DEDUP_REMOVED lines=51> */
[----:B------:R-:W3:Y:S04]  /*69500*/  LDL.LU R6, [R1+0x7e8] ;  /* 0x0007e80001067983 */ /* 0x000ee80000300800 */
[----:B------:R-:W3:Y:S01]  /*69510*/  LDL.LU R7, [R1+0x7ec] ;  /* 0x0007ec0001077983 */ /* 0x000ee20000300800 */
[C---:B--2---:R-:W-:Y:S03]  /*69520*/  HMMA.16816.F32 R48, R12.reuse, R54, R48 ;  /* 0x000000360c30723c */ /* 0x044fe60000001830 */
[----:B---3--:R-:W-:Y:S04]  /*69530*/  STL.64 [R1+0x54d0], R6 ;  /* 0x0054d00601007387 */ /* 0x008fe80000100a00 */
        /* <DEDUP_REMOVED lines=9> */
[----:B------:R-:W2:Y:S04]  /*695d0*/  LDL.LU R20, [R1+0x590] ;  /* 0x0005900001147983 */ /* 0x000ea80000300800 */
[----:B------:R-:W2:Y:S04]  /*695e0*/  LDL.LU R21, [R1+0x594] ;  /* 0x0005940001157983 */ /* 0x000ea80000300800 */
[----:B------:R-:W2:Y:S04]  /*695f0*/  LDL.LU R22, [R1+0x598] ;  /* 0x0005980001167983 */ /* 0x000ea80000300800 */
        /* <DEDUP_REMOVED lines=13> */
[----:B0-----:R-:W2:Y:S02]  /*696d0*/  LDL.LU.64 R46, [R1+0x5520] ;  /* 0x00552000012e7983 */ /* 0x001ea40000300a00 */
        /* <DEDUP_REMOVED lines=47> */
[----:B------:R0:W-:Y:S01]  /*699d0*/  STL.64 [R1+0x3d8], R6 ;  /* 0x0003d80601007387 */ /* 0x0001e20000100a00 */
[----:B------:R-:W-:Y:S02]  /*699e0*/  IMAD.MOV.U32 R44, RZ, RZ, R4 ;  /* 0x000000ffff2c7224 */ /* 0x000fe400078e0004 */
[----:B------:R-:W-:Y:S01]  /*699f0*/  IMAD.MOV.U32 R45, RZ, RZ, R5 ;  /* 0x000000ffff2d7224 */ /* 0x000fe200078e0005 */
[----:B0-----:R-:W2:Y:S04]  /*69a00*/  LDL.LU.64 R6, [R1+0x54c0] ;  /* 0x0054c00001067983 */ /* 0x001ea80000300a00 */
[----:B------:R-:W2:Y:S02]  /*69a10*/  LDL.LU.64 R4, [R1+0x54b8] ;  /* 0x0054b80001047983 */ /* 0x000ea40000300a00 */
[----:B--2---:R-:W-:Y:S02]  /*69a20*/  HMMA.16816.F32 R16, R16, R46, R4 ;  /* 0x0000002e1010723c */ /* 0x004fe40000001804 */
[----:B------:R-:W2:Y:S04]  /*69a30*/  LDL.LU.64 R6, [R1+0x54b0] ;  /* 0x0054b00001067983 */ /* 0x000ea80000300a00 */
[----:B------:R-:W2:-:S13]  /*69a40*/  LDL.LU.64 R4, [R1+0x54a8] ;  /* 0x0054a80001047983 */ /* 0x000e9a0000300a00 */
[----:B------:R0:W-:Y:S04]  /*69a50*/  STL.64 [R1+0x3c0], R16 ;  /* 0x0003c01001007387 */ /* 0x0001e80000100a00 */
[----:B------:R1:W-:Y:S04]  /*69a60*/  STL.64 [R1+0x3c8], R18 ;  /* 0x0003c81201007387 */ /* 0x0003e80000100a00 */
[----:B0-----:R-:W4:Y:S04]  /*69a70*/  LDL.LU.64 R16, [R1+0x10] ;  /* 0x0000100001107983 */ /* 0x001f280000300a00 */
[----:B-1----:R-:W4:Y:S04]  /*69a80*/  LDL.LU.64 R18, [R1+0x18] ;  /* 0x0000180001127983 */ /* 0x002f280000300a00 */
[----:B------:R-:W-:Y:S04]  /*69a90*/  STL.64 [R1+0x5498], R46 ;  /* 0x0054982e01007387 */ /* 0x000fe80000100a00 */
[----:B------:R4:W-:Y:S01]  /*69aa0*/  STL.64 [R1+0x5490], R44 ;  /* 0x0054902c01007387 */ /* 0x0009e20000100a00 */
[----:B------:R-:W-:-:S05]  /*69ab0*/  LOP3.LUT R53, R53, 0x7, RZ, 0xc0, !PT ;  /* 0x0000000735357812 */ /* 0x000fca00078ec0ff */
[----:B------:R-:W-:Y:S01]  /*69ac0*/  IMAD R53, R53, 0x110, RZ ;  /* 0x0000011035357824 */ /* 0x000fe200078e02ff */
[----:B----4-:R-:W-:Y:S01]  /*69ad0*/  HMMA.16816.F32 R44, R16, R38, R12 ;  /* 0x00000026102c723c */ /* 0x010fe2000000180c */
[----:B------:R-:W-:Y:S02]  /*69ae0*/  IMAD.MOV.U32 R13, RZ, RZ, R16 ;  /* 0x000000ffff0d7224 */ /* 0x000fe400078e0010 */
[----:B------:R-:W-:Y:S02]  /*69af0*/  IMAD.MOV.U32 R12, RZ, RZ, R17 ;  /* 0x000000ffff0c7224 */ /* 0x000fe400078e0011 */
[----:B------:R-:W-:Y:S02]  /*69b00*/  IMAD.MOV.U32 R3, RZ, RZ, R18 ;  /* 0x000000ffff037224 */ /* 0x000fe400078e0012 */
[----:B------:R-:W-:-:S12]  /*69b10*/  IMAD.MOV.U32 R2, RZ, RZ, R19 ;  /* 0x000000ffff027224 */ /* 0x000fd800078e0013 */
[----:B------:R-:W-:Y:S04]  /*69b20*/  STL.64 [R1+0x450], R44 ;  /* 0x0004502c01007387 */ /* 0x000fe80000100a00 */
[----:B------:R-:W-:Y:S04]  /*69b30*/  STL.64 [R1+0x458], R46 ;  /* 0x0004582e01007387 */ /* 0x000fe80000100a00 */
[----:B------:R0:W-:Y:S04]  /*69b40*/  STL.64 [R1+0x5470], R38 ;  /* 0x0054702601007387 */ /* 0x0001e80000100a00 */
[----:B------:R1:W-:Y:S01]  /*69b50*/  STL.64 [R1+0x5468], R36 ;  /* 0x0054682401007387 */ /* 0x0003e20000100a00 */
[----:B0-----:R-:W-:-:S02]  /*69b60*/  IMAD.MOV.U32 R38, RZ, RZ, R3 ;  /* 0x000000ffff267224 */ /* 0x001fc400078e0003 */
[----:B-1----:R-:W-:Y:S02]  /*69b70*/  IMAD.MOV.U32 R36, RZ, RZ, R13 ;  /* 0x000000ffff247224 */ /* 0x002fe400078e000d */
[----:B------:R-:W-:Y:S02]  /*69b80*/  IMAD.MOV.U32 R37, RZ, RZ, R12 ;  /* 0x000000ffff257224 */ /* 0x000fe400078e000c */
[----:B------:R-:W-:-:S07]  /*69b90*/  IMAD.MOV.U32 R39, RZ, RZ, R2 ;  /* 0x000000ffff277224 */ /* 0x000fce00078e0002 */
[C---:B---3--:R-:W-:Y:S08]  /*69ba0*/  HMMA.16816.F32 R12, R36.reuse, R42, R8 ;  /* 0x0000002a240c723c */ /* 0x048ff00000001808 */
[C---:B--2---:R-:W-:Y:S08]  /*69bb0*/  HMMA.16816.F32 R8, R36.reuse, R30, R4 ;  /* 0x0000001e2408723c */ /* 0x044ff00000001804 */
[----:B------:R-:W-:Y:S03]  /*69bc0*/  HMMA.16816.F32 R4, R36, R34, R20 ;  /* 0x000000222404723c */ /* 0x000fe60000001814 */
        /* <DEDUP_REMOVED lines=8> */
[----:B------:R0:W1:Y:S04]  /*69c50*/  LDSM.16.MT88.4 R32, [R0+UR5+0x6180] ;  /* 0x006180050020783b */ /* 0x0000680008004200 */
[----:B------:R-:W2:Y:S01]  /*69c60*/  LDSM.16.MT88.4 R4, [R41+UR5+0x8000] ;  /* 0x008000052904783b */ /* 0x000ea20008004200 */
[----:B0-----:R-:W-:-:S05]  /*69c70*/  LOP3.LUT R0, R53, 0x30, R52, 0x78, !PT ;  /* 0x0000003035007812 */ /* 0x001fca00078e7834 */
[----:B------:R-:W-:Y:S04]  /*69c80*/  LDSM.16.M88.4 R16, [R0+UR5+0x12080] ;  /* 0x012080050010783b */ /* 0x000fe80008000200 */
[----:B------:R-:W-:Y:S04]  /*69c90*/  LDSM.16.M88.4 R8, [R0+UR5+0x12880] ;  /* 0x012880050008783b */ /* 0x000fe80008000200 */
[----:B------:R-:W-:Y:S04]  /*69ca0*/  LDSM.16.M88.4 R20, [R0+UR5+0x13080] ;  /* 0x013080050014783b */ /* 0x000fe80008000200 */
[----:B------:R-:W-:Y:S04]  /*69cb0*/  LDSM.16.M88.4 R12, [R0+UR5+0x13880] ;  /* 0x01388005000c783b */ /* 0x000fe80008000200 */
[----:B-1----:R-:W-:Y:S04]  /*69cc0*/  STL.64 [R1+0x5480], R34 ;  /* 0x0054802201007387 */ /* 0x002fe80000100a00 */
[----:B------:R-:W-:Y:S04]  /*69cd0*/  STL.64 [R1+0x5478], R32 ;  /* 0x0054782001007387 */ /* 0x000fe80000100a00 */
[----:B--2---:R-:W-:Y:S04]  /*69ce0*/  STL.64 [R1+0x50], R4 ;  /* 0x0000500401007387 */ /* 0x004fe80000100a00 */
[----:B------:R-:W-:Y:S01]  /*69cf0*/  STL [R1+0x58], R6 ;  /* 0x0000580601007387 */ /* 0x000fe20000100800 */
[----:B------:R-:W-:-:S03]  /*69d00*/  IMAD.MOV.U32 R25, RZ, RZ, R7 ;  /* 0x000000ffff197224 */ /* 0x000fc600078e0007 */
[----:B------:R-:W0:Y:S04]  /*69d10*/  LDSM.16.M88.4 R4, [R0+UR5+0x10080] ;  /* 0x010080050004783b */ /* 0x000e280008000200 */
[----:B0-----:R-:W-:Y:S01]  /*69d20*/  STL.64 [R1+0x60], R4 ;  /* 0x0000600401007387 */ /* 0x001fe20000100a00 */
[----:B------:R-:W-:-:S03]  /*69d30*/  IMAD.MOV.U32 R29, RZ, RZ, R4 ;  /* 0x000000ffff1d7224 */ /* 0x000fc600078e0004 */
[----:B------:R0:W-:Y:S01]  /*69d40*/  STL.64 [R1+0x68], R6 ;  /* 0x0000680601007387 */ /* 0x0001e20000100a00 */
[----:B------:R-:W-:Y:S02]  /*69d50*/  IMAD.MOV.U32 R28, RZ, RZ, R5 ;  /* 0x000000ffff1c7224 */ /* 0x000fe400078e0005 */
[----:B0-----:R-:W-:Y:S01]  /*69d60*/  HMMA.16816.F32 R4, R36, R54, R56 ;  /* 0x000000362404723c */ /* 0x001fe20000001838 */
[----:B------:R-:W-:Y:S04]  /*69d70*/  STL.64 [R1+0x5460], R30 ;  /* 0x0054601e01007387 */ /* 0x000fe80000100a00 */
[----:B------:R0:W-:Y:S04]  /*69d80*/  STL.64 [R1+0x5458], R28 ;  /* 0x0054581c01007387 */ /* 0x0001e80000100a00 */
[----:B------:R-:W-:Y:S04]  /*69d90*/  LDSM.16.M88.4 R56, [R0+UR5+0x11080] ;  /* 0x011080050038783b */ /* 0x000fe80008000200 */
[----:B0-----:R-:W2:Y:S06]  /*69da0*/  LDL.LU R28, [R1+0x9e0] ;  /* 0x0009e000011c7983 */ /* 0x001eac0000300800 */
[----:B------:R-:W-:Y:S04]  /*69db0*/  STL.64 [R1+0x410], R4 ;  /* 0x0004100401007387 */ /* 0x000fe80000100a00 */
[----:B------:R-:W-:Y:S04]  /*69dc0*/  STL.64 [R1+0x418], R6 ;  /* 0x0004180601007387 */ /* 0x000fe80000100a00 */
[----:B------:R-:W2:Y:S04]  /*69dd0*/  LDL.LU R29, [R1+0x9e4] ;  /* 0x0009e400011d7983 */ /* 0x000ea80000300800 */
[----:B------:R-:W2:Y:S04]  /*69de0*/  LDL.LU R30, [R1+0x9e8] ;  /* 0x0009e800011e7983 */ /* 0x000ea80000300800 */
[----:B------:R-:W2:Y:S04]  /*69df0*/  LDL.LU R31, [R1+0x9ec] ;  /* 0x0009ec00011f7983 */ /* 0x000ea80000300800 */
[----:B------:R-:W3:Y:S04]  /*69e00*/  LDL.LU R44, [R1+0xb40] ;  /* 0x000b4000012c7983 */ /* 0x000ee80000300800 */
[----:B------:R-:W3:Y:S04]  /*69e10*/  LDL.LU R45, [R1+0xb44] ;  /* 0x000b4400012d7983 */ /* 0x000ee80000300800 */
[----:B------:R-:W3:Y:S04]  /*69e20*/  LDL.LU R46, [R1+0xb48] ;  /* 0x000b4800012e7983 */ /* 0x000ee80000300800 */
[----:B------:R-:W3:Y:S04]  /*69e30*/  LDL.LU R47, [R1+0xb4c] ;  /* 0x000b4c00012f7983 */ /* 0x000ee80000300800 */
[----:B------:R-:W0:Y:S04]  /*69e40*/  LDSM.16.M88.4 R4, [R0+UR5+0x10880] ;  /* 0x010880050004783b */ /* 0x000e280008000200 */
[----:B0-----:R-:W-:Y:S01]  /*69e50*/  STL.64 [R1], R4 ;  /* 0x0000000401007387 */ /* 0x001fe20000100a00 */
[----:B------:R-:W-:-:S03]  /*69e60*/  IMAD.MOV.U32 R52, RZ, RZ, R4 ;  /* 0x000000ffff347224 */ /* 0x000fc600078e0004 */
[----:B------:R-:W-:Y:S01]  /*69e70*/  STL.64 [R1+0x8], R6 ;  /* 0x0000080601007387 */ /* 0x000fe20000100a00 */
[----:B------:R-:W-:-:S03]  /*69e80*/  IMAD.MOV.U32 R53, RZ, RZ, R5 ;  /* 0x000000ffff357224 */ /* 0x000fc600078e0005 */
[----:B------:R-:W0:Y:S04]  /*69e90*/  LDSM.16.M88.4 R4, [R0+UR5+0x11880] ;  /* 0x011880050004783b */ /* 0x000e280008000200 */
[----:B------:R-:W-:Y:S04]  /*69ea0*/  STL [R1+0x4e74], R58 ;  /* 0x004e743a01007387 */ /* 0x000fe80000100800 */
[----:B------:R-:W-:Y:S04]  /*69eb0*/  STL [R1+0x4e70], R59 ;  /* 0x004e703b01007387 */ /* 0x000fe80000100800 */
[----:B0-----:R-:W-:Y:S04]  /*69ec0*/  STL [R1+0x4edc], R6 ;  /* 0x004edc0601007387 */ /* 0x001fe80000100800 */
[----:B------:R-:W-:Y:S04]  /*69ed0*/  STL [R1+0x4ed8], R7 ;  /* 0x004ed80701007387 */ /* 0x000fe80000100800 */
[----:B------:R-:W-:Y:S04]  /*69ee0*/  STL.64 [R1+0x5430], R4 ;  /* 0x0054300401007387 */ /* 0x000fe80000100a00 */
[----:B------:R-:W0:Y:S04]  /*69ef0*/  LDSM.16.MT88.4 R4, [R41+UR5+0x8080] ;  /* 0x008080052904783b */ /* 0x000e280008004200 */
[----:B------:R-:W-:Y:S04]  /*69f00*/  STL [R1+0x4ee0], R18 ;  /* 0x004ee01201007387 */ /* 0x000fe80000100800 */
[----:B------:R-:W-:Y:S04]  /*69f10*/  STL [R1+0x4e94], R19 ;  /* 0x004e941301007387 */ /* 0x000fe80000100800 */
[----:B------:R-:W-:Y:S04]  /*69f20*/  STL [R1+0x4ee4], R10 ;  /* 0x004ee40a01007387 */ /* 0x000fe80000100800 */
[----:B------:R-:W-:Y:S04]  /*69f30*/  STL [R1+0x4e90], R11 ;  /* 0x004e900b01007387 */ /* 0x000fe80000100800 */
[----:B------:R-:W-:Y:S04]  /*69f40*/  STL [R1+0x4e8c], R22 ;  /* 0x004e8c1601007387 */ /* 0x000fe80000100800 */
[----:B------:R-:W-:Y:S04]  /*69f50*/  STL [R1+0x4e88], R23 ;  /* 0x004e881701007387 */ /* 0x000fe80000100800 */
[----:B------:R-:W4:Y:S04]  /*69f60*/  LDL.LU R32, [R1+0xb30] ;  /* 0x000b300001207983 */ /* 0x000f280000300800 */
[----:B------:R-:W4:Y:S04]  /*69f70*/  LDL.LU R33, [R1+0xb34] ;  /* 0x000b340001217983 */ /* 0x000f280000300800 */
[----:B------:R-:W4:Y:S04]  /*69f80*/  LDL.LU R34, [R1+0xb38] ;  /* 0x000b380001227983 */ /* 0x000f280000300800 */
[----:B------:R-:W4:Y:S04]  /*69f90*/  LDL.LU R35, [R1+0xb3c] ;  /* 0x000b3c0001237983 */ /* 0x000f280000300800 */
[----:B------:R-:W-:Y:S04]  /*69fa0*/  STL.64 [R1+0x5398], R14 ;  /* 0x0053980e01007387 */ /* 0x000fe80000100a00 */
[----:B------:R2:W-:Y:S01]  /*69fb0*/  STL.64 [R1+0x5390], R12 ;  /* 0x0053900c01007387 */ /* 0x0005e20000100a00 */
[----:B0-----:R-:W-:-:S02]  /*69fc0*/  IMAD.MOV.U32 R0, RZ, RZ, R4 ;  /* 0x000000ffff007224 */ /* 0x001fc400078e0004 */
[----:B------:R-:W-:Y:S02]  /*69fd0*/  IMAD.MOV.U32 R2, RZ, RZ, R5 ;  /* 0x000000ffff027224 */ /* 0x000fe400078e0005 */
[----:B------:R-:W-:Y:S02]  /*69fe0*/  IMAD.MOV.U32 R3, RZ, RZ, R6 ;  /* 0x000000ffff037224 */ /* 0x000fe400078e0006 */
[----:B------:R-:W-:Y:S02]  /*69ff0*/  IMAD.MOV.U32 R60, RZ, RZ, R7 ;  /* 0x000000ffff3c7224 */ /* 0x000fe400078e0007 */
[C---:B---3--:R-:W-:Y:S01]  /*6a000*/  HMMA.16816.F32 R4, R36.reuse, R26, R44 ;  /* 0x0000001a2404723c */ /* 0x048fe2000000182c */
[----:B------:R-:W0:Y:S07]  /*6a010*/  LDSM.16.MT88.4 R44, [R41+UR5+0x8100] ;  /* 0x00810005292c783b */ /* 0x000e2e0008004200 */
[----:B--2---:R-:W-:-:S15]  /*6a020*/  HMMA.16816.F32 R12, R36, R50, R28 ;  /* 0x00000032240c723c */ /* 0x004fde000000181c */
[----:B------:R-:W-:-:S04]  /*6a030*/  NOP ;  /* 0x0000000000007918 */ /* 0x000fc80000000000 */
[----:B------:R1:W-:Y:S04]  /*6a040*/  STL.64 [R1+0x400], R12 ;  /* 0x0004000c01007387 */ /* 0x0003e80000100a00 */
[----:B------:R2:W-:Y:S04]  /*6a050*/  STL.64 [R1+0x408], R14 ;  /* 0x0004080e01007387 */ /* 0x0005e80000100a00 */
[----:B------:R-:W3:Y:S04]  /*6a060*/  LDL.LU R28, [R1+0xc70] ;  /* 0x000c7000011c7983 */ /* 0x000ee80000300800 */
[----:B------:R0:W-:Y:S04]  /*6a070*/  STL.64 [R1+0x3f0], R4 ;  /* 0x0003f00401007387 */ /* 0x0001e80000100a00 */
[----:B------:R0:W-:Y:S04]  /*6a080*/  STL.64 [R1+0x3f8], R6 ;  /* 0x0003f80601007387 */ /* 0x0001e80000100a00 */
[----:B------:R-:W3:Y:S04]  /*6a090*/  LDL.LU R29, [R1+0xc74] ;  /* 0x000c7400011d7983 */ /* 0x000ee80000300800 */
[----:B------:R-:W3:Y:S04]  /*6a0a0*/  LDL.LU R30, [R1+0xc78] ;  /* 0x000c7800011e7983 */ /* 0x000ee80000300800 */
[----:B------:R-:W3:Y:S04]  /*6a0b0*/  LDL.LU R31, [R1+0xc7c] ;  /* 0x000c7c00011f7983 */ /* 0x000ee80000300800 */
[----:B-1----:R-:W3:Y:S04]  /*6a0c0*/  LDL.LU R12, [R1+0xc40] ;  /* 0x000c4000010c7983 */ /* 0x002ee80000300800 */
[----:B------:R-:W3:Y:S04]  /*6a0d0*/  LDL.LU R13, [R1+0xc44] ;  /* 0x000c4400010d7983 */ /* 0x000ee80000300800 */
[----:B--2---:R-:W2:Y:S04]  /*6a0e0*/  LDL.LU R14, [R1+0xc48] ;  /* 0x000c4800010e7983 */ /* 0x004ea80000300800 */
[----:B------:R-:W2:Y:S04]  /*6a0f0*/  LDL.LU R15, [R1+0xc4c] ;  /* 0x000c4c00010f7983 */ /* 0x000ea80000300800 */
[----:B0-----:R-:W2:Y:S04]  /*6a100*/  LDL.LU R4, [R1+0xc30] ;  /* 0x000c300001047983 */ /* 0x001ea80000300800 */
[----:B------:R-:W2:Y:S04]  /*6a110*/  LDL.LU R5, [R1+0xc34] ;  /* 0x000c340001057983 */ /* 0x000ea80000300800 */
[----:B------:R-:W2:Y:S01]  /*6a120*/  LDL.LU R6, [R1+0xc38] ;  /* 0x000c380001067983 */ /* 0x000ea20000300800 */
[----:B------:R-:W-:-:S02]  /*6a130*/  IMAD.MOV.U32 R7, RZ, RZ, R40 ;  /* 0x000000ffff077224 */ /* 0x000fc400078e0028 */
[----:B------:R-:W-:Y:S01]  /*6a140*/  IMAD.MOV.U32 R59, RZ, RZ, R46 ;  /* 0x000000ffff3b7224 */ /* 0x000fe200078e002e */
[----:B------:R-:W2:Y:S01]  /*6a150*/  LDL.LU R40, [R1+0x54a0] ;  /* 0x0054a00001287983 */ /* 0x000ea20000300800 */
[----:B------:R-:W-:-:S03]  /*6a160*/  IMAD.MOV.U32 R58, RZ, RZ, R47 ;  /* 0x000000ffff3a7224 */ /* 0x000fc600078e002f */
[----:B------:R-:W4:Y:S01]  /*6a170*/  LDL.LU.64 R46, [R1+0x5498] ;  /* 0x00549800012e7983 */ /* 0x000f220000300a00 */
[----:B------:R-:W-:Y:S02]  /*6a180*/  IMAD.MOV.U32 R48, RZ, RZ, R44 ;  /* 0x000000ffff307224 */ /* 0x000fe400078e002c */
[----:B------:R-:W-:Y:S02]  /*6a190*/  IMAD.MOV.U32 R61, RZ, RZ, R45 ;  /* 0x000000ffff3d7224 */ /* 0x000fe400078e002d */
[----:B------:R-:W3:Y:S04]  /*6a1a0*/  LDL.LU.64 R44, [R1+0x5490] ;  /* 0x00549000012c7983 */ /* 0x000ee80000300a00 */
[----:B------:R-:W-:Y:S04]  /*6a1b0*/  STL.64 [R1+0x53e8], R58 ;  /* 0x0053e83a01007387 */ /* 0x000fe80000100a00 */
[----:B------:R0:W-:Y:S04]  /*6a1c0*/  STL.64 [R1+0x53e0], R56 ;  /* 0x0053e03801007387 */ /* 0x0001e80000100a00 */
[----:B0-----:R-:W3:Y:S04]  /*6a1d0*/  LDL.LU R56, [R1+0xc50] ;  /* 0x000c500001387983 */ /* 0x001ee80000300800 */
[----:B------:R-:W3:Y:S04]  /*6a1e0*/  LDL.LU R57, [R1+0xc54] ;  /* 0x000c540001397983 */ /* 0x000ee80000300800 */
[----:B------:R-:W3:Y:S01]  /*6a1f0*/  LDL.LU R58, [R1+0xc58] ;  /* 0x000c5800013a7983 */ /* 0x000ee20000300800 */
[----:B----4-:R-:W-:Y:S01]  /*6a200*/  HMMA.16816.F32 R36, R36, R46, R32 ;  /* 0x0000002e2424723c */ /* 0x010fe20000001820 */
[----:B--2---:R-:W-:-:S02]  /*6a210*/  IMAD.MOV.U32 R59, RZ, RZ, R40 ;  /* 0x000000ffff3b7224 */ /* 0x004fc400078e0028 */
[----:B------:R-:W2:Y:S04]  /*6a220*/  LDL.LU R40, [R1+0x5488] ;  /* 0x0054880001287983 */ /* 0x000ea80000300800 */
[----:B------:R-:W4:Y:S04]  /*6a230*/  LDL.LU.64 R34, [R1+0x5480] ;  /* 0x0054800001227983 */ /* 0x000f280000300a00 */
[----:B------:R-:W4:Y:S04]  /*6a240*/  LDL.LU.64 R32, [R1+0x5478] ;  /* 0x0054780001207983 */ /* 0x000f280000300a00 */
[----:B------:R-:W-:Y:S04]  /*6a250*/  STL.64 [R1+0x5428], R46 ;  /* 0x0054282e01007387 */ /* 0x000fe80000100a00 */
[----:B---3--:R0:W-:Y:S04]  /*6a260*/  STL.64 [R1+0x5420], R44 ;  /* 0x0054202c01007387 */ /* 0x0081e80000100a00 */
[----:B------:R-:W-:Y:S04]  /*6a270*/  STL.64 [R1+0x340], R36 ;  /* 0x0003402401007387 */ /* 0x000fe80000100a00 */
[----:B------:R-:W-:Y:S04]  /*6a280*/  STL.64 [R1+0x348], R38 ;  /* 0x0003482601007387 */ /* 0x000fe80000100a00 */
[----:B------:R-:W1:Y:S04]  /*6a290*/  LDSM.16.MT88.4 R36, [R41+UR5+0x8180] ;  /* 0x008180052924783b */ /* 0x000e680008004200 */
[----:B0-----:R-:W3:Y:S04]  /*6a2a0*/  LDL.LU R44, [R1+0xc60] ;  /* 0x000c6000012c7983 */ /* 0x001ee80000300800 */
[----:B------:R-:W3:Y:S04]  /*6a2b0*/  LDL.LU R45, [R1+0xc64] ;  /* 0x000c6400012d7983 */ /* 0x000ee80000300800 */
[----:B------:R-:W3:Y:S01]  /*6a2c0*/  LDL.LU R46, [R1+0xc68] ;  /* 0x000c6800012e7983 */ /* 0x000ee20000300800 */
[----:B-1----:R-:W-:-:S02]  /*6a2d0*/  IMAD.MOV.U32 R24, RZ, RZ, R38 ;  /* 0x000000ffff187224 */ /* 0x002fc400078e0026 */
[----:B------:R-:W-:Y:S02]  /*6a2e0*/  IMAD.MOV.U32 R49, RZ, RZ, R39 ;  /* 0x000000ffff317224 */ /* 0x000fe400078e0027 */
[----:B------:R-:W4:Y:S01]  /*6a2f0*/  LDL.LU.64 R38, [R1+0x5470] ;  /* 0x0054700001267983 */ /* 0x000f220000300a00 */
[----:B------:R-:W-:Y:S02]  /*6a300*/  IMAD.MOV.U32 R41, RZ, RZ, R37 ;  /* 0x000000ffff297224 */ /* 0x000fe400078e0025 */
[----:B--2---:R-:W-:Y:S02]  /*6a310*/  IMAD.MOV.U32 R47, RZ, RZ, R40 ;  /* 0x000000ffff2f7224 */ /* 0x004fe400078e0028 */
[----:B------:R-:W-:Y:S02]  /*6a320*/  IMAD.MOV.U32 R40, RZ, RZ, R36 ;  /* 0x000000ffff287224 */ /* 0x000fe400078e0024 */
[----:B------:R-:W2:Y:S01]  /*6a330*/  LDL.LU.64 R36, [R1+0x5468] ;  /* 0x0054680001247983 */ /* 0x000ea20000300a00 */
[----:B----4-:R-:W-:-:S15]  /*6a340*/  HMMA.16816.F32 R28, R32, R38, R28 ;  /* 0x00000026201c723c */ /* 0x010fde000000181c */
[----:B------:R-:W-:-:S04]  /*6a350*/  NOP ;  /* 0x0000000000007918 */ /* 0x000fc80000000000 */
[----:B------:R-:W-:Y:S04]  /*6a360*/  STL.64 [R1+0x2a0], R28 ;  /* 0x0002a01c01007387 */ /* 0x000fe80000100a00 */
[----:B------:R0:W-:Y:S04]  /*6a370*/  STL.64 [R1+0x2a8], R30 ;  /* 0x0002a81e01007387 */ /* 0x0001e80000100a00 */
[----:B0-----:R-:W4:Y:S04]  /*6a380*/  LDL.LU.64 R30, [R1+0x5460] ;  /* 0x00546000011e7983 */ /* 0x001f280000300a00 */
[----:B------:R-:W3:Y:S01]  /*6a390*/  LDL.LU.64 R28, [R1+0x5458] ;  /* 0x00545800011c7983 */ /* 0x000ee20000300a00 */
[----:B------:R-:W-:-:S02]  /*6a3a0*/  IMAD.MOV.U32 R11, RZ, RZ, R34 ;  /* 0x000000ffff0b7224 */ /* 0x000fc400078e0022 */
[----:B------:R-:W-:Y:S02]  /*6a3b0*/  IMAD.MOV.U32 R10, RZ, RZ, R35 ;  /* 0x000000ffff0a7224 */ /* 0x000fe400078e0023 */
[----:B------:R-:W4:Y:S01]  /*6a3c0*/  LDL.LU.64 R34, [R1+0x5450] ;  /* 0x0054500001227983 */ /* 0x000f220000300a00 */
[----:B------:R-:W-:Y:S02]  /*6a3d0*/  IMAD.MOV.U32 R19, RZ, RZ, R32 ;  /* 0x000000ffff137224 */ /* 0x000fe400078e0020 */
[----:B------:R-:W-:Y:S02]  /*6a3e0*/  IMAD.MOV.U32 R18, RZ, RZ, R33 ;  /* 0x000000ffff127224 */ /* 0x000fe400078e0021 */
[----:B------:R-:W4:Y:S04]  /*6a3f0*/  LDL.LU.64 R32, [R1+0x5448] ;  /* 0x0054480001207983 */ /* 0x000f280000300a00 */
[----:B--2---:R3:W-:Y:S02]  /*6a400*/  STL.64 [R1+0x52a0], R36 ;  /* 0x0052a02401007387 */ /* 0x0047e40000100a00 */
[----:B---3--:R-:W-:-:S02]  /*6a410*/  IMAD.MOV.U32 R36, RZ, RZ, R29 ;  /* 0x000000ffff247224 */ /* 0x008fc400078e001d */
[----:B------:R-:W-:Y:S01]  /*6a420*/  IMAD.MOV.U32 R37, RZ, RZ, R28 ;  /* 0x000000ffff257224 */ /* 0x000fe200078e001c */
[----:B------:R-:W2:Y:S04]  /*6a430*/  LDL.LU R29, [R1+0x5440] ;  /* 0x00544000011d7983 */ /* 0x000ea80000300800 */
[----:B------:R-:W2:Y:S01]  /*6a440*/  LDL.LU R28, [R1+0x543c] ;  /* 0x00543c00011c7983 */ /* 0x000ea20000300800 */
[----:B------:R-:W-:Y:S02]  /*6a450*/  IMAD.MOV.U32 R38, RZ, RZ, R11 ;  /* 0x000000ffff267224 */ /* 0x000fe400078e000b */
[----:B------:R-:W-:Y:S01]  /*6a460*/  IMAD.MOV.U32 R39, RZ, RZ, R10 ;  /* 0x000000ffff277224 */ /* 0x000fe200078e000a */
[----:B------:R0:W-:Y:S04]  /*6a470*/  STL.64 [R1+0x5408], R36 ;  /* 0x0054082401007387 */ /* 0x0001e80000100a00 */
[----:B------:R4:W-:Y:S01]  /*6a480*/  STL.64 [R1+0x5348], R40 ;  /* 0x0053482801007387 */ /* 0x0009e20000100a00 */
[----:B0-----:R-:W-:-:S02]  /*6a490*/  IMAD.MOV.U32 R36, RZ, RZ, R19 ;  /* 0x000000ffff247224 */ /* 0x001fc400078e0013 */
[----:B------:R-:W-:-:S07]  /*6a4a0*/  IMAD.MOV.U32 R37, RZ, RZ, R18 ;  /* 0x000000ffff257224 */ /* 0x000fce00078e0012 */
[C---:B------:R-:W-:Y:S08]  /*6a4b0*/  HMMA.16816.F32 R44, R36.reuse, R42, R44 ;  /* 0x0000002a242c723c */ /* 0x040ff0000000182c */
[C---:B----4-:R-:W-:Y:S08]  /*6a4c0*/  HMMA.16816.F32 R40, R36.reuse, R30, R56 ;  /* 0x0000001e2428723c */ /* 0x050ff00000001838 */
[C---:B------:R-:W-:Y:S08]  /*6a4d0*/  HMMA.16816.F32 R12, R36.reuse, R34, R12 ;  /* 0x00000022240c723c */ /* 0x040ff0000000180c */
[----:B------:R-:W-:Y:S01]  /*6a4e0*/  HMMA.16816.F32 R4, R36, R54, R4 ;  /* 0x000000362404723c */ /* 0x000fe20000001804 */
[----:B------:R-:W-:Y:S04]  /*6a4f0*/  STL.64 [R1+0x200], R44 ;  /* 0x0002002c01007387 */ /* 0x000fe80000100a00 */
[----:B------:R-:W-:Y:S04]  /*6a500*/  STL.64 [R1+0x208], R46 ;  /* 0x0002082e01007387 */ /* 0x000fe80000100a00 */
[----:B--2---:R-:W-:Y:S04]  /*6a510*/  STL.64 [R1+0x5330], R28 ;  /* 0x0053301c01007387 */ /* 0x004fe80000100a00 */
[----:B------:R-:W-:Y:S04]  /*6a520*/  STL.64 [R1+0x1a0], R40 ;  /* 0x0001a02801007387 */ /* 0x000fe80000100a00 */
[----:B------:R-:W-:Y:S04]  /*6a530*/  STL.64 [R1+0x1a8], R42 ;  /* 0x0001a82a01007387 */ /* 0x000fe80000100a00 */
[----:B------:R0:W-:Y:S04]  /*6a540*/  STL.64 [R1+0x52a8], R32 ;  /* 0x0052a82001007387 */ /* 0x0001e80000100a00 */
[----:B------:R-:W-:Y:S04]  /*6a550*/  STL.64 [R1+0x190], R12 ;  /* 0x0001900c01007387 */ /* 0x000fe80000100a00 */
[----:B------:R-:W-:Y:S04]  /*6a560*/  STL.64 [R1+0x198], R14 ;  /* 0x0001980e01007387 */ /* 0x000fe80000100a00 */
[----:B------:R-:W-:Y:S04]  /*6a570*/  STL.64 [R1+0x180], R4 ;  /* 0x0001800401007387 */ /* 0x000fe80000100a00 */
[----:B------:R-:W-:Y:S04]  /*6a580*/  STL.64 [R1+0x188], R6 ;  /* 0x0001880601007387 */ /* 0x000fe80000100a00 */
[----:B------:R-:W-:Y:S04]  /*6a590*/  STL.64 [R1+0x53f0], R52 ;  /* 0x0053f03401007387 */ /* 0x000fe80000100a00 */
        /* <DEDUP_REMOVED lines=20> */
[----:B------:R-:W3:Y:S01]  /*6a6e0*/  LDL.LU R34, [R1+0x58] ;  /* 0x0000580001227983 */ /* 0x000ee20000300800 */
[----:B------:R-:W-:-:S03]  /*6a6f0*/  IMAD.MOV.U32 R35, RZ, RZ, R25 ;  /* 0x000000ffff237224 */ /* 0x000fc600078e0019 */
[----:B------:R-:W4:Y:S04]  /*6a700*/  LDL.LU R25, [R1+0x5438] ;  /* 0x0054380001197983 */ /* 0x000f280000300800 */
[----:B---3--:R-:W-:Y:S04]  /*6a710*/  STL.64 [R1+0x5418], R34 ;  /* 0x0054182201007387 */ /* 0x008fe80000100a00 */
[----:B--2---:R-:W-:Y:S04]  /*6a720*/  STL.64 [R1+0x5410], R32 ;  /* 0x0054102001007387 */ /* 0x004fe80000100a00 */
[----:B------:R-:W2:Y:S04]  /*6a730*/  LDL.LU R28, [R1+0x990] ;  /* 0x00099000011c7983 */ /* 0x000ea80000300800 */
[----:B------:R-:W2:Y:S04]  /*6a740*/  LDL.LU R29, [R1+0x994] ;  /* 0x00099400011d7983 */ /* 0x000ea80000300800 */
[----:B------:R-:W3:Y:S04]  /*6a750*/  LDL.LU R30, [R1+0x998] ;  /* 0x00099800011e7983 */ /* 0x000ee80000300800 */
[----:B------:R-:W3:Y:S04]  /*6a760*/  LDL.LU R31, [R1+0x99c] ;  /* 0x00099c00011f7983 */ /* 0x000ee80000300800 */
        /* <DEDUP_REMOVED lines=42> */
[----:B--2---:R-:W-:Y:S01]  /*6aa10*/  STL.64 [R1+0x53d8], R14 ;  /* 0x0053d80e01007387 */ /* 0x004fe20000100a00 */
[C---:B---3--:R-:W-:Y:S08]  /*6aa20*/  HMMA.16816.F32 R4, R36.reuse, R50, R4 ;  /* 0x000000322404723c */ /* 0x048ff00000001804 */
[----:B----4-:R-:W-:Y:S01]  /*6aa30*/  HMMA.16816.F32 R44, R36, R26, R44 ;  /* 0x0000001a242c723c */ /* 0x010fe2000000182c */
[----:B------:R0:W-:Y:S04]  /*6aa40*/  STL.64 [R1+0x53d0], R12 ;  /* 0x0053d00c01007387 */ /* 0x0001e80000100a00 */
[----:B0-----:R-:W2:Y:S04]  /*6aa50*/  LDL.LU R12, [R1+0xaf0] ;  /* 0x000af000010c7983 */ /* 0x001ea80000300800 */
[----:B------:R-:W2:Y:S04]  /*6aa60*/  LDL.LU R13, [R1+0xaf4] ;  /* 0x000af400010d7983 */ /* 0x000ea80000300800 */
[----:B------:R-:W2:Y:S04]  /*6aa70*/  LDL.LU R14, [R1+0xaf8] ;  /* 0x000af800010e7983 */ /* 0x000ea80000300800 */
[----:B------:R-:W2:Y:S04]  /*6aa80*/  LDL.LU R15, [R1+0xafc] ;  /* 0x000afc00010f7983 */ /* 0x000ea80000300800 */
[----:B------:R-:W-:Y:S04]  /*6aa90*/  STL.64 [R1+0x5388], R30 ;  /* 0x0053881e01007387 */ /* 0x000fe80000100a00 */
[----:B------:R0:W-:Y:S01]  /*6aaa0*/  STL.64 [R1+0x5380], R28 ;  /* 0x0053801c01007387 */ /* 0x0001e20000100a00 */
[----:B------:R-:W-:-:S02]  /*6aab0*/  IMAD.MOV.U32 R19, RZ, RZ, R4 ;  /* 0x000000ffff137224 */ /* 0x000fc400078e0004 */
[----:B------:R-:W-:Y:S02]  /*6aac0*/  IMAD.MOV.U32 R11, RZ, RZ, R5 ;  /* 0x000000ffff0b7224 */ /* 0x000fe400078e0005 */
[----:B------:R-:W-:Y:S02]  /*6aad0*/  IMAD.MOV.U32 R22, RZ, RZ, R6 ;  /* 0x000000ffff167224 */ /* 0x000fe400078e0006 */
[----:B------:R-:W-:Y:S01]  /*6aae0*/  IMAD.MOV.U32 R23, RZ, RZ, R7 ;  /* 0x000000ffff177224 */ /* 0x000fe200078e0007 */
        /* <DEDUP_REMOVED lines=8> */
[----:B------:R-:W2:Y:S01]  /*6ab70*/  LDL.LU.64 R4, [R1+0x5430] ;  /* 0x0054300001047983 */ /* 0x000ea20000300a00 */
[----:B------:R-:W-:-:S02]  /*6ab80*/  IMAD.MOV.U32 R6, RZ, RZ, R46 ;  /* 0x000000ffff067224 */ /* 0x000fc400078e002e */
[----:B------:R-:W-:Y:S02]  /*6ab90*/  IMAD.MOV.U32 R7, RZ, RZ, R47 ;  /* 0x000000ffff077224 */ /* 0x000fe400078e002f */
[----:B------:R-:W2:Y:S01]  /*6aba0*/  LDL.LU.64 R46, [R1+0x5428] ;  /* 0x00542800012e7983 */ /* 0x000ea20000300a00 */
[----:B------:R-:W-:Y:S02]  /*6abb0*/  IMAD.MOV.U32 R10, RZ, RZ, R44 ;  /* 0x000000ffff0a7224 */ /* 0x000fe400078e002c */
[----:B------:R-:W-:Y:S02]  /*6abc0*/  IMAD.MOV.U32 R18, RZ, RZ, R45 ;  /* 0x000000ffff127224 */ /* 0x000fe400078e002d */
[----:B------:R-:W3:Y:S01]  /*6abd0*/  LDL.LU.64 R44, [R1+0x5420] ;  /* 0x00542000012c7983 */ /* 0x000ee20000300a00 */
[----:B--2---:R-:W-:Y:S03]  /*6abe0*/  HMMA.16816.F32 R36, R36, R46, R32 ;  /* 0x0000002e2424723c */ /* 0x004fe60000001820 */
[----:B------:R-:W2:Y:S04]  /*6abf0*/  LDL.LU.64 R34, [R1+0x5418] ;  /* 0x0054180001227983 */ /* 0x000ea80000300a00 */
[----:B------:R-:W2:-:S12]  /*6ac00*/  LDL.LU.64 R32, [R1+0x5410] ;  /* 0x0054100001207983 */ /* 0x000e980000300a00 */
[----:B------:R0:W-:Y:S04]  /*6ac10*/  STL.64 [R1+0x150], R36 ;  /* 0x0001502401007387 */ /* 0x0001e80000100a00 */
[----:B------:R-:W-:Y:S04]  /*6ac20*/  STL.64 [R1+0x158], R38 ;  /* 0x0001582601007387 */ /* 0x000fe80000100a00 */
[----:B0-----:R-:W2:Y:S04]  /*6ac30*/  LDL.LU.64 R36, [R1+0x5408] ;  /* 0x0054080001247983 */ /* 0x001ea80000300a00 */
[----:B---3--:R0:W-:Y:S01]  /*6ac40*/  STL.64 [R1+0x4f88], R44 ;  /* 0x004f882c01007387 */ /* 0x0081e20000100a00 */
[----:B------:R-:W-:-:S02]  /*6ac50*/  IMAD.MOV.U32 R46, RZ, RZ, R3 ;  /* 0x000000ffff2e7224 */ /* 0x000fc400078e0003 */
[----:B------:R-:W-:Y:S02]  /*6ac60*/  IMAD.MOV.U32 R47, RZ, RZ, R60 ;  /* 0x000000ffff2f7224 */ /* 0x000fe400078e003c */
[----:B0-----:R-:W-:Y:S02]  /*6ac70*/  IMAD.MOV.U32 R44, RZ, RZ, R0 ;  /* 0x000000ffff2c7224 */ /* 0x001fe400078e0000 */
[----:B------:R-:W-:Y:S01]  /*6ac80*/  IMAD.MOV.U32 R45, RZ, RZ, R2 ;  /* 0x000000ffff2d7224 */ /* 0x000fe200078e0002 */
[----:B------:R-:W3:Y:S04]  /*6ac90*/  LDL.LU R0, [R1+0x5404] ;  /* 0x0054040001007983 */ /* 0x000ee80000300800 */
[----:B------:R-:W3:Y:S04]  /*6aca0*/  LDL.LU R2, [R1+0x5400] ;  /* 0x0054000001027983 */ /* 0x000ee80000300800 */
[----:B------:R-:W3:Y:S04]  /*6acb0*/  LDL.LU R3, [R1+0x53fc] ;  /* 0x0053fc0001037983 */ /* 0x000ee80000300800 */
[----:B------:R-:W3:Y:S01]  /*6acc0*/  LDL.LU R60, [R1+0x53f8] ;  /* 0x0053f800013c7983 */ /* 0x000ee20000300800 */
[----:B--2---:R-:W-:-:S15]  /*6acd0*/  HMMA.16816.F32 R52, R32, R36, R52 ;  /* 0x000000242034723c */ /* 0x004fde0000001834 */
[----:B------:R-:W-:-:S04]  /*6ace0*/  NOP ;  /* 0x0000000000007918 */ /* 0x000fc80000000000 */
[----:B------:R0:W-:Y:S04]  /*6acf0*/  STL.64 [R1+0x140], R52 ;  /* 0x0001403401007387 */ /* 0x0001e80000100a00 */
[----:B------:R-:W-:Y:S04]  /*6ad00*/  STL.64 [R1+0x148], R54 ;  /* 0x0001483601007387 */ /* 0x000fe80000100a00 */
        /* <DEDUP_REMOVED lines=51> */
[C---:B----4-:R-:W-:Y:S08]  /*6b040*/  HMMA.16816.F32 R40, R44.reuse, R4, R40 ;  /* 0x000000042c28723c */ /* 0x050ff00000001828 */
[----:B--2---:R-:W-:-:S15]  /*6b050*/  HMMA.16816.F32 R32, R44, R52, R32 ;  /* 0x000000342c20723c */ /* 0x004fde0000001820 */
[----:B------:R-:W-:-:S04]  /*6b060*/  NOP ;  /* 0x0000000000007918 */ /* 0x000fc80000000000 */
[----:B------:R-:W-:Y:S04]  /*6b070*/  STL.64 [R1+0xb0], R32 ;  /* 0x0000b02001007387 */ /* 0x000fe80000100a00 */
[----:B------:R0:W-:Y:S04]  /*6b080*/  STL.64 [R1+0xb8], R34 ;  /* 0x0000b82201007387 */ /* 0x0001e80000100a00 */
[----:B0-----:R-:W2:Y:S04]  /*6b090*/  LDL.LU.64 R34, [R1+0x5358] ;  /* 0x0053580001227983 */ /* 0x001ea80000300a00 */
[----:B------:R-:W2:Y:S04]  /*6b0a0*/  LDL.LU.64 R32, [R1+0x5350] ;  /* 0x0053500001207983 */ /* 0x000ea80000300a00 */
[----:B------:R-:W-:Y:S04]  /*6b0b0*/  STL.64 [R1+0xa0], R28 ;  /* 0x0000a01c01007387 */ /* 0x000fe80000100a00 */
[----:B------:R-:W-:Y:S04]  /*6b0c0*/  STL.64 [R1+0xa8], R30 ;  /* 0x0000a81e01007387 */ /* 0x000fe80000100a00 */
[----:B------:R0:W-:Y:S04]  /*6b0d0*/  STL.64 [R1+0x90], R40 ;  /* 0x0000902801007387 */ /* 0x0001e80000100a00 */
[----:B------:R1:W-:Y:S04]  /*6b0e0*/  STL.64 [R1+0x98], R42 ;  /* 0x0000982a01007387 */ /* 0x0003e80000100a00 */
[----:B0-----:R-:W4:Y:S01]  /*6b0f0*/  LDL.LU.64 R40, [R1+0x5348] ;  /* 0x0053480001287983 */ /* 0x001f220000300a00 */
[----:B---3--:R-:W-:-:S02]  /*6b100*/  IMAD.MOV.U32 R28, RZ, RZ, R60 ;  /* 0x000000ffff1c7224 */ /* 0x008fc400078e003c */
[----:B------:R-:W-:Y:S02]  /*6b110*/  IMAD.MOV.U32 R29, RZ, RZ, R3 ;  /* 0x000000ffff1d7224 */ /* 0x000fe400078e0003 */
[----:B------:R-:W-:Y:S02]  /*6b120*/  IMAD.MOV.U32 R30, RZ, RZ, R2 ;  /* 0x000000ffff1e7224 */ /* 0x000fe400078e0002 */
[----:B------:R-:W-:Y:S02]  /*6b130*/  IMAD.MOV.U32 R31, RZ, RZ, R0 ;  /* 0x000000ffff1f7224 */ /* 0x000fe400078e0000 */
[----:B-1----:R-:W-:Y:S02]  /*6b140*/  IMAD.MOV.U32 R42, RZ, RZ, R24 ;  /* 0x000000ffff2a7224 */ /* 0x002fe400078e0018 */
[----:B------:R-:W-:-:S03]  /*6b150*/  IMAD.MOV.U32 R43, RZ, RZ, R49 ;  /* 0x000000ffff2b7224 */ /* 0x000fc600078e0031 */
[C---:B------:R-:W-:Y:S08]  /*6b160*/  HMMA.16816.F32 R28, R44.reuse, R8, R28 ;  /* 0x000000082c1c723c */ /* 0x040ff0000000181c */
[----:B--2---:R-:W-:-:S15]  /*6b170*/  HMMA.16816.F32 R32, R44, R16, R32 ;  /* 0x000000102c20723c */ /* 0x004fde0000001820 */
[----:B------:R-:W-:-:S04]  /*6b180*/  NOP ;  /* 0x0000000000007918 */ /* 0x000fc80000000000 */
[----:B------:R-:W-:Y:S02]  /*6b190*/  IMAD.MOV.U32 R60, RZ, RZ, R32 ;  /* 0x000000ffff3c7224 */ /* 0x000fe400078e0020 */
[----:B------:R-:W-:Y:S01]  /*6b1a0*/  IMAD.MOV.U32 R3, RZ, RZ, R33 ;  /* 0x000000ffff037224 */ /* 0x000fe200078e0021 */
[----:B------:R-:W2:Y:S01]  /*6b1b0*/  LDL.LU R32, [R1+0x8a0] ;  /* 0x0008a00001207983 */ /* 0x000ea20000300800 */
[----:B------:R-:W-:-:S03]  /*6b1c0*/  IMAD.MOV.U32 R2, RZ, RZ, R34 ;  /* 0x000000ffff027224 */ /* 0x000fc600078e0022 */
[----:B------:R-:W2:Y:S01]  /*6b1d0*/  LDL.LU R33, [R1+0x8a4] ;  /* 0x0008a40001217983 */ /* 0x000ea20000300800 */
[----:B------:R-:W-:-:S03]  /*6b1e0*/  IMAD.MOV.U32 R0, RZ, RZ, R35 ;  /* 0x000000ffff007224 */ /* 0x000fc600078e0023 */
        /* <DEDUP_REMOVED lines=8> */
[----:B------:R-:W2:Y:S04]  /*6b270*/  LDL.LU R24, [R1+0x5344] ;  /* 0x0053440001187983 */ /* 0x000ea80000300800 */
[----:B------:R-:W2:Y:S04]  /*6b280*/  LDL.LU R49, [R1+0x5340] ;  /* 0x0053400001317983 */ /* 0x000ea80000300800 */
[----:B------:R-:W-:Y:S04]  /*6b290*/  STL.64 [R1+0x52c8], R42 ;  /* 0x0052c82a01007387 */ /* 0x000fe80000100a00 */
[----:B----4-:R0:W-:Y:S02]  /*6b2a0*/  STL.64 [R1+0x52c0], R40 ;  /* 0x0052c02801007387 */ /* 0x0101e40000100a00 */
[----:B0-----:R-:W-:-:S02]  /*6b2b0*/  IMAD.MOV.U32 R40, RZ, RZ, R48 ;  /* 0x000000ffff287224 */ /* 0x001fc400078e0030 */
[----:B------:R-:W-:Y:S01]  /*6b2c0*/  IMAD.MOV.U32 R41, RZ, RZ, R61 ;  /* 0x000000ffff297224 */ /* 0x000fe200078e003d */
[----:B------:R-:W4:Y:S04]  /*6b2d0*/  LDL.LU R48, [R1+0x533c] ;  /* 0x00533c0001307983 */ /* 0x000f280000300800 */
[----:B------:R-:W2:Y:S04]  /*6b2e0*/  LDL.LU R61, [R1+0x5338] ;  /* 0x00533800013d7983 */ /* 0x000ea80000300800 */
[----:B------:R-:W-:Y:S04]  /*6b2f0*/  STL [R1+0x4e6c], R0 ;  /* 0x004e6c0001007387 */ /* 0x000fe80000100800 */
[----:B------:R-:W-:Y:S04]  /*6b300*/  STL [R1+0x4e68], R2 ;  /* 0x004e680201007387 */ /* 0x000fe80000100800 */
[----:B------:R-:W-:Y:S04]  /*6b310*/  STL [R1+0x4e64], R3 ;  /* 0x004e640301007387 */ /* 0x000fe80000100800 */
[----:B------:R-:W-:Y:S01]  /*6b320*/  STL [R1+0x4e60], R60 ;  /* 0x004e603c01007387 */ /* 0x000fe20000100800 */
[----:B------:R-:W-:-:S03]  /*6b330*/  IMAD.MOV.U32 R43, RZ, RZ, R58 ;  /* 0x000000ffff2b7224 */ /* 0x000fc600078e003a */
[----:B------:R0:W-:Y:S01]  /*6b340*/  STL [R1+0x70], R28 ;  /* 0x0000701c01007387 */ /* 0x0001e20000100800 */
[----:B------:R-:W-:-:S03]  /*6b350*/  IMAD.MOV.U32 R58, RZ, RZ, R29 ;  /* 0x000000ffff3a7224 */ /* 0x000fc600078e001d */
[----:B------:R-:W-:Y:S04]  /*6b360*/  STL [R1+0x7c], R31 ;  /* 0x00007c1f01007387 */ /* 0x000fe80000100800 */
[----:B0-----:R-:W3:Y:S04]  /*6b370*/  LDL.LU.64 R28, [R1+0x5330] ;  /* 0x00533000011c7983 */ /* 0x001ee80000300a00 */
[----:B------:R-:W-:Y:S04]  /*6b380*/  STL.64 [R1+0x5308], R10 ;  /* 0x0053080a01007387 */ /* 0x000fe80000100a00 */
[----:B------:R0:W-:Y:S04]  /*6b390*/  STL.64 [R1+0x5300], R8 ;  /* 0x0053000801007387 */ /* 0x0001e80000100a00 */
[----:B0-----:R-:W3:Y:S04]  /*6b3a0*/  LDL.LU R8, [R1+0x950] ;  /* 0x0009500001087983 */ /* 0x001ee80000300800 */
[----:B------:R-:W3:Y:S04]  /*6b3b0*/  LDL.LU R9, [R1+0x954] ;  /* 0x0009540001097983 */ /* 0x000ee80000300800 */
[----:B------:R-:W3:Y:S04]  /*6b3c0*/  LDL.LU R10, [R1+0x958] ;  /* 0x00095800010a7983 */ /* 0x000ee80000300800 */
[----:B------:R-:W-:Y:S04]  /*6b3d0*/  STL.64 [R1+0x52f8], R22 ;  /* 0x0052f81601007387 */ /* 0x000fe80000100a00 */
[----:B------:R-:W-:Y:S01]  /*6b3e0*/  STL.64 [R1+0x52f0], R20 ;  /* 0x0052f01401007387 */ /* 0x000fe20000100a00 */
[----:B------:R-:W-:-:S02]  /*6b3f0*/  IMAD.MOV.U32 R42, RZ, RZ, R59 ;  /* 0x000000ffff2a7224 */ /* 0x000fc400078e003b */
[----:B--2---:R-:W-:-:S07]  /*6b400*/  IMAD.MOV.U32 R11, RZ, RZ, R61 ;  /* 0x000000ffff0b7224 */ /* 0x004fce00078e003d */
[----:B---3--:R-:W-:-:S15]  /*6b410*/  HMMA.16816.F32 R8, R44, R20, R8 ;  /* 0x000000142c08723c */ /* 0x008fde0000001808 */
[----:B------:R-:W-:-:S04]  /*6b420*/  NOP ;  /* 0x0000000000007918 */ /* 0x000fc80000000000 */
        /* <DEDUP_REMOVED lines=10> */
[----:B------:R0:W-:-:S15]  /*6b4d0*/  STL.64 [R1+0x52e0], R12 ;  /* 0x0052e00c01007387 */ /* 0x0001de0000100a00 */
[----:B------:R-:W-:-:S03]  /*6b4e0*/  NOP ;  /* 0x0000000000007918 */ /* 0x000fc60000000000 */
[----:B------:R1:W-:Y:S04]  /*6b4f0*/  STL.64 [R1+0x20], R8 ;  /* 0x0000200801007387 */ /* 0x0003e80000100a00 */
[----:B------:R2:W-:Y:S04]  /*6b500*/  STL [R1+0x28], R10 ;  /* 0x0000280a01007387 */ /* 0x0005e80000100800 */
[----:B------:R-:W3:Y:S04]  /*6b510*/  LDL.LU R26, [R1+0x7f8] ;  /* 0x0007f800011a7983 */ /* 0x000ee80000300800 */
[----:B------:R-:W3:Y:S01]  /*6b520*/  LDL.LU R27, [R1+0x7fc] ;  /* 0x0007fc00011b7983 */ /* 0x000ee20000300800 */
[----:B----4-:R-:W-:-:S02]  /*6b530*/  IMAD.MOV.U32 R38, RZ, RZ, R48 ;  /* 0x000000ffff267224 */ /* 0x010fc400078e0030 */
[----:B------:R-:W-:Y:S01]  /*6b540*/  IMAD.MOV.U32 R39, RZ, RZ, R49 ;  /* 0x000000ffff277224 */ /* 0x000fe200078e0031 */
[----:B---3--:R-:W-:Y:S04]  /*6b550*/  STL.64 [R1+0x52b8], R26 ;  /* 0x0052b81a01007387 */ /* 0x008fe80000100a00 */
[----:B------:R-:W-:Y:S04]  /*6b560*/  STL.64 [R1+0x52b0], R24 ;  /* 0x0052b01801007387 */ /* 0x000fe80000100a00 */
[----:B------:R-:W3:Y:S04]  /*6b570*/  LDL.LU R36, [R1+0x800] ;  /* 0x0008000001247983 */ /* 0x000ee80000300800 */
[----:B------:R-:W3:Y:S04]  /*6b580*/  LDL.LU R37, [R1+0x804] ;  /* 0x0008040001257983 */ /* 0x000ee80000300800 */
[----:B------:R-:W4:Y:S04]  /*6b590*/  LDL.LU R48, [R1+0x532c] ;  /* 0x00532c0001307983 */ /* 0x000f280000300800 */
[----:B------:R-:W2:Y:S04]  /*6b5a0*/  LDL.LU R49, [R1+0x5328] ;  /* 0x0053280001317983 */ /* 0x000ea80000300800 */
[----:B0-----:R-:W3:Y:S04]  /*6b5b0*/  LDL.LU R12, [R1+0x560] ;  /* 0x00056000010c7983 */ /* 0x001ee80000300800 */
[----:B------:R-:W3:Y:S04]  /*6b5c0*/  LDL.LU R13, [R1+0x564] ;  /* 0x00056400010d7983 */ /* 0x000ee80000300800 */
[----:B------:R-:W3:Y:S04]  /*6b5d0*/  LDL.LU R14, [R1+0x568] ;  /* 0x00056800010e7983 */ /* 0x000ee80000300800 */
[----:B------:R-:W3:Y:S04]  /*6b5e0*/  LDL.LU R15, [R1+0x56c] ;  /* 0x00056c00010f7983 */ /* 0x000ee80000300800 */
[----:B------:R-:W3:Y:S04]  /*6b5f0*/  LDL.LU R20, [R1+0x540] ;  /* 0x0005400001147983 */ /* 0x000ee80000300800 */
[----:B------:R-:W3:Y:S01]  /*6b600*/  LDL.LU R21, [R1+0x544] ;  /* 0x0005440001157983 */ /* 0x000ee20000300800 */
[----:B------:R-:W-:-:S02]  /*6b610*/  IMAD.MOV.U32 R61, RZ, RZ, R11 ;  /* 0x000000ffff3d7224 */ /* 0x000fc400078e000b */
[----:B----4-:R-:W-:Y:S02]  /*6b620*/  IMAD.MOV.U32 R23, RZ, RZ, R48 ;  /* 0x000000ffff177224 */ /* 0x010fe400078e0030 */
[----:B--2---:R-:W-:Y:S02]  /*6b630*/  IMAD.MOV.U32 R22, RZ, RZ, R49 ;  /* 0x000000ffff167224 */ /* 0x004fe400078e0031 */
[----:B------:R-:W2:Y:S04]  /*6b640*/  LDL.LU R49, [R1+0x5324] ;  /* 0x0053240001317983 */ /* 0x000ea80000300800 */
[----:B------:R-:W2:Y:S04]  /*6b650*/  LDL.LU R48, [R1+0x5320] ;  /* 0x0053200001307983 */ /* 0x000ea80000300800 */
[----:B------:R-:W4:Y:S04]  /*6b660*/  LDL.LU R44, [R1+0x890] ;  /* 0x00089000012c7983 */ /* 0x000f280000300800 */
[----:B------:R-:W4:Y:S04]  /*6b670*/  LDL.LU R45, [R1+0x894] ;  /* 0x00089400012d7983 */ /* 0x000f280000300800 */
[----:B------:R-:W4:Y:S04]  /*6b680*/  LDL.LU R46, [R1+0x898] ;  /* 0x00089800012e7983 */ /* 0x000f280000300800 */
[----:B------:R-:W4:Y:S04]  /*6b690*/  LDL.LU R47, [R1+0x89c] ;  /* 0x00089c00012f7983 */ /* 0x000f280000300800 */
[----:B-1----:R-:W2:Y:S04]  /*6b6a0*/  LDL.LU R8, [R1+0x4e0] ;  /* 0x0004e00001087983 */ /* 0x002ea80000300800 */
        /* <DEDUP_REMOVED lines=9> */
[----:B------:R-:W-:Y:S04]  /*6b740*/  STL.64 [R1+0x52d8], R38 ;  /* 0x0052d82601007387 */ /* 0x000fe80000100a00 */
[----:B---3--:R0:W-:Y:S01]  /*6b750*/  STL.64 [R1+0x52d0], R36 ;  /* 0x0052d02401007387 */ /* 0x0081e20000100a00 */
[----:B------:R-:W-:-:S03]  /*6b760*/  IMAD.MOV.U32 R59, RZ, RZ, R30 ;  /* 0x000000ffff3b7224 */ /* 0x000fc600078e001e */
        /* <DEDUP_REMOVED lines=14> */
[C---:B----4-:R-:W-:Y:S08]  /*6b850*/  HMMA.16816.F32 R52, R40.reuse, R52, R44 ;  /* 0x000000342834723c */ /* 0x050ff0000000182c */
[C---:B--2---:R-:W-:Y:S01]  /*6b860*/  HMMA.16816.F32 R48, R40.reuse, R56, R48 ;  /* 0x000000382830723c */ /* 0x044fe20000001830 */
[----:B------:R-:W2:Y:S04]  /*6b870*/  LDL.LU R44, [R1+0x8c0] ;  /* 0x0008c000012c7983 */ /* 0x000ea80000300800 */
[----:B------:R-:W2:Y:S04]  /*6b880*/  LDL.LU R45, [R1+0x8c4] ;  /* 0x0008c400012d7983 */ /* 0x000ea80000300800 */
[----:B------:R-:W2:Y:S04]  /*6b890*/  LDL.LU R46, [R1+0x8c8] ;  /* 0x0008c800012e7983 */ /* 0x000ea80000300800 */
[----:B------:R-:W2:Y:S01]  /*6b8a0*/  LDL.LU R47, [R1+0x8cc] ;  /* 0x0008cc00012f7983 */ /* 0x000ea20000300800 */
[C---:B------:R-:W-:Y:S03]  /*6b8b0*/  HMMA.16816.F32 R16, R40.reuse, R4, R16 ;  /* 0x000000042810723c */ /* 0x040fe60000001810 */
[----:B------:R-:W-:Y:S04]  /*6b8c0*/  STL.64 [R1+0x4dd0], R54 ;  /* 0x004dd03601007387 */ /* 0x000fe80000100a00 */
[----:B------:R0:W-:Y:S04]  /*6b8d0*/  STL.64 [R1+0x4dc8], R52 ;  /* 0x004dc83401007387 */ /* 0x0001e80000100a00 */
[----:B0-----:R-:W4:Y:S04]  /*6b8e0*/  LDL.LU.64 R52, [R1+0x60] ;  /* 0x0000600001347983 */ /* 0x001f280000300a00 */
[----:B------:R-:W2:Y:S04]  /*6b8f0*/  LDL.64 R54, [R1+0x68] ;  /* 0x0000680001367983 */ /* 0x000ea80000100a00 */
[----:B------:R-:W-:Y:S04]  /*6b900*/  STL.64 [R1+0x4de0], R50 ;  /* 0x004de03201007387 */ /* 0x000fe80000100a00 */
[----:B------:R0:W-:Y:S04]  /*6b910*/  STL.64 [R1+0x4dd8], R48 ;  /* 0x004dd83001007387 */ /* 0x0001e80000100a00 */
[----:B0-----:R-:W2:Y:S04]  /*6b920*/  LDL.LU.64 R48, [R1] ;  /* 0x0000000001307983 */ /* 0x001ea80000300a00 */
[----:B------:R-:W2:Y:S04]  /*6b930*/  LDL.64 R50, [R1+0x8] ;  /* 0x0000080001327983 */ /* 0x000ea80000100a00 */
        /* <DEDUP_REMOVED lines=25> */
[----:B------:R-:W-:Y:S04]  /*6bad0*/  STL.64 [R1+0x30], R40 ;  /* 0x0000302801007387 */ /* 0x000fe80000100a00 */
[----:B------:R0:W-:Y:S04]  /*6bae0*/  STL.64 [R1+0x38], R42 ;  /* 0x0000382a01007387 */ /* 0x0001e80000100a00 */
[----:B0-----:R-:W4:Y:S04]  /*6baf0*/  LDL.LU.64 R42, [R1+0x52c8] ;  /* 0x0052c800012a7983 */ /* 0x001f280000300a00 */
[----:B------:R-:W4:Y:S04]  /*6bb00*/  LDL.LU.64 R40, [R1+0x52c0] ;  /* 0x0052c00001287983 */ /* 0x000f280000300a00 */
[----:B--2---:R-:W-:Y:S04]  /*6bb10*/  STL.64 [R1+0x5290], R14 ;  /* 0x0052900e01007387 */ /* 0x004fe80000100a00 */
[----:B------:R0:W-:Y:S04]  /*6bb20*/  STL.64 [R1+0x5288], R12 ;  /* 0x0052880c01007387 */ /* 0x0001e80000100a00 */
[----:B0-----:R-:W2:Y:S04]  /*6bb30*/  LDL.LU R12, [R1+0xa00] ;  /* 0x000a0000010c7983 */ /* 0x001ea80000300800 */
[----:B------:R-:W2:Y:S04]  /*6bb40*/  LDL.LU R13, [R1+0xa04] ;  /* 0x000a0400010d7983 */ /* 0x000ea80000300800 */
[----:B------:R-:W2:Y:S04]  /*6bb50*/  LDL.LU R14, [R1+0xa08] ;  /* 0x000a0800010e7983 */ /* 0x000ea80000300800 */
[----:B------:R-:W2:Y:S01]  /*6bb60*/  LDL.LU R15, [R1+0xa0c] ;  /* 0x000a0c00010f7983 */ /* 0x000ea20000300800 */
[C---:B----4-:R-:W-:Y:S08]  /*6bb70*/  HMMA.16816.F32 R24, R40.reuse, R52, R24 ;  /* 0x000000342818723c */ /* 0x050ff00000001818 */
[C---:B------:R-:W-:Y:S08]  /*6bb80*/  HMMA.16816.F32 R32, R40.reuse, R48, R32 ;  /* 0x000000302820723c */ /* 0x040ff00000001820 */
[C---:B---3--:R-:W-:Y:S03]  /*6bb90*/  HMMA.16816.F32 R36, R40.reuse, R56, R36 ;  /* 0x000000382824723c */ /* 0x048fe60000001824 */
[----:B------:R-:W-:Y:S04]  /*6bba0*/  STL.64 [R1+0x570], R24 ;  /* 0x0005701801007387 */ /* 0x000fe80000100a00 */
[----:B------:R0:W-:Y:S04]  /*6bbb0*/  STL.64 [R1+0x578], R26 ;  /* 0x0005781a01007387 */ /* 0x0001e80000100a00 */
[----:B0-----:R-:W3:Y:S04]  /*6bbc0*/  LDL.LU.64 R26, [R1+0x52b8] ;  /* 0x0052b800011a7983 */ /* 0x001ee80000300a00 */
[----:B------:R-:W3:Y:S04]  /*6bbd0*/  LDL.LU.64 R24, [R1+0x52b0] ;  /* 0x0052b00001187983 */ /* 0x000ee80000300a00 */
[----:B------:R0:W-:Y:S04]  /*6bbe0*/  STL.64 [R1+0x580], R32 ;  /* 0x0005802001007387 */ /* 0x0001e80000100a00 */
[----:B------:R-:W-:Y:S04]  /*6bbf0*/  STL.64 [R1+0x588], R34 ;  /* 0x0005882201007387 */ /* 0x000fe80000100a00 */
[----:B0-----:R-:W4:Y:S04]  /*6bc00*/  LDL.LU.64 R32, [R1+0x52a8] ;  /* 0x0052a80001207983 */ /* 0x001f280000300a00 */
[----:B------:R0:W-:Y:S04]  /*6bc10*/  STL.64 [R1+0x590], R36 ;  /* 0x0005902401007387 */ /* 0x0001e80000100a00 */
[----:B------:R1:W-:Y:S04]  /*6bc20*/  STL.64 [R1+0x598], R38 ;  /* 0x0005982601007387 */ /* 0x0003e80000100a00 */
[----:B0-----:R-:W2:Y:S01]  /*6bc30*/  LDL.LU.64 R36, [R1+0x52a0] ;  /* 0x0052a00001247983 */ /* 0x001ea20000300a00 */
[C---:B------:R-:W-:Y:S08]  /*6bc40*/  HMMA.16816.F32 R28, R40.reuse, R16, R28 ;  /* 0x00000010281c723c */ /* 0x040ff0000000181c */
[C---:B------:R-:W-:Y:S08]  /*6bc50*/  HMMA.16816.F32 R44, R40.reuse, R8, R44 ;  /* 0x00000008282c723c */ /* 0x040ff0000000182c */
[----:B---3--:R-:W-:-:S15]  /*6bc60*/  HMMA.16816.F32 R24, R40, R4, R24 ;  /* 0x000000042818723c */ /* 0x008fde0000001818 */
[----:B------:R-:W-:-:S04]  /*6bc70*/  NOP ;  /* 0x0000000000007918 */ /* 0x000fc80000000000 */
[----:B------:R-:W-:Y:S04]  /*6bc80*/  STL.64 [R1+0x5a0], R24 ;  /* 0x0005a01801007387 */ /* 0x000fe80000100a00 */
[----:B------:R-:W-:Y:S04]  /*6bc90*/  STL.64 [R1+0x5a8], R26 ;  /* 0x0005a81a01007387 */ /* 0x000fe80000100a00 */
[----:B------:R-:W-:Y:S04]  /*6bca0*/  STL.64 [R1+0x5b0], R28 ;  /* 0x0005b01c01007387 */ /* 0x000fe80000100a00 */
[----:B------:R-:W-:Y:S04]  /*6bcb0*/  STL.64 [R1+0x5b8], R30 ;  /* 0x0005b81e01007387 */ /* 0x000fe80000100a00 */
[----:B--2---:R-:W0:Y:S01]  /*6bcc0*/  LDSM.16.MT88.4 R28, [R37+UR5+0x8080] ;  /* 0x00808005251c783b */ /* 0x004e220008004200 */
[----:B-1----:R-:W1:Y:S01]  /*6bcd0*/  S2R R39, SR_TID.X ;  /* 0x0000000000277919 */ /* 0x002e620000002100 */
[----:B------:R-:W-:Y:S02]  /*6bce0*/  HMMA.16816.F32 R12, R40, R20, R12 ;  /* 0x00000014280c723c */ /* 0x000fe4000000180c */
[----:B------:R-:W-:Y:S04]  /*6bcf0*/  LDSM.16.MT88.4 R24, [R37+UR5+0x8000] ;  /* 0x008000052518783b */ /* 0x000fe80008004200 */
        /* <DEDUP_REMOVED lines=8> */
[----:B------:R-:W-:Y:S04]  /*6bd80*/  STL.64 [R1+0x5c0], R44 ;  /* 0x0005c02c01007387 */ /* 0x000fe80000100a00 */
[----:B------:R3:W-:Y:S04]  /*6bd90*/  STL.64 [R1+0x5c8], R46 ;  /* 0x0005c82e01007387 */ /* 0x0007e80000100a00 */
[----:B0-----:R-:W2:Y:S01]  /*6bda0*/  LDL.LU R8, [R1+0xbe0] ;  /* 0x000be00001087983 */ /* 0x001ea20000300800 */
[----:B------:R-:W-:-:S03]  /*6bdb0*/  IMAD.MOV.U32 R9, RZ, RZ, R36 ;  /* 0x000000ffff097224 */ /* 0x000fc600078e0024 */
[----:B------:R-:W2:Y:S01]  /*6bdc0*/  LDL.LU R36, [R1+0x5298] ;  /* 0x0052980001247983 */ /* 0x000ea20000300800 */
[----:B----4-:R-:W-:Y:S02]  /*6bdd0*/  IMAD.MOV.U32 R10, RZ, RZ, R33 ;  /* 0x000000ffff0a7224 */ /* 0x010fe400078e0021 */
[----:B------:R-:W-:Y:S02]  /*6bde0*/  IMAD.MOV.U32 R11, RZ, RZ, R32 ;  /* 0x000000ffff0b7224 */ /* 0x000fe400078e0020 */
[----:B------:R-:W0:Y:S01]  /*6bdf0*/  LDSM.16.MT88.4 R32, [R37+UR5+0x8100] ;  /* 0x008100052520783b */ /* 0x000e220008004200 */
[C---:B-1----:R-:W-:Y:S01]  /*6be00*/  LOP3.LUT R38, R39.reuse, 0x7, RZ, 0xc0, !PT ;  /* 0x0000000727267812 */ /* 0x042fe200078ec0ff */
[----:B---3--:R-:W-:-:S04]  /*6be10*/  IMAD.SHL.U32 R47, R39, 0x2, RZ ;  /* 0x00000002272f7824 */ /* 0x008fc800078e00ff */
[----:B------:R-:W-:Y:S02]  /*6be20*/  IMAD R38, R38, 0x210, RZ ;  /* 0x0000021026267824 */ /* 0x000fe400078e02ff */
[----:B------:R-:W-:-:S03]  /*6be30*/  IMAD.SHL.U32 R39, R39, 0x100, RZ ;  /* 0x0000010027277824 */ /* 0x000fc600078e00ff */
[----:B------:R-:W-:-:S04]  /*6be40*/  LOP3.LUT R45, R38, 0x10, R47, 0x78, !PT ;  /* 0x00000010262d7812 */ /* 0x000fc800078e782f */
[----:B------:R-:W-:Y:S01]  /*6be50*/  LOP3.LUT R45, R45, 0x1000, R39, 0xf8, !PT ;  /* 0x000010002d2d7812 */ /* 0x000fe200078ef827 */
[----:B0-----:R-:W-:Y:S04]  /*6be60*/  STL.64 [R1+0x51d0], R34 ;  /* 0x0051d02201007387 */ /* 0x001fe80000100a00 */
        /* <DEDUP_REMOVED lines=8> */
[----:B------:R-:W3:Y:S04]  /*6bef0*/  LDL.LU.64 R12, [R1+0x5288] ;  /* 0x00528800010c7983 */ /* 0x000ee80000300a00 */
[----:B------:R-:W-:Y:S04]  /*6bf00*/  STL.64 [R1+0x5270], R22 ;  /* 0x0052701601007387 */ /* 0x000fe80000100a00 */
[----:B------:R0:W-:Y:S04]  /*6bf10*/  STL.64 [R1+0x5268], R20 ;  /* 0x0052681401007387 */ /* 0x0001e80000100a00 */
[----:B0-----:R-:W3:Y:S04]  /*6bf20*/  LDL.LU R20, [R1+0xc00] ;  /* 0x000c000001147983 */ /* 0x001ee80000300800 */
[----:B------:R-:W3:Y:S04]  /*6bf30*/  LDL.LU R21, [R1+0xc04] ;  /* 0x000c040001157983 */ /* 0x000ee80000300800 */
[----:B------:R-:W3:Y:S01]  /*6bf40*/  LDL.LU R22, [R1+0xc08] ;  /* 0x000c080001167983 */ /* 0x000ee20000300800 */
[----:B--2---:R-:W-:-:S03]  /*6bf50*/  IMAD.MOV.U32 R23, RZ, RZ, R36 ;  /* 0x000000ffff177224 */ /* 0x004fc600078e0024 */
[----:B------:R-:W0:Y:S04]  /*6bf60*/  LDSM.16.MT88.4 R36, [R37+UR5+0x8180] ;  /* 0x008180052524783b */ /* 0x000e280008004200 */
[----:B0-----:R-:W-:Y:S04]  /*6bf70*/  STL.64 [R1+0x5190], R38 ;  /* 0x0051902601007387 */ /* 0x001fe80000100a00 */
[----:B------:R0:W-:Y:S04]  /*6bf80*/  STL.64 [R1+0x5188], R36 ;  /* 0x0051882401007387 */ /* 0x0001e80000100a00 */
[----:B0-----:R-:W2:Y:S04]  /*6bf90*/  LDL.LU R36, [R1+0x9f0] ;  /* 0x0009f00001247983 */ /* 0x001ea80000300800 */
[----:B------:R-:W2:Y:S04]  /*6bfa0*/  LDL.LU R37, [R1+0x9f4] ;  /* 0x0009f40001257983 */ /* 0x000ea80000300800 */
[----:B------:R-:W2:Y:S04]  /*6bfb0*/  LDL.LU R38, [R1+0x9f8] ;  /* 0x0009f80001267983 */ /* 0x000ea80000300800 */
[----:B------:R-:W2:Y:S01]  /*6bfc0*/  LDL.LU R39, [R1+0x9fc] ;  /* 0x0009fc0001277983 */ /* 0x000ea20000300800 */
[----:B------:R-:W-:Y:S01]  /*6bfd0*/  LOP3.LUT R45, R45, 0x40, RZ, 0x3c, !PT ;  /* 0x000000402d2d7812 */ /* 0x000fe200078e3cff */
[C---:B------:R-:W-:Y:S02]  /*6bfe0*/  HMMA.16816.F32 R8, R24.reuse, R56, R8 ;  /* 0x000000381808723c */ /* 0x040fe40000001808 */
[----:B----4-:R-:W-:Y:S04]  /*6bff0*/  STL.64 [R1+0x5260], R14 ;  /* 0x0052600e01007387 */ /* 0x010fe80000100a00 */
[----:B---3--:R0:W-:Y:S02]  /*6c000*/  STL.64 [R1+0x5258], R12 ;  /* 0x0052580c01007387 */ /* 0x0081e40000100a00 */
[----:B------:R-:W-:Y:S08]  /*6c010*/  HMMA.16816.F32 R20, R24, R52, R20 ;  /* 0x000000341814723c */ /* 0x000ff00000001814 */
[----:B--2---:R-:W-:Y:S01]  /*6c020*/  HMMA.16816.F32 R36, R40, R12, R36 ;  /* 0x0000000c2824723c */ /* 0x004fe20000001824 */
[----:B------:R-:W1:Y:S07]  /*6c030*/  LDSM.16.MT88.4 R40, [R45+UR5+0x8000] ;  /* 0x008000052d28783b */ /* 0x000e6e0008004200 */
[C---:B0-----:R-:W-:Y:S11]  /*6c040*/  HMMA.16816.F32 R12, R24.reuse, R48, R32 ;  /* 0x00000030180c723c */ /* 0x041ff60000001820 */
[----:B------:R-:W-:Y:S04]  /*6c050*/  STL.64 [R1+0x10], R36 ;  /* 0x0000102401007387 */ /* 0x000fe80000100a00 */
[----:B------:R-:W-:Y:S04]  /*6c060*/  STL.64 [R1+0x18], R38 ;  /* 0x0000182601007387 */ /* 0x000fe80000100a00 */
[----:B-1----:R-:W-:Y:S04]  /*6c070*/  STL.64 [R1+0x5130], R42 ;  /* 0x0051302a01007387 */ /* 0x002fe80000100a00 */
[----:B------:R-:W-:Y:S04]  /*6c080*/  STL.64 [R1+0x5128], R40 ;  /* 0x0051282801007387 */ /* 0x000fe80000100a00 */
[----:B------:R-:W-:Y:S04]  /*6c090*/  STL [R1+0x5100], R45 ;  /* 0x0051002d01007387 */ /* 0x000fe80000100800 */
        /* <DEDUP_REMOVED lines=111> */
[----:B------:R-:W4:Y:S02]  /*6c790*/  LDL.LU.64 R20, [R1+0x5268] ;  /* 0x0052680001147983 */ /* 0x000f240000300a00 */
[----:B----4-:R-:W-:-:S15]  /*6c7a0*/  HMMA.16816.F32 R12, R24, R20, R12 ;  /* 0x00000014180c723c */ /* 0x010fde000000180c */
[----:B------:R-:W-:-:S04]  /*6c7b0*/  NOP ;  /* 0x0000000000007918 */ /* 0x000fc80000000000 */
[----:B------:R-:W-:Y:S04]  /*6c7c0*/  STL.64 [R1+0x680], R12 ;  /* 0x0006800c01007387 */ /* 0x000fe80000100a00 */
[----:B------:R0:W-:Y:S04]  /*6c7d0*/  STL.64 [R1+0x688], R14 ;  /* 0x0006880e01007387 */ /* 0x0001e80000100a00 */
[----:B0-----:R-:W4:Y:S04]  /*6c7e0*/  LDL.LU.64 R14, [R1+0x5260] ;  /* 0x00526000010e7983 */ /* 0x001f280000300a00 */
        /* <DEDUP_REMOVED lines=88> */
[----:B0-----:R-:W2:Y:S04]  /*6cd70*/  LDL.LU.64 R38, [R1+0x5190] ;  /* 0x0051900001267983 */ /* 0x001ea80000300a00 */
[----:B------:R-:W2:Y:S04]  /*6cd80*/  LDL.LU.64 R36, [R1+0x5188] ;  /* 0x0051880001247983 */ /* 0x000ea80000300a00 */
[----:B------:R-:W-:Y:S04]  /*6cd90*/  STL.64 [R1+0x5170], R6 ;  /* 0x0051700601007387 */ /* 0x000fe80000100a00 */
[----:B------:R0:W-:Y:S02]  /*6cda0*/  STL.64 [R1+0x5168], R4 ;  /* 0x0051680401007387 */ /* 0x0001e40000100a00 */
[C---:B0-----:R-:W-:Y:S02]  /*6cdb0*/  HMMA.16816.F32 R4, R32.reuse, R8, R28 ;  /* 0x000000082004723c */ /* 0x041fe4000000181c */
[----:B------:R-:W-:Y:S06]  /*6cdc0*/  STL.64 [R1+0x5160], R10 ;  /* 0x0051600a01007387 */ /* 0x000fec0000100a00 */
[----:B---3--:R-:W-:-:S15]  /*6cdd0*/  HMMA.16816.F32 R56, R32, R16, R56 ;  /* 0x000000102038723c */ /* 0x008fde0000001838 */
[----:B------:R-:W-:-:S04]  /*6cde0*/  NOP ;  /* 0x0000000000007918 */ /* 0x000fc80000000000 */
        /* <DEDUP_REMOVED lines=9> */
[----:B------:R2:W-:Y:S02]  /*6ce80*/  STL.64 [R1+0x7b8], R6 ;  /* 0x0007b80601007387 */ /* 0x0005e40000100a00 */
[----:B--2---:R-:W-:Y:S02]  /*6ce90*/  HMMA.16816.F32 R4, R32, R12, R44 ;  /* 0x0000000c2004723c */ /* 0x004fe4000000182c */
[----:B----4-:R-:W-:Y:S04]  /*6cea0*/  STL.64 [R1+0x5140], R14 ;  /* 0x0051400e01007387 */ /* 0x010fe80000100a00 */
[----:B------:R-:W-:-:S13]  /*6ceb0*/  STL.64 [R1+0x5138], R12 ;  /* 0x0051380c01007387 */ /* 0x000fda0000100a00 */
[----:B------:R-:W-:Y:S04]  /*6cec0*/  STL.64 [R1+0x7a0], R4 ;  /* 0x0007a00401007387 */ /* 0x000fe80000100a00 */
[----:B------:R0:W-:Y:S04]  /*6ced0*/  STL.64 [R1+0x7a8], R6 ;  /* 0x0007a80601007387 */ /* 0x0001e80000100a00 */
[----:B------:R-:W2:Y:S01]  /*6cee0*/  LDL.LU R44, [R1+0x4b0] ;  /* 0x0004b000012c7983 */ /* 0x000ea20000300800 */
[----:B0-----:R-:W-:-:S15]  /*6cef0*/  HMMA.16816.F32 R4, R36, R52, R40 ;  /* 0x000000342404723c */ /* 0x001fde0000001828 */
[----:B------:R-:W-:-:S04]  /*6cf00*/  NOP ;  /* 0x0000000000007918 */ /* 0x000fc80000000000 */
[----:B------:R0:W-:Y:S04]  /*6cf10*/  STL.64 [R1+0x7c0], R4 ;  /* 0x0007c00401007387 */ /* 0x0001e80000100a00 */
[----:B------:R1:W-:Y:S04]  /*6cf20*/  STL.64 [R1+0x7c8], R6 ;  /* 0x0007c80601007387 */ /* 0x0003e80000100a00 */
        /* <DEDUP_REMOVED lines=113> */
[----:B------:R-:W3:Y:S01]  /*6d640*/  LDL.LU R51, [R1+0xa8c] ;  /* 0x000a8c0001337983 */ /* 0x000ee20000300800 */
[----:B--2---:R-:W-:-:S15]  /*6d650*/  HMMA.16816.F32 R44, R40, R56, R44 ;  /* 0x00000038282c723c */ /* 0x004fde000000182c */
[----:B------:R-:W-:-:S04]  /*6d660*/  NOP ;  /* 0x0000000000007918 */ /* 0x000fc80000000000 */
[----:B------:R0:W-:Y:S04]  /*6d670*/  STL.64 [R1+0x880], R44 ;  /* 0x0008802c01007387 */ /* 0x0001e80000100a00 */
[----:B------:R1:W-:Y:S04]  /*6d680*/  STL.64 [R1+0x888], R46 ;  /* 0x0008882e01007387 */ /* 0x0003e80000100a00 */
[----:B0-----:R-:W2:Y:S01]  /*6d690*/  LDL.LU R45, [R1+0x5100] ;  /* 0x00510000012d7983 */ /* 0x001ea20000300800 */
[----:B-1----:R-:W0:Y:S03]  /*6d6a0*/  S2R R47, SR_TID.X ;  /* 0x00000000002f7919 */ /* 0x002e260000002100 */
[----:B------:R-:W-:Y:S04]  /*6d6b0*/  STL.64 [R1+0x50e8], R58 ;  /* 0x0050e83a01007387 */ /* 0x000fe80000100a00 */
[----:B------:R-:W-:Y:S01]  /*6d6c0*/  STL.64 [R1+0x50e0], R56 ;  /* 0x0050e03801007387 */ /* 0x000fe20000100a00 */
[----:B------:R-:W1:Y:S03]  /*6d6d0*/  S2R R46, SR_TID.X ;  /* 0x00000000002e7919 */ /* 0x000e660000002100 */
[----:B------:R-:W-:Y:S01]  /*6d6e0*/  STL.64 [R1+0x50d8], R6 ;  /* 0x0050d80601007387 */ /* 0x000fe20000100a00 */
[C---:B---3--:R-:W-:Y:S03]  /*6d6f0*/  HMMA.16816.F32 R24, R40.reuse, R4, R24 ;  /* 0x000000042818723c */ /* 0x048fe60000001818 */
[----:B------:R4:W-:Y:S05]  /*6d700*/  STL.64 [R1+0x50d0], R4 ;  /* 0x0050d00401007387 */ /* 0x0009ea0000100a00 */
[----:B----4-:R-:W-:Y:S11]  /*6d710*/  HMMA.16816.F32 R4, R40, R16, R28 ;  /* 0x000000102804723c */ /* 0x010ff6000000181c */
[----:B------:R-:W-:Y:S04]  /*6d720*/  STL.64 [R1+0x870], R24 ;  /* 0x0008701801007387 */ /* 0x000fe80000100a00 */
[----:B------:R-:W-:Y:S04]  /*6d730*/  STL.64 [R1+0x878], R26 ;  /* 0x0008781a01007387 */ /* 0x000fe80000100a00 */
[----:B------:R-:W-:Y:S04]  /*6d740*/  STL.64 [R1+0x50c8], R18 ;  /* 0x0050c81201007387 */ /* 0x000fe80000100a00 */
[----:B------:R-:W-:Y:S01]  /*6d750*/  STL.64 [R1+0x50c0], R16 ;  /* 0x0050c01001007387 */ /* 0x000fe20000100a00 */
[----:B0-----:R-:W-:-:S03]  /*6d760*/  LOP3.LUT R47, R47, 0x7, RZ, 0xc0, !PT ;  /* 0x000000072f2f7812 */ /* 0x001fc600078ec0ff */
[----:B------:R-:W-:Y:S04]  /*6d770*/  STL.64 [R1+0x860], R4 ;  /* 0x0008600401007387 */ /* 0x000fe80000100a00 */
[----:B------:R0:W-:Y:S01]  /*6d780*/  STL.64 [R1+0x868], R6 ;  /* 0x0008680601007387 */ /* 0x0001e20000100a00 */
[----:B------:R-:W-:Y:S01]  /*6d790*/  IMAD R47, R47, 0x210, RZ ;  /* 0x000002102f2f7824 */ /* 0x000fe200078e02ff */
[----:B0-----:R-:W-:Y:S02]  /*6d7a0*/  HMMA.16816.F32 R4, R40, R8, R32 ;  /* 0x000000082804723c */ /* 0x001fe40000001820 */
[----:B--2---:R-:W0:Y:S04]  /*6d7b0*/  LDSM.16.MT88.4 R28, [R45+UR5+0x8100] ;  /* 0x008100052d1c783b */ /* 0x004e280008004200 */
[----:B------:R-:W2:Y:S04]  /*6d7c0*/  LDSM.16.MT88.4 R32, [R45+UR5+0x8180] ;  /* 0x008180052d20783b */ /* 0x000ea80008004200 */
[----:B------:R1:W-:Y:S02]  /*6d7d0*/  LDSM.16.MT88.4 R24, [R45+UR5+0x8080] ;  /* 0x008080052d18783b */ /* 0x0003e40008004200 */
[----:B-1----:R-:W-:-:S02]  /*6d7e0*/  IMAD.SHL.U32 R45, R46, 0x2, RZ ;  /* 0x000000022e2d7824 */ /* 0x002fc400078e00ff */
[----:B------:R-:W-:-:S03]  /*6d7f0*/  IMAD.SHL.U32 R46, R46, 0x100, RZ ;  /* 0x000001002e2e7824 */ /* 0x000fc600078e00ff */
[----:B------:R-:W-:-:S04]  /*6d800*/  LOP3.LUT R47, R47, 0x10, R45, 0x78, !PT ;  /* 0x000000102f2f7812 */ /* 0x000fc800078e782d */
[----:B------:R-:W-:-:S04]  /*6d810*/  LOP3.LUT R47, R47, 0x1000, R46, 0xf8, !PT ;  /* 0x000010002f2f7812 */ /* 0x000fc800078ef82e */
[----:B------:R-:W-:Y:S01]  /*6d820*/  LOP3.LUT R47, R47, 0x60, RZ, 0x3c, !PT ;  /* 0x000000602f2f7812 */ /* 0x000fe200078e3cff */
[----:B0-----:R-:W-:Y:S04]  /*6d830*/  STL.64 [R1+0x5088], R30 ;  /* 0x0050881e01007387 */ /* 0x001fe80000100a00 */
[----:B------:R-:W-:Y:S04]  /*6d840*/  STL.64 [R1+0x5080], R28 ;  /* 0x0050801c01007387 */ /* 0x000fe80000100a00 */
[----:B------:R-:W-:Y:S04]  /*6d850*/  STL.64 [R1+0x50b8], R10 ;  /* 0x0050b80a01007387 */ /* 0x000fe80000100a00 */
[----:B------:R-:W-:Y:S04]  /*6d860*/  STL.64 [R1+0x8c0], R4 ;  /* 0x0008c00401007387 */ /* 0x000fe80000100a00 */
[----:B------:R0:W-:Y:S02]  /*6d870*/  STL.64 [R1+0x8c8], R6 ;  /* 0x0008c80601007387 */ /* 0x0001e40000100a00 */
[C---:B0-----:R-:W-:Y:S02]  /*6d880*/  HMMA.16816.F32 R4, R40.reuse, R20, R36 ;  /* 0x000000142804723c */ /* 0x041fe40000001824 */
[----:B------:R-:W0:Y:S04]  /*6d890*/  LDSM.16.MT88.4 R36, [R47+UR5+0x8000] ;  /* 0x008000052f24783b */ /* 0x000e280008004200 */
[----:B------:R-:W-:Y:S04]  /*6d8a0*/  STL.64 [R1+0x50b0], R8 ;  /* 0x0050b00801007387 */ /* 0x000fe80000100a00 */
[----:B--2---:R-:W-:Y:S04]  /*6d8b0*/  STL.64 [R1+0x5028], R34 ;  /* 0x0050282201007387 */ /* 0x004fe80000100a00 */
[----:B------:R-:W-:Y:S04]  /*6d8c0*/  STL.64 [R1+0x5020], R32 ;  /* 0x0050202001007387 */ /* 0x000fe80000100a00 */
[----:B------:R-:W-:Y:S04]  /*6d8d0*/  STL.64 [R1+0x50a8], R22 ;  /* 0x0050a81601007387 */ /* 0x000fe80000100a00 */
[----:B------:R-:W-:Y:S04]  /*6d8e0*/  STL.64 [R1+0x50a0], R20 ;  /* 0x0050a01401007387 */ /* 0x000fe80000100a00 */
[----:B------:R-:W-:Y:S04]  /*6d8f0*/  STL.64 [R1+0x8f0], R4 ;  /* 0x0008f00401007387 */ /* 0x000fe80000100a00 */
[----:B------:R1:W-:Y:S02]  /*6d900*/  STL.64 [R1+0x8f8], R6 ;  /* 0x0008f80601007387 */ /* 0x0003e40000100a00 */
[----:B-1----:R-:W-:Y:S02]  /*6d910*/  HMMA.16816.F32 R4, R40, R12, R48 ;  /* 0x0000000c2804723c */ /* 0x002fe40000001830 */
[----:B------:R-:W1:Y:S04]  /*6d920*/  LDSM.16.MT88.4 R40, [R47+UR5+0x8080] ;  /* 0x008080052f28783b */ /* 0x000e680008004200 */
[----:B0-----:R-:W-:Y:S04]  /*6d930*/  STL.64 [R1+0x4fd8], R38 ;  /* 0x004fd82601007387 */ /* 0x001fe80000100a00 */
[----:B------:R0:W-:Y:S04]  /*6d940*/  STL.64 [R1+0x4fd0], R36 ;  /* 0x004fd02401007387 */ /* 0x0001e80000100a00 */
        /* <DEDUP_REMOVED lines=79> */
[----:B-1----:R-:W-:Y:S04]  /*6de40*/  STL.64 [R1+0x4f80], R42 ;  /* 0x004f802a01007387 */ /* 0x002fe80000100a00 */
        /* <DEDUP_REMOVED lines=96> */
[----:B------:R3:W-:Y:S04]  /*6e450*/  STL.64 [R1+0x5000], R8 ;  /* 0x0050000801007387 */ /* 0x0007e80000100a00 */
[----:B------:R-:W-:Y:S04]  /*6e460*/  STL.64 [R1+0x4ff8], R22 ;  /* 0x004ff81601007387 */ /* 0x000fe80000100a00 */
[----:B------:R-:W-:Y:S01]  /*6e470*/  STL.64 [R1+0x4ff0], R20 ;  /* 0x004ff01401007387 */ /* 0x000fe20000100a00 */
[----:B---3--:R-:W-:-:S15]  /*6e480*/  HMMA.16816.F32 R8, R28, R20, R16 ;  /* 0x000000141c08723c */ /* 0x008fde0000001810 */
[----:B------:R-:W-:-:S04]  /*6e490*/  NOP ;  /* 0x0000000000007918 */ /* 0x000fc80000000000 */
[----:B------:R-:W-:Y:S04]  /*6e4a0*/  STL.64 [R1+0x9e0], R8 ;  /* 0x0009e00801007387 */ /* 0x000fe80000100a00 */
[----:B------:R0:W-:Y:S02]  /*6e4b0*/  STL.64 [R1+0x9e8], R10 ;  /* 0x0009e80a01007387 */ /* 0x0001e40000100a00 */
[----:B0-----:R-:W-:Y:S02]  /*6e4c0*/  HMMA.16816.F32 R8, R28, R12, R24 ;  /* 0x0000000c1c08723c */ /* 0x001fe40000001818 */
[----:B------:R-:W-:Y:S04]  /*6e4d0*/  STL.64 [R1+0x4fe8], R14 ;  /* 0x004fe80e01007387 */ /* 0x000fe80000100a00 */
[----:B------:R2:W-:Y:S02]  /*6e4e0*/  STL.64 [R1+0x4fe0], R12 ;  /* 0x004fe00c01007387 */ /* 0x0005e40000100a00 */
        /* <DEDUP_REMOVED lines=9> */
[----:B------:R4:W-:Y:S02]  /*6e580*/  STL.64 [R1+0x9a8], R10 ;  /* 0x0009a80a01007387 */ /* 0x0009e40000100a00 */
[----:B----4-:R-:W-:Y:S02]  /*6e590*/  HMMA.16816.F32 R8, R32, R56, R44 ;  /* 0x000000382008723c */ /* 0x010fe4000000182c */
        /* <DEDUP_REMOVED lines=59> */
[----:B------:R-:W4:Y:S01]  /*6e950*/  LDL.LU R43, [R1+0x1fc] ;  /* 0x0001fc00012b7983 */ /* 0x000f220000300800 */
[C---:B--2---:R-:W-:Y:S03]  /*6e960*/  HMMA.16816.F32 R16, R32.reuse, R4, R16 ;  /* 0x000000042010723c */ /* 0x044fe60000001810 */
[----:B---3--:R-:W-:Y:S04]  /*6e970*/  STL.64 [R1+0x4f70], R26 ;  /* 0x004f701a01007387 */ /* 0x008fe80000100a00 */
[----:B------:R0:W-:Y:S04]  /*6e980*/  STL.64 [R1+0x4f68], R24 ;  /* 0x004f681801007387 */ /* 0x0001e80000100a00 */
[----:B0-----:R-:W2:Y:S04]  /*6e990*/  LDL.LU R24, [R1+0x1e0] ;  /* 0x0001e00001187983 */ /* 0x001ea80000300800 */
[----:B------:R-:W2:Y:S04]  /*6e9a0*/  LDL.LU R25, [R1+0x1e4] ;  /* 0x0001e40001197983 */ /* 0x000ea80000300800 */
[----:B------:R-:W2:Y:S04]  /*6e9b0*/  LDL.LU R26, [R1+0x1e8] ;  /* 0x0001e800011a7983 */ /* 0x000ea80000300800 */
[----:B------:R-:W2:Y:S04]  /*6e9c0*/  LDL.LU R27, [R1+0x1ec] ;  /* 0x0001ec00011b7983 */ /* 0x000ea80000300800 */
[----:B------:R-:W-:Y:S04]  /*6e9d0*/  STL.64 [R1+0x980], R16 ;  /* 0x0009801001007387 */ /* 0x000fe80000100a00 */
[----:B------:R0:W-:Y:S04]  /*6e9e0*/  STL.64 [R1+0x988], R18 ;  /* 0x0009881201007387 */ /* 0x0001e80000100a00 */
[----:B0-----:R-:W3:Y:S04]  /*6e9f0*/  LDL.LU.64 R18, [R1+0x5018] ;  /* 0x0050180001127983 */ /* 0x001ee80000300a00 */
        /* <DEDUP_REMOVED lines=65> */
[----:B------:R-:W2:Y:S02]  /*6ee10*/  LDL.LU.64 R44, [R1+0x4f90] ;  /* 0x004f9000012c7983 */ /* 0x000ea40000300a00 */
[C---:B--2---:R-:W-:Y:S08]  /*6ee20*/  HMMA.16816.F32 R44, R36.reuse, R20, R44 ;  /* 0x00000014242c723c */ /* 0x044ff0000000182c */
[----:B------:R-:W-:Y:S11]  /*6ee30*/  HMMA.16816.F32 R36, R36, R12, R40 ;  /* 0x0000000c2424723c */ /* 0x000ff60000001828 */
[----:B------:R0:W-:Y:S04]  /*6ee40*/  STL.64 [R1+0xa90], R44 ;  /* 0x000a902c01007387 */ /* 0x0001e80000100a00 */
[----:B------:R1:W-:Y:S04]  /*6ee50*/  STL.64 [R1+0xa98], R46 ;  /* 0x000a982e01007387 */ /* 0x0003e80000100a00 */
[----:B0-----:R-:W2:Y:S04]  /*6ee60*/  LDL.LU.64 R44, [R1+0x4f88] ;  /* 0x004f8800012c7983 */ /* 0x001ea80000300a00 */
[----:B-1----:R-:W2:Y:S04]  /*6ee70*/  LDL.LU R46, [R1+0x3d8] ;  /* 0x0003d800012e7983 */ /* 0x002ea80000300800 */
[----:B------:R-:W2:Y:S04]  /*6ee80*/  LDL.LU R47, [R1+0x3dc] ;  /* 0x0003dc00012f7983 */ /* 0x000ea80000300800 */
[----:B------:R-:W2:Y:S04]  /*6ee90*/  LDL.LU.64 R42, [R1+0x4f80] ;  /* 0x004f8000012a7983 */ /* 0x000ea80000300a00 */
[----:B------:R-:W2:Y:S04]  /*6eea0*/  LDL.LU.64 R40, [R1+0x4f78] ;  /* 0x004f780001287983 */ /* 0x000ea80000300a00 */
        /* <DEDUP_REMOVED lines=13> */
[----:B------:R0:W-:Y:S01]  /*6ef80*/  STL.64 [R1+0x4f58], R48 ;  /* 0x004f583001007387 */ /* 0x0001e20000100a00 */
[----:B--2---:R-:W-:-:S15]  /*6ef90*/  HMMA.16816.F32 R24, R40, R48, R24 ;  /* 0x000000302818723c */ /* 0x004fde0000001818 */
[----:B------:R-:W-:-:S04]  /*6efa0*/  NOP ;  /* 0x0000000000007918 */ /* 0x000fc80000000000 */
[----:B------:R-:W-:Y:S04]  /*6efb0*/  STL.64 [R1+0xb50], R24 ;  /* 0x000b501801007387 */ /* 0x000fe80000100a00 */
[----:B------:R1:W-:Y:S04]  /*6efc0*/  STL.64 [R1+0xb58], R26 ;  /* 0x000b581a01007387 */ /* 0x0003e80000100a00 */
[----:B0-----:R-:W2:Y:S04]  /*6efd0*/  LDL.LU R48, [R1+0x1c0] ;  /* 0x0001c00001307983 */ /* 0x001ea80000300800 */
[----:B------:R-:W2:Y:S04]  /*6efe0*/  LDL.LU R49, [R1+0x1c4] ;  /* 0x0001c40001317983 */ /* 0x000ea80000300800 */
[----:B------:R-:W2:Y:S04]  /*6eff0*/  LDL.LU R50, [R1+0x1c8] ;  /* 0x0001c80001327983 */ /* 0x000ea80000300800 */
[----:B------:R-:W2:Y:S01]  /*6f000*/  LDL.LU R51, [R1+0x1cc] ;  /* 0x0001cc0001337983 */ /* 0x000ea20000300800 */
[----:B-1----:R-:W0:Y:S01]  /*6f010*/  S2R R27, SR_TID.X ;  /* 0x00000000001b7919 */ /* 0x002e220000002100 */
[----:B------:R-:W-:Y:S01]  /*6f020*/  HMMA.16816.F32 R28, R40, R4, R28 ;  /* 0x00000004281c723c */ /* 0x000fe2000000181c */
[C---:B0-----:R-:W-:Y:S01]  /*6f030*/  LOP3.LUT R26, R27.reuse, 0x7, RZ, 0xc0, !PT ;  /* 0x000000071b1a7812 */ /* 0x041fe200078ec0ff */
[----:B------:R-:W-:-:S04]  /*6f040*/  IMAD.SHL.U32 R25, R27, 0x2, RZ ;  /* 0x000000021b197824 */ /* 0x000fc800078e00ff */
[----:B------:R-:W-:Y:S02]  /*6f050*/  IMAD R26, R26, 0x210, RZ ;  /* 0x000002101a1a7824 */ /* 0x000fe400078e02ff */
[----:B------:R-:W-:-:S03]  /*6f060*/  IMAD.SHL.U32 R27, R27, 0x100, RZ ;  /* 0x000001001b1b7824 */ /* 0x000fc600078e00ff */
[----:B------:R-:W-:-:S04]  /*6f070*/  LOP3.LUT R25, R26, 0x10, R25, 0x78, !PT ;  /* 0x000000101a197812 */ /* 0x000fc800078e7819 */
[----:B------:R-:W-:Y:S02]  /*6f080*/  LOP3.LUT R25, R25, 0x1000, R27, 0xf8, !PT ;  /* 0x0000100019197812 */ /* 0x000fe400078ef81b */
[----:B------:R-:W0:Y:S01]  /*6f090*/  S2R R27, SR_TID.X ;  /* 0x00000000001b7919 */ /* 0x000e220000002100 */
[----:B------:R-:W1:Y:S01]  /*6f0a0*/  S2R R26, SR_TID.X ;  /* 0x00000000001a7919 */ /* 0x000e620000002100 */
[----:B------:R-:W-:Y:S02]  /*6f0b0*/  LOP3.LUT R25, R25, 0x60, RZ, 0x3c, !PT ;  /* 0x0000006019197812 */ /* 0x000fe400078e3cff */
[----:B0-----:R-:W-:-:S05]  /*6f0c0*/  LOP3.LUT R27, R27, 0x7, RZ, 0xc0, !PT ;  /* 0x000000071b1b7812 */ /* 0x001fca00078ec0ff */
[----:B------:R-:W-:Y:S01]  /*6f0d0*/  IMAD R27, R27, 0x210, RZ ;  /* 0x000002101b1b7824 */ /* 0x000fe200078e02ff */
[----:B--2---:R-:W-:-:S15]  /*6f0e0*/  HMMA.16816.F32 R48, R40, R56, R48 ;  /* 0x000000382830723c */ /* 0x004fde0000001830 */
[----:B------:R-:W-:-:S04]  /*6f0f0*/  NOP ;  /* 0x0000000000007918 */ /* 0x000fc80000000000 */
[----:B------:R0:W-:Y:S04]  /*6f100*/  STL.64 [R1+0xb40], R48 ;  /* 0x000b403001007387 */ /* 0x0001e80000100a00 */
[----:B------:R2:W-:Y:S04]  /*6f110*/  STL.64 [R1+0xb48], R50 ;  /* 0x000b483201007387 */ /* 0x0005e80000100a00 */
[----:B0-----:R-:W4:Y:S04]  /*6f120*/  LDL.LU R48, [R1+0x3c0] ;  /* 0x0003c00001307983 */ /* 0x001f280000300800 */
[----:B------:R-:W4:Y:S04]  /*6f130*/  LDL.LU R49, [R1+0x3c4] ;  /* 0x0003c40001317983 */ /* 0x000f280000300800 */
[----:B--2---:R-:W2:Y:S04]  /*6f140*/  LDL.LU R50, [R1+0x3c8] ;  /* 0x0003c80001327983 */ /* 0x004ea80000300800 */
[----:B------:R-:W2:Y:S04]  /*6f150*/  LDL.LU R51, [R1+0x3cc] ;  /* 0x0003cc0001337983 */ /* 0x000ea80000300800 */
[----:B------:R-:W-:Y:S04]  /*6f160*/  STL.64 [R1+0x4f50], R58 ;  /* 0x004f503a01007387 */ /* 0x000fe80000100a00 */
[----:B------:R-:W-:Y:S04]  /*6f170*/  STL.64 [R1+0x4f48], R56 ;  /* 0x004f483801007387 */ /* 0x000fe80000100a00 */
[----:B------:R-:W-:Y:S04]  /*6f180*/  STL.64 [R1+0x4f40], R6 ;  /* 0x004f400601007387 */ /* 0x000fe80000100a00 */
[----:B------:R3:W-:Y:S02]  /*6f190*/  STL.64 [R1+0x4f38], R4 ;  /* 0x004f380401007387 */ /* 0x0007e40000100a00 */
[----:B---3--:R-:W-:Y:S02]  /*6f1a0*/  HMMA.16816.F32 R4, R40, R16, R32 ;  /* 0x000000102804723c */ /* 0x008fe40000001820 */
[----:B------:R-:W0:Y:S04]  /*6f1b0*/  LDSM.16.MT88.4 R32, [R25+UR5+0x8180] ;  /* 0x008180051920783b */ /* 0x000e280008004200 */
[----:B------:R-:W-:Y:S04]  /*6f1c0*/  STL.64 [R1+0xb30], R28 ;  /* 0x000b301c01007387 */ /* 0x000fe80000100a00 */
[----:B------:R-:W-:Y:S04]  /*6f1d0*/  STL.64 [R1+0xb38], R30 ;  /* 0x000b381e01007387 */ /* 0x000fe80000100a00 */
[----:B------:R-:W-:Y:S04]  /*6f1e0*/  STL.64 [R1+0x4f30], R18 ;  /* 0x004f301201007387 */ /* 0x000fe80000100a00 */
[----:B------:R1:W-:Y:S02]  /*6f1f0*/  LDSM.16.MT88.4 R28, [R25+UR5+0x8100] ;  /* 0x00810005191c783b */ /* 0x0003e40008004200 */
[----:B-1----:R-:W-:-:S02]  /*6f200*/  IMAD.SHL.U32 R25, R26, 0x2, RZ ;  /* 0x000000021a197824 */ /* 0x002fc400078e00ff */
[----:B------:R-:W-:Y:S04]  /*6f210*/  STL.64 [R1+0xb20], R4 ;  /* 0x000b200401007387 */ /* 0x000fe80000100a00 */
[----:B------:R1:W-:Y:S01]  /*6f220*/  STL.64 [R1+0xb28], R6 ;  /* 0x000b280601007387 */ /* 0x0003e20000100a00 */
[----:B------:R-:W-:Y:S01]  /*6f230*/  IMAD.SHL.U32 R26, R26, 0x100, RZ ;  /* 0x000001001a1a7824 */ /* 0x000fe200078e00ff */
[----:B------:R-:W-:Y:S01]  /*6f240*/  LOP3.LUT R27, R27, 0x10, R25, 0x78, !PT ;  /* 0x000000101b1b7812 */ /* 0x000fe200078e7819 */
[C---:B-1----:R-:W-:Y:S03]  /*6f250*/  HMMA.16816.F32 R4, R40.reuse, R8, R36 ;  /* 0x000000082804723c */ /* 0x042fe60000001824 */
[----:B------:R-:W-:Y:S01]  /*6f260*/  LOP3.LUT R27, R27, 0x1000, R26, 0xf8, !PT ;  /* 0x000010001b1b7812 */ /* 0x000fe200078ef81a */
[----:B------:R-:W-:Y:S04]  /*6f270*/  STL.64 [R1+0x4f28], R16 ;  /* 0x004f281001007387 */ /* 0x000fe80000100a00 */
[----:B------:R-:W1:Y:S04]  /*6f280*/  LDSM.16.MT88.4 R36, [R27+UR5+0xa000] ;  /* 0x00a000051b24783b */ /* 0x000e680008004200 */
[----:B0-----:R-:W-:Y:S04]  /*6f290*/  STL.64 [R1+0x4ef0], R34 ;  /* 0x004ef02201007387 */ /* 0x001fe80000100a00 */
[----:B------:R-:W-:Y:S04]  /*6f2a0*/  STL.64 [R1+0x4ee8], R32 ;  /* 0x004ee82001007387 */ /* 0x000fe80000100a00 */
[----:B------:R-:W-:Y:S04]  /*6f2b0*/  STL.64 [R1+0x4f20], R10 ;  /* 0x004f200a01007387 */ /* 0x000fe80000100a00 */
[----:B------:R-:W-:Y:S04]  /*6f2c0*/  STL.64 [R1+0x4f18], R8 ;  /* 0x004f180801007387 */ /* 0x000fe80000100a00 */
[----:B------:R-:W-:Y:S04]  /*6f2d0*/  STL.64 [R1+0xb10], R4 ;  /* 0x000b100401007387 */ /* 0x000fe80000100a00 */
[----:B------:R0:W-:Y:S02]  /*6f2e0*/  STL.64 [R1+0xb18], R6 ;  /* 0x000b180601007387 */ /* 0x0001e40000100a00 */
[C---:B0-----:R-:W-:Y:S02]  /*6f2f0*/  HMMA.16816.F32 R4, R40.reuse, R20, R44 ;  /* 0x000000142804723c */ /* 0x041fe4000000182c */
[----:B------:R-:W0:Y:S04]  /*6f300*/  LDSM.16.MT88.4 R44, [R27+UR5+0xa080] ;  /* 0x00a080051b2c783b */ /* 0x000e280008004200 */
[----:B------:R-:W3:Y:S04]  /*6f310*/  LDSM.16.MT88.4 R24, [R27+UR5+0xa100] ;  /* 0x00a100051b18783b */ /* 0x000ee80008004200 */
[----:B-1----:R-:W-:Y:S04]  /*6f320*/  STL.64 [R1+0x4e80], R38 ;  /* 0x004e802601007387 */ /* 0x002fe80000100a00 */
[----:B------:R-:W-:Y:S04]  /*6f330*/  STL.64 [R1+0x4e78], R36 ;  /* 0x004e782401007387 */ /* 0x000fe80000100a00 */
[----:B----4-:R-:W-:Y:S04]  /*6f340*/  STL.64 [R1+0x4f10], R22 ;  /* 0x004f101601007387 */ /* 0x010fe80000100a00 */
[----:B------:R-:W-:Y:S04]  /*6f350*/  STL.64 [R1+0x4f08], R20 ;  /* 0x004f081401007387 */ /* 0x000fe80000100a00 */
[----:B------:R-:W-:Y:S04]  /*6f360*/  STL.64 [R1+0xb00], R4 ;  /* 0x000b000401007387 */ /* 0x000fe80000100a00 */
[----:B------:R-:W-:Y:S04]  /*6f370*/  STL.64 [R1+0xb08], R6 ;  /* 0x000b080601007387 */ /* 0x000fe80000100a00 */
[----:B0-----:R-:W-:Y:S04]  /*6f380*/  STL.64 [R1+0x4e30], R46 ;  /* 0x004e302e01007387 */ /* 0x001fe80000100a00 */
[----:B------:R0:W-:Y:S04]  /*6f390*/  STL.64 [R1+0x4e28], R44 ;  /* 0x004e282c01007387 */ /* 0x0001e80000100a00 */
[----:B0-----:R-:W4:Y:S04]  /*6f3a0*/  LDL.LU R44, [R1+0x130] ;  /* 0x00013000012c7983 */ /* 0x001f280000300800 */
[----:B------:R-:W4:Y:S04]  /*6f3b0*/  LDL.LU R45, [R1+0x134] ;  /* 0x00013400012d7983 */ /* 0x000f280000300800 */
[----:B------:R-:W3:Y:S04]  /*6f3c0*/  LDL.LU R46, [R1+0x138] ;  /* 0x00013800012e7983 */ /* 0x000ee80000300800 */
[----:B------:R-:W3:Y:S01]  /*6f3d0*/  LDL.LU R47, [R1+0x13c] ;  /* 0x00013c00012f7983 */ /* 0x000ee20000300800 */
[----:B--2---:R-:W-:Y:S03]  /*6f3e0*/  HMMA.16816.F32 R4, R40, R12, R48 ;  /* 0x0000000c2804723c */ /* 0x004fe60000001830 */
[----:B---3--:R-:W-:Y:S04]  /*6f3f0*/  STL.64 [R1+0x4ea0], R46 ;  /* 0x004ea02e01007387 */ /* 0x008fe80000100a00 */
[----:B----4-:R0:W-:Y:S04]  /*6f400*/  STL.64 [R1+0x4e98], R44 ;  /* 0x004e982c01007387 */ /* 0x0101e80000100a00 */
        /* <DEDUP_REMOVED lines=117> */
[----:B------:R1:W-:Y:S01]  /*6fb60*/  STL.64 [R1+0x5d8], R30 ;  /* 0x0005d81e01007387 */ /* 0x0003e20000100a00 */
[----:B0-----:R-:W-:Y:S02]  /*6fb70*/  IMAD.MOV.U32 R28, RZ, RZ, R10 ;  /* 0x000000ffff1c7224 */ /* 0x001fe400078e000a */
[----:B------:R-:W-:Y:S01]  /*6fb80*/  IMAD.MOV.U32 R29, RZ, RZ, R18 ;  /* 0x000000ffff1d7224 */ /* 0x000fe200078e0012 */
[----:B------:R-:W3:Y:S04]  /*6fb90*/  LDL.LU R10, [R1+0x4ee4] ;  /* 0x004ee400010a7983 */ /* 0x000ee80000300800 */
[----:B------:R-:W3:Y:S01]  /*6fba0*/  LDL.LU R18, [R1+0x4ee0] ;  /* 0x004ee00001127983 */ /* 0x000ee20000300800 */
[----:B-1----:R-:W-:-:S02]  /*6fbb0*/  IMAD.MOV.U32 R30, RZ, RZ, R6 ;  /* 0x000000ffff1e7224 */ /* 0x002fc400078e0006 */
[----:B------:R-:W-:Y:S01]  /*6fbc0*/  IMAD.MOV.U32 R31, RZ, RZ, R7 ;  /* 0x000000ffff1f7224 */ /* 0x000fe200078e0007 */
[----:B------:R-:W3:Y:S04]  /*6fbd0*/  LDL.LU R6, [R1+0x4edc] ;  /* 0x004edc0001067983 */ /* 0x000ee80000300800 */
        /* <DEDUP_REMOVED lines=20> */
[----:B--2---:R-:W-:Y:S01]  /*6fd20*/  HMMA.16816.F32 R44, R32, R4, R44 ;  /* 0x00000004202c723c */ /* 0x004fe2000000182c */
[----:B------:R-:W-:-:S02]  /*6fd30*/  IMAD.MOV.U32 R4, RZ, RZ, R19 ;  /* 0x000000ffff047224 */ /* 0x000fc400078e0013 */
[----:B------:R-:W-:-:S15]  /*6fd40*/  IMAD.MOV.U32 R5, RZ, RZ, R11 ;  /* 0x000000ffff057224 */ /* 0x000fde00078e000b */
[----:B------:R-:W-:Y:S01]  /*6fd50*/  NOP ;  /* 0x0000000000007918 */ /* 0x000fe20000000000 */
[----:B------:R-:W-:Y:S04]  /*6fd60*/  STL.64 [R1+0x510], R44 ;  /* 0x0005102c01007387 */ /* 0x000fe80000100a00 */
[----:B------:R0:W-:Y:S04]  /*6fd70*/  STL.64 [R1+0x518], R46 ;  /* 0x0005182e01007387 */ /* 0x0001e80000100a00 */
[----:B0-----:R-:W2:Y:S04]  /*6fd80*/  LDL.LU.64 R46, [R1+0x4ea0] ;  /* 0x004ea000012e7983 */ /* 0x001ea80000300a00 */
[----:B------:R-:W2:Y:S04]  /*6fd90*/  LDL.LU.64 R44, [R1+0x4e98] ;  /* 0x004e9800012c7983 */ /* 0x000ea80000300a00 */
[----:B------:R0:W-:Y:S04]  /*6fda0*/  STL.64 [R1+0x4e58], R6 ;  /* 0x004e580601007387 */ /* 0x0001e80000100a00 */
[----:B------:R-:W3:Y:S04]  /*6fdb0*/  LDL.LU R19, [R1+0x4e94] ;  /* 0x004e940001137983 */ /* 0x000ee80000300800 */
[----:B------:R-:W2:Y:S01]  /*6fdc0*/  LDL.LU R11, [R1+0x4e90] ;  /* 0x004e9000010b7983 */ /* 0x000ea20000300800 */
[----:B0-----:R-:W-:-:S02]  /*6fdd0*/  IMAD.MOV.U32 R6, RZ, RZ, R22 ;  /* 0x000000ffff067224 */ /* 0x001fc400078e0016 */
[----:B------:R-:W-:Y:S01]  /*6fde0*/  IMAD.MOV.U32 R7, RZ, RZ, R23 ;  /* 0x000000ffff077224 */ /* 0x000fe200078e0017 */
[----:B------:R-:W4:Y:S04]  /*6fdf0*/  LDL.LU R22, [R1+0x4e8c] ;  /* 0x004e8c0001167983 */ /* 0x000f280000300800 */
[----:B------:R-:W4:Y:S04]  /*6fe00*/  LDL.LU R23, [R1+0x4e88] ;  /* 0x004e880001177983 */ /* 0x000f280000300800 */
[----:B------:R-:W-:Y:S04]  /*6fe10*/  STL.64 [R1+0x500], R36 ;  /* 0x0005002401007387 */ /* 0x000fe80000100a00 */
[----:B------:R0:W-:Y:S04]  /*6fe20*/  STL.64 [R1+0x508], R38 ;  /* 0x0005082601007387 */ /* 0x0001e80000100a00 */
[----:B0-----:R-:W4:Y:S04]  /*6fe30*/  LDL.LU.64 R38, [R1+0x4e80] ;  /* 0x004e800001267983 */ /* 0x001f280000300a00 */
[----:B------:R-:W4:Y:S01]  /*6fe40*/  LDL.LU.64 R36, [R1+0x4e78] ;  /* 0x004e780001247983 */ /* 0x000f220000300a00 */
[----:B------:R-:W-:Y:S03]  /*6fe50*/  HMMA.16816.F32 R4, R32, R8, R4 ;  /* 0x000000082004723c */ /* 0x000fe60000001804 */
[----:B---3--:R-:W-:Y:S04]  /*6fe60*/  STL.64 [R1+0x4e50], R18 ;  /* 0x004e501201007387 */ /* 0x008fe80000100a00 */
[----:B--2---:R0:W-:-:S12]  /*6fe70*/  STL.64 [R1+0x4e48], R10 ;  /* 0x004e480a01007387 */ /* 0x0041d80000100a00 */
[----:B------:R-:W-:Y:S04]  /*6fe80*/  STL.64 [R1+0x4f0], R4 ;  /* 0x0004f00401007387 */ /* 0x000fe80000100a00 */
[----:B------:R1:W-:Y:S01]  /*6fe90*/  STL.64 [R1+0x4f8], R6 ;  /* 0x0004f80601007387 */ /* 0x0003e20000100a00 */
[C---:B0-----:R-:W-:Y:S08]  /*6fea0*/  HMMA.16816.F32 R8, R32.reuse, R20, R28 ;  /* 0x000000142008723c */ /* 0x041ff0000000181c */
[----:B-1----:R-:W-:Y:S01]  /*6feb0*/  HMMA.16816.F32 R4, R32, R12, R24 ;  /* 0x0000000c2004723c */ /* 0x002fe20000001818 */
[----:B----4-:R-:W-:Y:S10]  /*6fec0*/  STL.64 [R1+0x4e40], R22 ;  /* 0x004e401601007387 */ /* 0x010ff40000100a00 */
[----:B------:R-:W-:Y:S04]  /*6fed0*/  STL.64 [R1+0x4d0], R8 ;  /* 0x0004d00801007387 */ /* 0x000fe80000100a00 */
[----:B------:R0:W-:Y:S04]  /*6fee0*/  STL.64 [R1+0x4d8], R10 ;  /* 0x0004d80a01007387 */ /* 0x0001e80000100a00 */
[----:B------:R-:W-:Y:S04]  /*6fef0*/  STL.64 [R1+0x4e38], R14 ;  /* 0x004e380e01007387 */ /* 0x000fe80000100a00 */
[----:B------:R-:W-:Y:S04]  /*6ff00*/  STL.64 [R1+0x4c0], R4 ;  /* 0x0004c00401007387 */ /* 0x000fe80000100a00 */
[----:B------:R1:W-:Y:S01]  /*6ff10*/  STL.64 [R1+0x4c8], R6 ;  /* 0x0004c80601007387 */ /* 0x0003e20000100a00 */
[C---:B0-----:R-:W-:Y:S08]  /*6ff20*/  HMMA.16816.F32 R8, R36.reuse, R54, R40 ;  /* 0x000000362408723c */ /* 0x041ff00000001828 */
[----:B-1----:R-:W-:Y:S11]  /*6ff30*/  HMMA.16816.F32 R4, R36, R50, R44 ;  /* 0x000000322404723c */ /* 0x002ff6000000182c */
[----:B------:R0:W-:Y:S04]  /*6ff40*/  STL.64 [R1+0x4b0], R8 ;  /* 0x0004b00801007387 */ /* 0x0001e80000100a00 */
[----:B------:R1:W-:Y:S04]  /*6ff50*/  STL.64 [R1+0x4b8], R10 ;  /* 0x0004b80a01007387 */ /* 0x0003e80000100a00 */
[----:B------:R2:W-:Y:S04]  /*6ff60*/  STL.64 [R1+0x4a0], R4 ;  /* 0x0004a00401007387 */ /* 0x0005e80000100a00 */
[----:B------:R3:W-:Y:S04]  /*6ff70*/  STL.64 [R1+0x4a8], R6 ;  /* 0x0004a80601007387 */ /* 0x0007e80000100a00 */
[----:B------:R-:W4:Y:S04]  /*6ff80*/  LDL.LU R28, [R1+0x50] ;  /* 0x00005000011c7983 */ /* 0x000f280000300800 */
[----:B------:R-:W4:Y:S04]  /*6ff90*/  LDL.LU R29, [R1+0x54] ;  /* 0x00005400011d7983 */ /* 0x000f280000300800 */
[----:B------:R-:W2:Y:S04]  /*6ffa0*/  LDL.LU R30, [R1+0x58] ;  /* 0x00005800011e7983 */ /* 0x000ea80000300800 */
[----:B------:R-:W2:Y:S04]  /*6ffb0*/  LDL.LU R31, [R1+0x5c] ;  /* 0x00005c00011f7983 */ /* 0x000ea80000300800 */
[----:B--2---:R-:W-:Y:S04]  /*6ffc0*/  STL.64 [R1+0x4e00], R30 ;  /* 0x004e001e01007387 */ /* 0x004fe80000100a00 */
[----:B----4-:R2:W-:Y:S04]  /*6ffd0*/  STL.64 [R1+0x4df8], R28 ;  /* 0x004df81c01007387 */ /* 0x0105e80000100a00 */
[----:B------:R-:W4:Y:S04]  /*6ffe0*/  LDL.LU R24, [R1+0x90] ;  /* 0x0000900001187983 */ /* 0x000f280000300800 */
[----:B------:R-:W4:Y:S04]  /*6fff0*/  LDL.LU R25, [R1+0x94] ;  /* 0x0000940001197983 */ /* 0x000f280000300800 */
        /* <DEDUP_REMOVED lines=20> */
[----:B---3--:R-:W3:Y:S04]  /*70140*/  LDL.LU R6, [R1+0x128] ;  /* 0x0001280001067983 */ /* 0x008ee80000300800 */
[----:B------:R-:W3:Y:S04]  /*70150*/  LDL.LU R7, [R1+0x12c] ;  /* 0x00012c0001077983 */ /* 0x000ee80000300800 */
[----:B------:R-:W3:Y:S04]  /*70160*/  LDL.LU R12, [R1+0xe0] ;  /* 0x0000e000010c7983 */ /* 0x000ee80000300800 */
[----:B------:R-:W3:Y:S04]  /*70170*/  LDL.LU R13, [R1+0xe4] ;  /* 0x0000e400010d7983 */ /* 0x000ee80000300800 */
[----:B------:R-:W3:Y:S04]  /*70180*/  LDL.LU R14, [R1+0xe8] ;  /* 0x0000e800010e7983 */ /* 0x000ee80000300800 */
[----:B------:R-:W3:Y:S04]  /*70190*/  LDL.LU R15, [R1+0xec] ;  /* 0x0000ec00010f7983 */ /* 0x000ee80000300800 */
[----:B------:R-:W3:Y:S01]  /*701a0*/  LDL.LU R48, [R1+0xc0] ;  /* 0x0000c00001307983 */ /* 0x000ee20000300800 */
[----:B------:R-:W-:-:S03]  /*701b0*/  IMAD.MOV.U32 R33, RZ, RZ, R50 ;  /* 0x000000ffff217224 */ /* 0x000fc600078e0032 */
[----:B------:R-:W3:Y:S01]  /*701c0*/  LDL.LU R49, [R1+0xc4] ;  /* 0x0000c40001317983 */ /* 0x000ee20000300800 */
[----:B------:R-:W-:-:S03]  /*701d0*/  IMAD.MOV.U32 R32, RZ, RZ, R51 ;  /* 0x000000ffff207224 */ /* 0x000fc600078e0033 */
[----:B------:R-:W3:Y:S04]  /*701e0*/  LDL.LU R50, [R1+0xc8] ;  /* 0x0000c80001327983 */ /* 0x000ee80000300800 */
[----:B------:R-:W3:Y:S04]  /*701f0*/  LDL.LU R51, [R1+0xcc] ;  /* 0x0000cc0001337983 */ /* 0x000ee80000300800 */
[----:B--2---:R0:W-:Y:S04]  /*70200*/  STL.64 [R1+0x4e10], R26 ;  /* 0x004e101a01007387 */ /* 0x0041e80000100a00 */
[----:B----4-:R-:W-:Y:S04]  /*70210*/  STL.64 [R1+0x4e08], R24 ;  /* 0x004e081801007387 */ /* 0x010fe80000100a00 */
[----:B------:R-:W2:Y:S04]  /*70220*/  LDL.LU R28, [R1+0xa0] ;  /* 0x0000a000011c7983 */ /* 0x000ea80000300800 */
[----:B------:R-:W2:Y:S04]  /*70230*/  LDL.LU R29, [R1+0xa4] ;  /* 0x0000a400011d7983 */ /* 0x000ea80000300800 */
[----:B------:R-:W4:Y:S04]  /*70240*/  LDL.LU R30, [R1+0xa8] ;  /* 0x0000a800011e7983 */ /* 0x000f280000300800 */
[----:B------:R-:W4:Y:S01]  /*70250*/  LDL.LU R31, [R1+0xac] ;  /* 0x0000ac00011f7983 */ /* 0x000f220000300800 */
[----:B------:R-:W-:-:S02]  /*70260*/  IMAD.MOV.U32 R34, RZ, RZ, R59 ;  /* 0x000000ffff227224 */ /* 0x000fc400078e003b */
[----:B0-----:R-:W-:Y:S02]  /*70270*/  IMAD.MOV.U32 R26, RZ, RZ, R33 ;  /* 0x000000ffff1a7224 */ /* 0x001fe400078e0021 */
[----:B------:R-:W-:Y:S02]  /*70280*/  IMAD.MOV.U32 R27, RZ, RZ, R32 ;  /* 0x000000ffff1b7224 */ /* 0x000fe400078e0020 */
[----:B------:R-:W-:Y:S01]  /*70290*/  IMAD.MOV.U32 R33, RZ, RZ, R58 ;  /* 0x000000ffff217224 */ /* 0x000fe200078e003a */
[----:B----4-:R-:W-:Y:S04]  /*702a0*/  STL.64 [R1+0x4e20], R30 ;  /* 0x004e201e01007387 */ /* 0x010fe80000100a00 */
[----:B--2---:R0:W-:Y:S04]  /*702b0*/  STL.64 [R1+0x4e18], R28 ;  /* 0x004e181c01007387 */ /* 0x0041e80000100a00 */
[----:B0-----:R-:W2:Y:S04]  /*702c0*/  LDL.LU R28, [R1+0xb0] ;  /* 0x0000b000011c7983 */ /* 0x001ea80000300800 */
[----:B------:R-:W2:Y:S04]  /*702d0*/  LDL.LU R29, [R1+0xb4] ;  /* 0x0000b400011d7983 */ /* 0x000ea80000300800 */
[----:B------:R-:W2:Y:S04]  /*702e0*/  LDL.LU R30, [R1+0xb8] ;  /* 0x0000b800011e7983 */ /* 0x000ea80000300800 */
[----:B------:R-:W2:Y:S04]  /*702f0*/  LDL.LU R31, [R1+0xbc] ;  /* 0x0000bc00011f7983 */ /* 0x000ea80000300800 */
[----:B------:R-:W4:Y:S04]  /*70300*/  LDL.LU R32, [R1+0x70] ;  /* 0x0000700001207983 */ /* 0x000f280000300800 */
[----:B------:R-:W3:Y:S04]  /*70310*/  LDL.LU R58, [R1+0x4e74] ;  /* 0x004e7400013a7983 */ /* 0x000ee80000300800 */
[----:B------:R-:W3:Y:S04]  /*70320*/  LDL.LU R59, [R1+0x4e70] ;  /* 0x004e7000013b7983 */ /* 0x000ee80000300800 */
[----:B------:R-:W4:Y:S01]  /*70330*/  LDL.LU R35, [R1+0x7c] ;  /* 0x00007c0001237983 */ /* 0x000f220000300800 */
[----:B------:R-:W-:-:S02]  /*70340*/  IMAD.MOV.U32 R40, RZ, RZ, R0 ;  /* 0x000000ffff287224 */ /* 0x000fc400078e0000 */
[----:B------:R-:W-:Y:S01]  /*70350*/  IMAD.MOV.U32 R41, RZ, RZ, R2 ;  /* 0x000000ffff297224 */ /* 0x000fe200078e0002 */
[----:B------:R-:W2:Y:S04]  /*70360*/  LDL.LU R0, [R1+0x4e6c] ;  /* 0x004e6c0001007983 */ /* 0x000ea80000300800 */
[----:B------:R-:W2:Y:S01]  /*70370*/  LDL.LU R2, [R1+0x4e68] ;  /* 0x004e680001027983 */ /* 0x000ea20000300800 */
[----:B------:R-:W-:Y:S02]  /*70380*/  IMAD.MOV.U32 R42, RZ, RZ, R3 ;  /* 0x000000ffff2a7224 */ /* 0x000fe400078e0003 */
[----:B------:R-:W-:Y:S01]  /*70390*/  IMAD.MOV.U32 R43, RZ, RZ, R60 ;  /* 0x000000ffff2b7224 */ /* 0x000fe200078e003c */
[----:B------:R-:W2:Y:S04]  /*703a0*/  LDL.LU R3, [R1+0x4e64] ;  /* 0x004e640001037983 */ /* 0x000ea80000300800 */
[----:B------:R-:W2:Y:S01]  /*703b0*/  LDL.LU R60, [R1+0x4e60] ;  /* 0x004e6000013c7983 */ /* 0x000ea20000300800 */
        /* <DEDUP_REMOVED lines=29> */
[----:B------:R0:W-:Y:S01]  /*70590*/  STL.64 [R1+0x428], R38 ;  /* 0x0004282601007387 */ /* 0x0001e20000100a00 */
[----:B--2---:R-:W-:Y:S02]  /*705a0*/  IMAD.MOV.U32 R36, RZ, RZ, R60 ;  /* 0x000000ffff247224 */ /* 0x004fe400078e003c */
[----:B0-----:R-:W-:Y:S02]  /*705b0*/  IMAD.MOV.U32 R38, RZ, RZ, R2 ;  /* 0x000000ffff267224 */ /* 0x001fe400078e0002 */
[----:B------:R-:W-:Y:S01]  /*705c0*/  IMAD.MOV.U32 R37, RZ, RZ, R3 ;  /* 0x000000ffff257224 */ /* 0x000fe200078e0003 */
[C---:B---3--:R-:W-:Y:S08]  /*705d0*/  HMMA.16816.F32 R48, R44.reuse, R54, R48 ;  /* 0x000000362c30723c */ /* 0x048ff00000001830 */
[----:B------:R-:W-:Y:S11]  /*705e0*/  HMMA.16816.F32 R24, R44, R26, R28 ;  /* 0x0000001a2c18723c */ /* 0x000ff6000000181c */
[----:B------:R-:W-:-:S02]  /*705f0*/  IMAD.MOV.U32 R2, RZ, RZ, R50 ;  /* 0x000000ffff027224 */ /* 0x000fc400078e0032 */
[----:B------:R-:W-:Y:S02]  /*70600*/  IMAD.MOV.U32 R60, RZ, RZ, R48 ;  /* 0x000000ffff3c7224 */ /* 0x000fe400078e0030 */
[----:B------:R-:W-:Y:S01]  /*70610*/  IMAD.MOV.U32 R3, RZ, RZ, R49 ;  /* 0x000000ffff037224 */ /* 0x000fe200078e0031 */
[----:B------:R-:W2:Y:S04]  /*70620*/  LDL.LU R48, [R1+0x20] ;  /* 0x0000200001307983 */ /* 0x000ea80000300800 */
[----:B------:R-:W2:Y:S04]  /*70630*/  LDL.LU R49, [R1+0x24] ;  /* 0x0000240001317983 */ /* 0x000ea80000300800 */
[----:B------:R-:W2:Y:S04]  /*70640*/  LDL.LU R50, [R1+0x28] ;  /* 0x0000280001327983 */ /* 0x000ea80000300800 */
[----:B------:R-:W-:Y:S04]  /*70650*/  STL [R1+0x4980], R2 ;  /* 0x0049800201007387 */ /* 0x000fe80000100800 */
[----:B------:R-:W-:Y:S04]  /*70660*/  STL [R1+0x497c], R3 ;  /* 0x00497c0301007387 */ /* 0x000fe80000100800 */
[----:B------:R-:W-:Y:S04]  /*70670*/  STL [R1+0x4978], R60 ;  /* 0x0049783c01007387 */ /* 0x000fe80000100800 */
[----:B------:R-:W3:Y:S04]  /*70680*/  LDL.LU.64 R30, [R1+0x4e20] ;  /* 0x004e2000011e7983 */ /* 0x000ee80000300a00 */
[----:B------:R-:W3:Y:S04]  /*70690*/  LDL.LU.64 R28, [R1+0x4e18] ;  /* 0x004e1800011c7983 */ /* 0x000ee80000300a00 */
[----:B------:R-:W-:Y:S04]  /*706a0*/  STL.64 [R1+0x400], R24 ;  /* 0x0004001801007387 */ /* 0x000fe80000100a00 */
[----:B------:R0:W-:Y:S04]  /*706b0*/  STL.64 [R1+0x408], R26 ;  /* 0x0004081a01007387 */ /* 0x0001e80000100a00 */
[----:B0-----:R-:W2:Y:S04]  /*706c0*/  LDL.LU.64 R26, [R1+0x4e10] ;  /* 0x004e1000011a7983 */ /* 0x001ea80000300a00 */
[----:B------:R-:W2:Y:S01]  /*706d0*/  LDL.LU.64 R24, [R1+0x4e08] ;  /* 0x004e080001187983 */ /* 0x000ea20000300a00 */
[C---:B---3--:R-:W-:Y:S08]  /*706e0*/  HMMA.16816.F32 R28, R44.reuse, R58, R28 ;  /* 0x0000003a2c1c723c */ /* 0x048ff0000000181c */
[----:B--2---:R-:W-:Y:S11]  /*706f0*/  HMMA.16816.F32 R24, R44, R6, R24 ;  /* 0x000000062c18723c */ /* 0x004ff60000001818 */
[----:B------:R-:W-:Y:S04]  /*70700*/  STL.64 [R1+0x3f0], R28 ;  /* 0x0003f01c01007387 */ /* 0x000fe80000100a00 */
[----:B------:R0:W-:Y:S04]  /*70710*/  STL.64 [R1+0x3f8], R30 ;  /* 0x0003f81e01007387 */ /* 0x0001e80000100a00 */
[----:B0-----:R-:W2:Y:S04]  /*70720*/  LDL.LU.64 R30, [R1+0x4e00] ;  /* 0x004e0000011e7983 */ /* 0x001ea80000300a00 */
[----:B------:R-:W2:Y:S04]  /*70730*/  LDL.LU.64 R28, [R1+0x4df8] ;  /* 0x004df800011c7983 */ /* 0x000ea80000300a00 */
[----:B------:R0:W-:Y:S01]  /*70740*/  STL.64 [R1+0x3e8], R26 ;  /* 0x0003e81a01007387 */ /* 0x0001e20000100a00 */
[----:B------:R-:W-:-:S02]  /*70750*/  IMAD.MOV.U32 R16, RZ, RZ, R24 ;  /* 0x000000ffff107224 */ /* 0x000fc400078e0018 */
[----:B------:R-:W-:Y:S01]  /*70760*/  IMAD.MOV.U32 R17, RZ, RZ, R25 ;  /* 0x000000ffff117224 */ /* 0x000fe200078e0019 */
[----:B0-----:R-:W3:Y:S04]  /*70770*/  LDL.LU.64 R26, [R1+0x4df0] ;  /* 0x004df000011a7983 */ /* 0x001ee80000300a00 */
[----:B------:R-:W3:Y:S01]  /*70780*/  LDL.LU.64 R24, [R1+0x4de8] ;  /* 0x004de80001187983 */ /* 0x000ee20000300a00 */
[----:B------:R-:W-:Y:S01]  /*70790*/  IMAD.MOV.U32 R39, RZ, RZ, R0 ;  /* 0x000000ffff277224 */ /* 0x000fe200078e0000 */
[C---:B----4-:R-:W-:Y:S08]  /*707a0*/  HMMA.16816.F32 R32, R44.reuse, R10, R32 ;  /* 0x0000000a2c20723c */ /* 0x050ff00000001820 */
[----:B------:R-:W-:Y:S01]  /*707b0*/  HMMA.16816.F32 R36, R44, R18, R36 ;  /* 0x000000122c24723c */ /* 0x000fe20000001824 */
[----:B------:R-:W-:-:S02]  /*707c0*/  IMAD.MOV.U32 R0, RZ, RZ, R51 ;  /* 0x000000ffff007224 */ /* 0x000fc400078e0033 */
[----:B------:R-:W-:-:S15]  /*707d0*/  IMAD.MOV.U32 R51, RZ, RZ, R61 ;  /* 0x000000ffff337224 */ /* 0x000fde00078e003d */
[----:B------:R-:W-:Y:S01]  /*707e0*/  NOP ;  /* 0x0000000000007918 */ /* 0x000fe20000000000 */
[----:B------:R-:W-:Y:S04]  /*707f0*/  STL.64 [R1+0x3d0], R36 ;  /* 0x0003d02401007387 */ /* 0x000fe80000100a00 */
[----:B------:R-:W-:Y:S01]  /*70800*/  STL [R1+0x3d8], R38 ;  /* 0x0003d82601007387 */ /* 0x000fe20000100800 */
[----:B------:R-:W-:Y:S02]  /*70810*/  IMAD.MOV.U32 R12, RZ, RZ, R39 ;  /* 0x000000ffff0c7224 */ /* 0x000fe400078e0027 */
[----:B------:R-:W-:Y:S01]  /*70820*/  IMAD.MOV.U32 R8, RZ, RZ, R32 ;  /* 0x000000ffff087224 */ /* 0x000fe200078e0020 */
[----:B------:R0:W-:Y:S01]  /*70830*/  STL.64 [R1+0x3c8], R34 ;  /* 0x0003c82201007387 */ /* 0x0001e20000100a00 */
[----:B------:R-:W-:Y:S02]  /*70840*/  IMAD.MOV.U32 R9, RZ, RZ, R33 ;  /* 0x000000ffff097224 */ /* 0x000fe400078e0021 */
[----:B0-----:R-:W-:Y:S01]  /*70850*/  HMMA.16816.F32 R32, R44, R14, R40 ;  /* 0x0000000e2c20723c */ /* 0x001fe20000001828 */
[----:B------:R-:W-:-:S02]  /*70860*/  IMAD.MOV.U32 R3, RZ, RZ, R54 ;  /* 0x000000ffff037224 */ /* 0x000fc400078e0036 */
[----:B------:R-:W-:-:S05]  /*70870*/  IMAD.MOV.U32 R2, RZ, RZ, R55 ;  /* 0x000000ffff027224 */ /* 0x000fca00078e0037 */
[----:B--2---:R-:W-:Y:S01]  /*70880*/  HMMA.16816.F32 R36, R44, R22, R28 ;  /* 0x000000162c24723c */ /* 0x004fe2000000181c */
[----:B------:R-:W2:Y:S07]  /*70890*/  LDL.LU R28, [R1+0x480] ;  /* 0x00048000011c7983 */ /* 0x000eae0000300800 */
[----:B---3--:R-:W-:Y:S11]  /*708a0*/  HMMA.16816.F32 R48, R24, R54, R48 ;  /* 0x000000361830723c */ /* 0x008ff60000001830 */
[----:B------:R-:W-:Y:S04]  /*708b0*/  STL.64 [R1+0x3b0], R36 ;  /* 0x0003b02401007387 */ /* 0x000fe80000100a00 */
[----:B------:R-:W-:Y:S04]  /*708c0*/  STL.64 [R1+0x3b8], R38 ;  /* 0x0003b82601007387 */ /* 0x000fe80000100a00 */
[----:B------:R0:W-:Y:S04]  /*708d0*/  STL.64 [R1+0x3a0], R32 ;  /* 0x0003a02001007387 */ /* 0x0001e80000100a00 */
[----:B------:R1:W-:Y:S04]  /*708e0*/  STL.64 [R1+0x3a8], R34 ;  /* 0x0003a82201007387 */ /* 0x0003e80000100a00 */
[----:B------:R-:W2:Y:S04]  /*708f0*/  LDL.LU R29, [R1+0x484] ;  /* 0x00048400011d7983 */ /* 0x000ea80000300800 */
[----:B------:R-:W2:Y:S04]  /*70900*/  LDL.LU R30, [R1+0x488] ;  /* 0x00048800011e7983 */ /* 0x000ea80000300800 */
[----:B------:R-:W2:Y:S04]  /*70910*/  LDL.LU R31, [R1+0x48c] ;  /* 0x00048c00011f7983 */ /* 0x000ea80000300800 */
[----:B0-----:R-:W3:Y:S04]  /*70920*/  LDL.LU R32, [R1+0x4e0] ;  /* 0x0004e00001207983 */ /* 0x001ee80000300800 */
[----:B------:R-:W3:Y:S04]  /*70930*/  LDL.LU R33, [R1+0x4e4] ;  /* 0x0004e40001217983 */ /* 0x000ee80000300800 */
[----:B-1----:R-:W3:Y:S04]  /*70940*/  LDL.LU R34, [R1+0x4e8] ;  /* 0x0004e80001227983 */ /* 0x002ee80000300800 */
[----:B------:R-:W3:Y:S04]  /*70950*/  LDL.LU R35, [R1+0x4ec] ;  /* 0x0004ec0001237983 */ /* 0x000ee80000300800 */
[----:B------:R-:W4:Y:S04]  /*70960*/  LDL.LU R36, [R1+0x540] ;  /* 0x0005400001247983 */ /* 0x000f280000300800 */
[----:B------:R-:W4:Y:S04]  /*70970*/  LDL.LU R37, [R1+0x544] ;  /* 0x0005440001257983 */ /* 0x000f280000300800 */
[----:B------:R-:W4:Y:S04]  /*70980*/  LDL.LU R38, [R1+0x548] ;  /* 0x0005480001267983 */ /* 0x000f280000300800 */
[----:B------:R-:W4:Y:S04]  /*70990*/  LDL.LU R39, [R1+0x54c] ;  /* 0x00054c0001277983 */ /* 0x000f280000300800 */
[----:B------:R-:W2:Y:S04]  /*709a0*/  LDL.64 R46, [R1+0x8] ;  /* 0x00000800012e7983 */ /* 0x000ea80000100a00 */
[----:B------:R-:W-:Y:S04]  /*709b0*/  STL.64 [R1+0x390], R48 ;  /* 0x0003903001007387 */ /* 0x000fe80000100a00 */
[----:B------:R0:W-:Y:S04]  /*709c0*/  STL.64 [R1+0x398], R50 ;  /* 0x0003983201007387 */ /* 0x0001e80000100a00 */
[----:B0-----:R-:W2:Y:S04]  /*709d0*/  LDL.LU.64 R50, [R1+0x4de0] ;  /* 0x004de00001327983 */ /* 0x001ea80000300a00 */
[----:B------:R-:W2:Y:S04]  /*709e0*/  LDL.LU.64 R48, [R1+0x4dd8] ;  /* 0x004dd80001307983 */ /* 0x000ea80000300a00 */
[----:B------:R-:W2:Y:S04]  /*709f0*/  LDL.LU.64 R54, [R1+0x4dd0] ;  /* 0x004dd00001367983 */ /* 0x000ea80000300a00 */
[----:B------:R-:W2:Y:S01]  /*70a00*/  LDL.LU.64 R52, [R1+0x4dc8] ;  /* 0x004dc80001347983 */ /* 0x000ea20000300a00 */
[----:B------:R-:W0:Y:S02]  /*70a10*/  S2R R43, SR_TID.X ;  /* 0x00000000002b7919 */ /* 0x000e240000002100 */
[----:B0-----:R-:W-:-:S05]  /*70a20*/  LOP3.LUT R43, R43, 0x7, RZ, 0xc0, !PT ;  /* 0x000000072b2b7812 */ /* 0x001fca00078ec0ff */
[----:B------:R-:W-:Y:S01]  /*70a30*/  IMAD R56, R43, 0x210, RZ ;  /* 0x000002102b387824 */ /* 0x000fe200078e02ff */
[----:B------:R-:W0:Y:S01]  /*70a40*/  S2R R61, SR_TID.X ;  /* 0x00000000003d7919 */ /* 0x000e220000002100 */
[----:B------:R-:W1:Y:S01]  /*70a50*/  S2R R60, SR_TID.X ;  /* 0x00000000003c7919 */ /* 0x000e620000002100 */
[C---:B--2---:R-:W-:Y:S08]  /*70a60*/  HMMA.16816.F32 R40, R24.reuse, R46, R52 ;  /* 0x0000002e1828723c */ /* 0x044ff00000001834 */
[----:B------:R-:W-:Y:S11]  /*70a70*/  HMMA.16816.F32 R48, R24, R58, R48 ;  /* 0x0000003a1830723c */ /* 0x000ff60000001830 */
[----:B------:R2:W-:Y:S04]  /*70a80*/  STL.64 [R1+0x380], R40 ;  /* 0x0003802801007387 */ /* 0x0005e80000100a00 */
[----:B------:R0:W-:Y:S04]  /*70a90*/  STL.64 [R1+0x388], R42 ;  /* 0x0003882a01007387 */ /* 0x0001e80000100a00 */
[----:B--2---:R-:W2:Y:S04]  /*70aa0*/  LDL.LU R40, [R1+0x560] ;  /* 0x0005600001287983 */ /* 0x004ea80000300800 */
[----:B------:R-:W-:Y:S04]  /*70ab0*/  STL.64 [R1+0x360], R48 ;  /* 0x0003603001007387 */ /* 0x000fe80000100a00 */
[----:B------:R1:W-:Y:S04]  /*70ac0*/  STL.64 [R1+0x368], R50 ;  /* 0x0003683201007387 */ /* 0x0003e80000100a00 */
[----:B------:R-:W2:Y:S04]  /*70ad0*/  LDL.LU R41, [R1+0x564] ;  /* 0x0005640001297983 */ /* 0x000ea80000300800 */
[----:B0-----:R-:W2:Y:S04]  /*70ae0*/  LDL.LU R42, [R1+0x568] ;  /* 0x00056800012a7983 */ /* 0x001ea80000300800 */
[----:B------:R-:W2:Y:S01]  /*70af0*/  LDL.LU R43, [R1+0x56c] ;  /* 0x00056c00012b7983 */ /* 0x000ea20000300800 */
[----:B-1----:R-:W-:-:S02]  /*70b00*/  IMAD.MOV.U32 R50, RZ, RZ, R3 ;  /* 0x000000ffff327224 */ /* 0x002fc400078e0003 */
[----:B------:R-:W-:-:S05]  /*70b10*/  IMAD.MOV.U32 R51, RZ, RZ, R2 ;  /* 0x000000ffff337224 */ /* 0x000fca00078e0002 */
[----:B------:R0:W-:Y:S04]  /*70b20*/  STL.64 [R1+0x4dc0], R50 ;  /* 0x004dc03201007387 */ /* 0x0001e80000100a00 */
[----:B------:R-:W2:Y:S04]  /*70b30*/  LDL.LU R48, [R1+0x30] ;  /* 0x0000300001307983 */ /* 0x000ea80000300800 */
[----:B------:R-:W2:Y:S04]  /*70b40*/  LDL.LU R49, [R1+0x34] ;  /* 0x0000340001317983 */ /* 0x000ea80000300800 */
[----:B0-----:R-:W2:Y:S04]  /*70b50*/  LDL.LU R50, [R1+0x38] ;  /* 0x0000380001327983 */ /* 0x001ea80000300800 */
[----:B------:R-:W2:Y:S01]  /*70b60*/  LDL.LU R51, [R1+0x3c] ;  /* 0x00003c0001337983 */ /* 0x000ea20000300800 */
[----:B------:R-:W-:Y:S01]  /*70b70*/  HMMA.16816.F32 R52, R24, R6, R28 ;  /* 0x000000061834723c */ /* 0x000fe2000000181c */
[----:B------:R-:W-:-:S02]  /*70b80*/  IMAD.SHL.U32 R57, R61, 0x2, RZ ;  /* 0x000000023d397824 */ /* 0x000fc400078e00ff */
[----:B------:R-:W-:-:S03]  /*70b90*/  IMAD.SHL.U32 R45, R60, 0x100, RZ ;  /* 0x000001003c2d7824 */ /* 0x000fc600078e00ff */
[----:B------:R-:W-:-:S04]  /*70ba0*/  LOP3.LUT R21, R56, 0x10, R57, 0x78, !PT ;  /* 0x0000001038157812 */ /* 0x000fc800078e7839 */
[----:B------:R-:W-:-:S04]  /*70bb0*/  LOP3.LUT R21, R21, 0x1000, R45, 0xf8, !PT ;  /* 0x0000100015157812 */ /* 0x000fc800078ef82d */
[----:B------:R-:W-:-:S05]  /*70bc0*/  LOP3.LUT R21, R21, 0x20, RZ, 0x3c, !PT ;  /* 0x0000002015157812 */ /* 0x000fca00078e3cff */
[----:B------:R-:W-:Y:S04]  /*70bd0*/  STL.64 [R1+0x350], R52 ;  /* 0x0003503401007387 */ /* 0x000fe80000100a00 */
[----:B------:R3:W-:Y:S02]  /*70be0*/  STL.64 [R1+0x358], R54 ;  /* 0x0003583601007387 */ /* 0x0007e40000100a00 */
[C---:B---3--:R-:W-:Y:S02]  /*70bf0*/  HMMA.16816.F32 R52, R24.reuse, R18, R32 ;  /* 0x000000121834723c */ /* 0x048fe40000001820 */
[----:B------:R-:W0:Y:S06]  /*70c00*/  LDSM.16.MT88.4 R32, [R21+UR5+0xa000] ;  /* 0x00a000051520783b */ /* 0x000e2c0008004200 */
[----:B----4-:R-:W-:Y:S01]  /*70c10*/  HMMA.16816.F32 R36, R24, R10, R36 ;  /* 0x0000000a1824723c */ /* 0x010fe20000001824 */
[----:B0-----:R-:W-:Y:S10]  /*70c20*/  STL.64 [R1+0x4da8], R34 ;  /* 0x004da82201007387 */ /* 0x001ff40000100a00 */
[----:B------:R-:W-:Y:S04]  /*70c30*/  STL.64 [R1+0x340], R52 ;  /* 0x0003403401007387 */ /* 0x000fe80000100a00 */
[----:B------:R-:W-:Y:S04]  /*70c40*/  STL.64 [R1+0x348], R54 ;  /* 0x0003483601007387 */ /* 0x000fe80000100a00 */
[----:B------:R0:W-:Y:S04]  /*70c50*/  STL.64 [R1+0x4da0], R32 ;  /* 0x004da02001007387 */ /* 0x0001e80000100a00 */
[----:B0-----:R-:W3:Y:S04]  /*70c60*/  LDL.LU R32, [R1+0x5b0] ;  /* 0x0005b00001207983 */ /* 0x001ee80000300800 */
[----:B------:R-:W-:Y:S04]  /*70c70*/  STL.64 [R1+0x330], R36 ;  /* 0x0003302401007387 */ /* 0x000fe80000100a00 */
[----:B------:R-:W-:Y:S04]  /*70c80*/  STL.64 [R1+0x338], R38 ;  /* 0x0003382601007387 */ /* 0x000fe80000100a00 */
[----:B------:R-:W0:Y:S04]  /*70c90*/  LDSM.16.MT88.4 R36, [R21+UR5+0xa080] ;  /* 0x00a080051524783b */ /* 0x000e280008004200 */
[----:B------:R-:W3:Y:S04]  /*70ca0*/  LDL.LU R33, [R1+0x5b4] ;  /* 0x0005b40001217983 */ /* 0x000ee80000300800 */
[----:B------:R-:W3:Y:S04]  /*70cb0*/  LDL.LU R34, [R1+0x5b8] ;  /* 0x0005b80001227983 */ /* 0x000ee80000300800 */
[----:B------:R-:W3:Y:S04]  /*70cc0*/  LDL.LU R35, [R1+0x5bc] ;  /* 0x0005bc0001237983 */ /* 0x000ee80000300800 */
[----:B0-----:R-:W-:Y:S04]  /*70cd0*/  STL.64 [R1+0x4d28], R38 ;  /* 0x004d282601007387 */ /* 0x001fe80000100a00 */
[----:B------:R0:W-:Y:S04]  /*70ce0*/  STL.64 [R1+0x4d20], R36 ;  /* 0x004d202401007387 */ /* 0x0001e80000100a00 */
[----:B0-----:R-:W4:Y:S04]  /*70cf0*/  LDL.LU R36, [R1+0x5a0] ;  /* 0x0005a00001247983 */ /* 0x001f280000300800 */
[----:B------:R-:W4:Y:S04]  /*70d00*/  LDL.LU R37, [R1+0x5a4] ;  /* 0x0005a40001257983 */ /* 0x000f280000300800 */
[----:B------:R-:W4:Y:S04]  /*70d10*/  LDL.LU R38, [R1+0x5a8] ;  /* 0x0005a80001267983 */ /* 0x000f280000300800 */
[----:B------:R-:W4:Y:S04]  /*70d20*/  LDL.LU R39, [R1+0x5ac] ;  /* 0x0005ac0001277983 */ /* 0x000f280000300800 */
[----:B------:R-:W3:Y:S01]  /*70d30*/  LDL.LU R52, [R1+0x5c0] ;  /* 0x0005c00001347983 */ /* 0x000ee20000300800 */
[----:B------:R-:W-:-:S04]  /*70d40*/  LOP3.LUT R13, R56, 0x10, R57, 0x78, !PT ;  /* 0x00000010380d7812 */ /* 0x000fc800078e7839 */
[----:B------:R-:W-:-:S05]  /*70d50*/  LOP3.LUT R13, R13, 0x1000, R45, 0xf8, !PT ;  /* 0x000010000d0d7812 */ /* 0x000fca00078ef82d */
[----:B------:R-:W-:Y:S01]  /*70d60*/  LDSM.16.MT88.4 R28, [R13+UR5+0xa180] ;  /* 0x00a180050d1c783b */ /* 0x000fe20008004200 */
[----:B--2---:R-:W-:-:S15]  /*70d70*/  HMMA.16816.F32 R40, R24, R22, R40 ;  /* 0x000000161828723c */ /* 0x004fde0000001828 */
[----:B------:R-:W-:-:S04]  /*70d80*/  NOP ;  /* 0x0000000000007918 */ /* 0x000fc80000000000 */
[----:B------:R-:W-:Y:S04]  /*70d90*/  STL.64 [R1+0x320], R40 ;  /* 0x0003202801007387 */ /* 0x000fe80000100a00 */
[----:B------:R-:W-:Y:S04]  /*70da0*/  STL.64 [R1+0x328], R42 ;  /* 0x0003282a01007387 */ /* 0x000fe80000100a00 */
[----:B------:R-:W0:Y:S04]  /*70db0*/  LDSM.16.MT88.4 R40, [R21+UR5+0xa100] ;  /* 0x00a100051528783b */ /* 0x000e280008004200 */
[----:B------:R-:W2:Y:S04]  /*70dc0*/  LDL.LU R53, [R1+0x5c4] ;  /* 0x0005c40001357983 */ /* 0x000ea80000300800 */
[----:B------:R-:W2:Y:S04]  /*70dd0*/  LDL.LU R54, [R1+0x5c8] ;  /* 0x0005c80001367983 */ /* 0x000ea80000300800 */
[----:B------:R-:W2:Y:S01]  /*70de0*/  LDL.LU R55, [R1+0x5cc] ;  /* 0x0005cc0001377983 */ /* 0x000ea20000300800 */
[----:B------:R-:W-:Y:S03]  /*70df0*/  HMMA.16816.F32 R24, R24, R14, R48 ;  /* 0x0000000e1818723c */ /* 0x000fe60000001830 */
[----:B0-----:R-:W-:Y:S04]  /*70e00*/  STL.64 [R1+0x4cb8], R42 ;  /* 0x004cb82a01007387 */ /* 0x001fe80000100a00 */
[----:B------:R0:W-:Y:S04]  /*70e10*/  STL.64 [R1+0x4cb0], R40 ;  /* 0x004cb02801007387 */ /* 0x0001e80000100a00 */
[----:B0-----:R-:W2:Y:S04]  /*70e20*/  LDL.LU R40, [R1+0x590] ;  /* 0x0005900001287983 */ /* 0x001ea80000300800 */
[----:B------:R-:W2:Y:S04]  /*70e30*/  LDL.LU R41, [R1+0x594] ;  /* 0x0005940001297983 */ /* 0x000ea80000300800 */
[----:B------:R-:W2:Y:S04]  /*70e40*/  LDL.LU R42, [R1+0x598] ;  /* 0x00059800012a7983 */ /* 0x000ea80000300800 */
[----:B------:R-:W2:Y:S04]  /*70e50*/  LDL.LU R43, [R1+0x59c] ;  /* 0x00059c00012b7983 */ /* 0x000ea80000300800 */
[----:B------:R-:W2:Y:S04]  /*70e60*/  LDL.LU.64 R50, [R1+0x4dc0] ;  /* 0x004dc00001327983 */ /* 0x000ea80000300a00 */
[----:B------:R-:W-:Y:S04]  /*70e70*/  STL.64 [R1+0x4db8], R14 ;  /* 0x004db80e01007387 */ /* 0x000fe80000100a00 */
[----:B------:R0:W-:Y:S04]  /*70e80*/  STL.64 [R1+0x4db0], R12 ;  /* 0x004db00c01007387 */ /* 0x0001e80000100a00 */
[----:B------:R-:W-:Y:S04]  /*70e90*/  STL.64 [R1+0x280], R24 ;  /* 0x0002801801007387 */ /* 0x000fe80000100a00 */
[----:B------:R-:W-:Y:S04]  /*70ea0*/  STL.64 [R1+0x288], R26 ;  /* 0x0002881a01007387 */ /* 0x000fe80000100a00 */
[----:B------:R-:W1:Y:S04]  /*70eb0*/  LDSM.16.MT88.4 R24, [R21+UR5+0xa180] ;  /* 0x00a180051518783b */ /* 0x000e680008004200 */
[----:B0-----:R-:W2:Y:S04]  /*70ec0*/  LDL.LU R12, [R1+0x580] ;  /* 0x00058000010c7983 */ /* 0x001ea80000300800 */
[----:B------:R-:W2:Y:S04]  /*70ed0*/  LDL.LU R13, [R1+0x584] ;  /* 0x00058400010d7983 */ /* 0x000ea80000300800 */
[----:B------:R-:W2:Y:S04]  /*70ee0*/  LDL.LU R14, [R1+0x588] ;  /* 0x00058800010e7983 */ /* 0x000ea80000300800 */
[----:B------:R-:W2:Y:S04]  /*70ef0*/  LDL.LU R15, [R1+0x58c] ;  /* 0x00058c00010f7983 */ /* 0x000ea80000300800 */
[----:B-1----:R-:W-:Y:S04]  /*70f00*/  STL.64 [R1+0x4ca8], R26 ;  /* 0x004ca81a01007387 */ /* 0x002fe80000100a00 */
        /* <DEDUP_REMOVED lines=8> */
[----:B------:R-:W-:Y:S02]  /*70f90*/  IMAD.MOV.U32 R4, RZ, RZ, R27 ;  /* 0x000000ffff047224 */ /* 0x000fe400078e001b */
[----:B------:R-:W-:Y:S01]  /*70fa0*/  IMAD.MOV.U32 R5, RZ, RZ, R26 ;  /* 0x000000ffff057224 */ /* 0x000fe200078e001a */
[----:B------:R-:W-:Y:S04]  /*70fb0*/  STL.64 [R1+0x250], R24 ;  /* 0x0002501801007387 */ /* 0x000fe80000100a00 */
[----:B------:R-:W-:Y:S04]  /*70fc0*/  STL [R1+0x4924], R4 ;  /* 0x0049240401007387 */ /* 0x000fe80000100800 */
[----:B------:R-:W-:Y:S04]  /*70fd0*/  STL [R1+0x4920], R5 ;  /* 0x0049200501007387 */ /* 0x000fe80000100800 */
[----:B------:R-:W-:Y:S04]  /*70fe0*/  STL.64 [R1+0x4d98], R46 ;  /* 0x004d982e01007387 */ /* 0x000fe80000100a00 */
[----:B------:R-:W-:Y:S04]  /*70ff0*/  STL [R1+0x4d90], R45 ;  /* 0x004d902d01007387 */ /* 0x000fe80000100800 */
[----:B------:R-:W-:Y:S04]  /*71000*/  STL.64 [R1+0x240], R12 ;  /* 0x0002400c01007387 */ /* 0x000fe80000100a00 */
[----:B------:R0:W-:Y:S02]  /*71010*/  STL.64 [R1+0x248], R14 ;  /* 0x0002480e01007387 */ /* 0x0001e40000100a00 */
[C---:B0-----:R-:W-:Y:S08]  /*71020*/  HMMA.16816.F32 R12, R28.reuse, R58, R40 ;  /* 0x0000003a1c0c723c */ /* 0x041ff00000001828 */
[----:B----4-:R-:W-:Y:S11]  /*71030*/  HMMA.16816.F32 R24, R28, R6, R36 ;  /* 0x000000061c18723c */ /* 0x010ff60000001824 */
[----:B------:R-:W-:Y:S01]  /*71040*/  IMAD.MOV.U32 R4, RZ, RZ, R14 ;  /* 0x000000ffff047224 */ /* 0x000fe200078e000e */
[----:B------:R0:W-:Y:S01]  /*71050*/  STL.64 [R1+0x230], R12 ;  /* 0x0002300c01007387 */ /* 0x0001e20000100a00 */
[----:B------:R-:W-:-:S02]  /*71060*/  IMAD.MOV.U32 R5, RZ, RZ, R15 ;  /* 0x000000ffff057224 */ /* 0x000fc400078e000f */
[----:B0-----:R-:W-:Y:S01]  /*71070*/  HMMA.16816.F32 R12, R28, R18, R32 ;  /* 0x000000121c0c723c */ /* 0x001fe20000001820 */
[----:B------:R-:W-:Y:S04]  /*71080*/  STL.64 [R1+0x4d88], R58 ;  /* 0x004d883a01007387 */ /* 0x000fe80000100a00 */
[----:B------:R-:W-:Y:S04]  /*71090*/  STL.64 [R1+0x4d80], R56 ;  /* 0x004d803801007387 */ /* 0x000fe80000100a00 */
[----:B------:R0:W-:Y:S04]  /*710a0*/  STL [R1+0x492c], R5 ;  /* 0x00492c0501007387 */ /* 0x0001e80000100800 */
[----:B------:R1:W-:Y:S04]  /*710b0*/  STL [R1+0x4928], R4 ;  /* 0x0049280401007387 */ /* 0x0003e80000100800 */
[----:B------:R-:W-:Y:S04]  /*710c0*/  STL.64 [R1+0x220], R24 ;  /* 0x0002201801007387 */ /* 0x000fe80000100a00 */
[----:B------:R-:W-:Y:S01]  /*710d0*/  STL.64 [R1+0x228], R26 ;  /* 0x0002281a01007387 */ /* 0x000fe20000100a00 */
[----:B0-----:R-:W-:-:S03]  /*710e0*/  IMAD.MOV.U32 R5, RZ, RZ, R14 ;  /* 0x000000ffff057224 */ /* 0x001fc600078e000e */
[----:B------:R0:W-:Y:S01]  /*710f0*/  STL.64 [R1+0x210], R12 ;  /* 0x0002100c01007387 */ /* 0x0001e20000100a00 */
[----:B-1----:R-:W-:Y:S02]  /*71100*/  IMAD.MOV.U32 R4, RZ, RZ, R15 ;  /* 0x000000ffff047224 */ /* 0x002fe400078e000f */
[C---:B0-----:R-:W-:Y:S01]  /*71110*/  HMMA.16816.F32 R12, R28.reuse, R10, R52 ;  /* 0x0000000a1c0c723c */ /* 0x041fe20000001834 */
[----:B------:R-:W-:Y:S04]  /*71120*/  STL.64 [R1+0x4d68], R18 ;  /* 0x004d681201007387 */ /* 0x000fe80000100a00 */
[----:B------:R-:W-:Y:S04]  /*71130*/  STL.64 [R1+0x4d60], R16 ;  /* 0x004d601001007387 */ /* 0x000fe80000100a00 */
[----:B------:R-:W-:Y:S04]  /*71140*/  STL [R1+0x4934], R5 ;  /* 0x0049340501007387 */ /* 0x000fe80000100800 */
[----:B------:R-:W-:Y:S04]  /*71150*/  STL [R1+0x4930], R4 ;  /* 0x0049300401007387 */ /* 0x000fe80000100800 */
[----:B------:R-:W-:Y:S04]  /*71160*/  STL.64 [R1+0x4d58], R10 ;  /* 0x004d580a01007387 */ /* 0x000fe80000100a00 */
[----:B------:R-:W-:Y:S04]  /*71170*/  STL.64 [R1+0x4d50], R8 ;  /* 0x004d500801007387 */ /* 0x000fe80000100a00 */
        /* <DEDUP_REMOVED lines=8> */
[----:B------:R-:W2:Y:S04]  /*71200*/  LDL.LU R40, [R1+0x710] ;  /* 0x0007100001287983 */ /* 0x000ea80000300800 */
        /* <DEDUP_REMOVED lines=67> */
[----:B----4-:R-:W-:Y:S04]  /*71640*/  STL.64 [R1+0x4d48], R38 ;  /* 0x004d482601007387 */ /* 0x010fe80000100a00 */
[----:B------:R0:W-:Y:S04]  /*71650*/  STL.64 [R1+0x4d40], R36 ;  /* 0x004d402401007387 */ /* 0x0001e80000100a00 */
[----:B0-----:R-:W4:Y:S04]  /*71660*/  LDL.LU R36, [R1+0x650] ;  /* 0x0006500001247983 */ /* 0x001f280000300800 */
        /* <DEDUP_REMOVED lines=27> */
[----:B------:R1:W-:Y:S01]  /*71820*/  STL [R1+0x158], R30 ;  /* 0x0001581e01007387 */ /* 0x0003e20000100800 */
[----:B------:R-:W-:-:S03]  /*71830*/  IMAD.MOV.U32 R20, RZ, RZ, R31 ;  /* 0x000000ffff147224 */ /* 0x000fc600078e001f */
[----:B0-----:R-:W3:Y:S04]  /*71840*/  LDL.LU R28, [R1+0x690] ;  /* 0x00069000011c7983 */ /* 0x001ee80000300800 */
[----:B------:R-:W3:Y:S04]  /*71850*/  LDL.LU R29, [R1+0x694] ;  /* 0x00069400011d7983 */ /* 0x000ee80000300800 */
[----:B-1----:R-:W3:Y:S04]  /*71860*/  LDL.LU R30, [R1+0x698] ;  /* 0x00069800011e7983 */ /* 0x002ee80000300800 */
[----:B------:R-:W3:Y:S01]  /*71870*/  LDL.LU R31, [R1+0x69c] ;  /* 0x00069c00011f7983 */ /* 0x000ee20000300800 */
[----:B--2---:R-:W-:-:S15]  /*71880*/  HMMA.16816.F32 R44, R32, R50, R44 ;  /* 0x00000032202c723c */ /* 0x004fde000000182c */
[----:B------:R-:W-:-:S04]  /*71890*/  NOP ;  /* 0x0000000000007918 */ /* 0x000fc80000000000 */
[----:B------:R-:W-:Y:S04]  /*718a0*/  STL [R1+0x1d0], R44 ;  /* 0x0001d02c01007387 */ /* 0x000fe80000100800 */
[----:B------:R0:W-:Y:S01]  /*718b0*/  STL [R1+0x1dc], R47 ;  /* 0x0001dc2f01007387 */ /* 0x0001e20000100800 */
[----:B------:R-:W-:-:S03]  /*718c0*/  IMAD.MOV.U32 R4, RZ, RZ, R46 ;  /* 0x000000ffff047224 */ /* 0x000fc600078e002e */
[----:B0-----:R-:W2:Y:S01]  /*718d0*/  LDL.LU.64 R46, [R1+0x4d98] ;  /* 0x004d9800012e7983 */ /* 0x001ea20000300a00 */
[----:B------:R-:W-:-:S03]  /*718e0*/  IMAD.MOV.U32 R5, RZ, RZ, R45 ;  /* 0x000000ffff057224 */ /* 0x000fc600078e002d */
[----:B------:R-:W3:Y:S01]  /*718f0*/  LDL.LU R45, [R1+0x4d90] ;  /* 0x004d9000012d7983 */ /* 0x000ee20000300800 */
[----:B--2---:R-:W-:-:S15]  /*71900*/  HMMA.16816.F32 R56, R32, R46, R56 ;  /* 0x0000002e2038723c */ /* 0x004fde0000001838 */
[----:B------:R-:W-:-:S04]  /*71910*/  NOP ;  /* 0x0000000000007918 */ /* 0x000fc80000000000 */
[----:B------:R-:W-:Y:S04]  /*71920*/  STL.64 [R1+0x1c0], R56 ;  /* 0x0001c03801007387 */ /* 0x000fe80000100a00 */
[----:B------:R0:W-:Y:S04]  /*71930*/  STL.64 [R1+0x1c8], R58 ;  /* 0x0001c83a01007387 */ /* 0x0001e80000100a00 */
[----:B0-----:R-:W2:Y:S01]  /*71940*/  LDL.LU.64 R58, [R1+0x4d88] ;  /* 0x004d8800013a7983 */ /* 0x001ea20000300a00 */
[C---:B------:R-:W-:Y:S03]  /*71950*/  HMMA.16816.F32 R16, R32.reuse, R6, R16 ;  /* 0x000000062010723c */ /* 0x040fe60000001810 */
[----:B------:R-:W3:Y:S05]  /*71960*/  LDL.LU.64 R56, [R1+0x4d80] ;  /* 0x004d800001387983 */ /* 0x000eea0000300a00 */
        /* <DEDUP_REMOVED lines=33> */
[----:B0-----:R-:W4:Y:S01]  /*71b80*/  LDL.LU R32, [R1+0x760] ;  /* 0x0007600001207983 */ /* 0x001f220000300800 */
[C---:B---3--:R-:W-:Y:S08]  /*71b90*/  HMMA.16816.F32 R28, R36.reuse, R50, R28 ;  /* 0x00000032241c723c */ /* 0x048ff0000000181c */
[C---:B------:R-:W-:Y:S11]  /*71ba0*/  HMMA.16816.F32 R24, R36.reuse, R46, R24 ;  /* 0x0000002e2418723c */ /* 0x040ff60000001818 */
[----:B------:R0:W-:Y:S04]  /*71bb0*/  STL.64 [R1+0x130], R28 ;  /* 0x0001301c01007387 */ /* 0x0001e80000100a00 */
[----:B------:R3:W-:Y:S04]  /*71bc0*/  STL.64 [R1+0x138], R30 ;  /* 0x0001381e01007387 */ /* 0x0007e80000100a00 */
[----:B------:R-:W4:Y:S04]  /*71bd0*/  LDL.LU R33, [R1+0x764] ;  /* 0x0007640001217983 */ /* 0x000f280000300800 */
[----:B-1----:R-:W4:Y:S04]  /*71be0*/  LDL.LU R34, [R1+0x768] ;  /* 0x0007680001227983 */ /* 0x002f280000300800 */
[----:B------:R-:W4:Y:S04]  /*71bf0*/  LDL.LU R35, [R1+0x76c] ;  /* 0x00076c0001237983 */ /* 0x000f280000300800 */
[----:B0-----:R-:W2:Y:S04]  /*71c00*/  LDL.LU R28, [R1+0x770] ;  /* 0x00077000011c7983 */ /* 0x001ea80000300800 */
[----:B------:R-:W2:Y:S04]  /*71c10*/  LDL.LU R29, [R1+0x774] ;  /* 0x00077400011d7983 */ /* 0x000ea80000300800 */
[----:B---3--:R-:W2:Y:S04]  /*71c20*/  LDL.LU R30, [R1+0x778] ;  /* 0x00077800011e7983 */ /* 0x008ea80000300800 */
[----:B------:R-:W2:Y:S04]  /*71c30*/  LDL.LU R31, [R1+0x77c] ;  /* 0x00077c00011f7983 */ /* 0x000ea80000300800 */
        /* <DEDUP_REMOVED lines=33> */
[----:B------:R-:W2:Y:S04]  /*71e50*/  LDL.LU.64 R42, [R1+0x4cb8] ;  /* 0x004cb800012a7983 */ /* 0x000ea80000300a00 */
[----:B------:R-:W2:Y:S04]  /*71e60*/  LDL.LU.64 R40, [R1+0x4cb0] ;  /* 0x004cb00001287983 */ /* 0x000ea80000300a00 */
[----:B------:R-:W-:Y:S04]  /*71e70*/  STL.64 [R1+0xb0], R36 ;  /* 0x0000b02401007387 */ /* 0x000fe80000100a00 */
[----:B------:R2:W-:Y:S02]  /*71e80*/  STL.64 [R1+0xb8], R38 ;  /* 0x0000b82601007387 */ /* 0x0005e40000100a00 */
[C---:B--2---:R-:W-:Y:S08]  /*71e90*/  HMMA.16816.F32 R36, R40.reuse, R50, R24 ;  /* 0x000000322824723c */ /* 0x044ff00000001818 */
[C---:B------:R-:W-:Y:S01]  /*71ea0*/  HMMA.16816.F32 R24, R40.reuse, R46, R52 ;  /* 0x0000002e2818723c */ /* 0x040fe20000001834 */
[----:B------:R-:W2:Y:S10]  /*71eb0*/  LDL.LU R52, [R1+0x7a0] ;  /* 0x0007a00001347983 */ /* 0x000eb40000300800 */
        /* <DEDUP_REMOVED lines=10> */
[----:B------:R-:W3:Y:S01]  /*71f60*/  LDL.LU R27, [R1+0x78c] ;  /* 0x00078c00011b7983 */ /* 0x000ee20000300800 */
[C---:B----4-:R-:W-:Y:S03]  /*71f70*/  HMMA.16816.F32 R32, R40.reuse, R58, R32 ;  /* 0x0000003a2820723c */ /* 0x050fe60000001820 */
[----:B------:R-:W4:Y:S04]  /*71f80*/  LDL.LU R36, [R1+0x790] ;  /* 0x0007900001247983 */ /* 0x000f280000300800 */
[----:B------:R-:W4:Y:S04]  /*71f90*/  LDL.LU R37, [R1+0x794] ;  /* 0x0007940001257983 */ /* 0x000f280000300800 */
[----:B------:R-:W4:Y:S01]  /*71fa0*/  LDL.LU R38, [R1+0x798] ;  /* 0x0007980001267983 */ /* 0x000f220000300800 */
[C---:B------:R-:W-:Y:S03]  /*71fb0*/  HMMA.16816.F32 R28, R40.reuse, R6, R28 ;  /* 0x00000006281c723c */ /* 0x040fe6000000181c */
[----:B------:R-:W4:Y:S04]  /*71fc0*/  LDL.LU R39, [R1+0x79c] ;  /* 0x00079c0001277983 */ /* 0x000f280000300800 */
[----:B------:R-:W2:Y:S04]  /*71fd0*/  LDL.LU R48, [R1+0x7b0] ;  /* 0x0007b00001307983 */ /* 0x000ea80000300800 */
[----:B------:R-:W2:Y:S04]  /*71fe0*/  LDL.LU R49, [R1+0x7b4] ;  /* 0x0007b40001317983 */ /* 0x000ea80000300800 */
[----:B------:R-:W2:Y:S04]  /*71ff0*/  LDL.LU R50, [R1+0x7b8] ;  /* 0x0007b80001327983 */ /* 0x000ea80000300800 */
[----:B------:R-:W2:Y:S04]  /*72000*/  LDL.LU R51, [R1+0x7bc] ;  /* 0x0007bc0001337983 */ /* 0x000ea80000300800 */
[----:B------:R-:W-:Y:S04]  /*72010*/  STL.64 [R1+0x4c88], R46 ;  /* 0x004c882e01007387 */ /* 0x000fe80000100a00 */
[----:B------:R-:W-:Y:S04]  /*72020*/  STL [R1+0x4c80], R45 ;  /* 0x004c802d01007387 */ /* 0x000fe80000100800 */
[----:B------:R-:W-:Y:S04]  /*72030*/  STL.64 [R1+0x4c78], R58 ;  /* 0x004c783a01007387 */ /* 0x000fe80000100a00 */
[----:B------:R-:W-:Y:S04]  /*72040*/  STL.64 [R1+0x4c70], R56 ;  /* 0x004c703801007387 */ /* 0x000fe80000100a00 */
[----:B------:R-:W-:Y:S04]  /*72050*/  STL.64 [R1+0x80], R32 ;  /* 0x0000802001007387 */ /* 0x000fe80000100a00 */
[----:B------:R-:W-:Y:S04]  /*72060*/  STL.64 [R1+0x88], R34 ;  /* 0x0000882201007387 */ /* 0x000fe80000100a00 */
[----:B------:R-:W-:Y:S04]  /*72070*/  STL.64 [R1+0x4c98], R6 ;  /* 0x004c980601007387 */ /* 0x000fe80000100a00 */
[----:B------:R0:W-:Y:S04]  /*72080*/  STL.64 [R1+0x4c90], R4 ;  /* 0x004c900401007387 */ /* 0x0001e80000100a00 */
[----:B------:R1:W-:Y:S04]  /*72090*/  STL.64 [R1+0x70], R28 ;  /* 0x0000701c01007387 */ /* 0x0003e80000100a00 */
[----:B------:R1:W-:Y:S04]  /*720a0*/  STL.64 [R1+0x78], R30 ;  /* 0x0000781e01007387 */ /* 0x0003e80000100a00 */
[----:B0-----:R-:W2:Y:S04]  /*720b0*/  LDL.LU R4, [R1+0x7c0] ;  /* 0x0007c00001047983 */ /* 0x001ea80000300800 */
[----:B------:R-:W2:Y:S04]  /*720c0*/  LDL.LU R5, [R1+0x7c4] ;  /* 0x0007c40001057983 */ /* 0x000ea80000300800 */
[----:B------:R-:W2:Y:S04]  /*720d0*/  LDL.LU R6, [R1+0x7c8] ;  /* 0x0007c80001067983 */ /* 0x000ea80000300800 */
[----:B------:R-:W2:Y:S04]  /*720e0*/  LDL.LU R7, [R1+0x7cc] ;  /* 0x0007cc0001077983 */ /* 0x000ea80000300800 */
[----:B------:R-:W2:Y:S04]  /*720f0*/  LDL.64 R46, [R1+0x68] ;  /* 0x00006800012e7983 */ /* 0x000ea80000100a00 */
[----:B------:R-:W2:Y:S04]  /*72100*/  LDL.LU R56, [R1+0x7f0] ;  /* 0x0007f00001387983 */ /* 0x000ea80000300800 */
[----:B------:R-:W2:Y:S04]  /*72110*/  LDL.LU R57, [R1+0x7f4] ;  /* 0x0007f40001397983 */ /* 0x000ea80000300800 */
[----:B------:R-:W2:Y:S04]  /*72120*/  LDL.LU R58, [R1+0x7f8] ;  /* 0x0007f800013a7983 */ /* 0x000ea80000300800 */
[----:B------:R-:W2:Y:S04]  /*72130*/  LDL.LU R59, [R1+0x7fc] ;  /* 0x0007fc00013b7983 */ /* 0x000ea80000300800 */
[----:B-1----:R-:W2:Y:S04]  /*72140*/  LDL.LU R28, [R1+0x7d0] ;  /* 0x0007d000011c7983 */ /* 0x002ea80000300800 */
[----:B------:R-:W2:Y:S04]  /*72150*/  LDL.LU R29, [R1+0x7d4] ;  /* 0x0007d400011d7983 */ /* 0x000ea80000300800 */
[----:B------:R-:W2:Y:S04]  /*72160*/  LDL.LU R30, [R1+0x7d8] ;  /* 0x0007d800011e7983 */ /* 0x000ea80000300800 */
[----:B------:R-:W2:Y:S04]  /*72170*/  LDL.LU R31, [R1+0x7dc] ;  /* 0x0007dc00011f7983 */ /* 0x000ea80000300800 */
[----:B------:R-:W2:Y:S04]  /*72180*/  LDL.LU R32, [R1+0x800] ;  /* 0x0008000001207983 */ /* 0x000ea80000300800 */
[----:B------:R-:W2:Y:S04]  /*72190*/  LDL.LU R33, [R1+0x804] ;  /* 0x0008040001217983 */ /* 0x000ea80000300800 */
[----:B------:R-:W2:Y:S04]  /*721a0*/  LDL.LU R34, [R1+0x808] ;  /* 0x0008080001227983 */ /* 0x000ea80000300800 */
        /* <DEDUP_REMOVED lines=8> */
[C---:B--2---:R-:W-:Y:S11]  /*72230*/  HMMA.16816.F32 R48, R40.reuse, R22, R48 ;  /* 0x000000162830723c */ /* 0x044ff60000001830 */
[----:B------:R0:W-:Y:S04]  /*72240*/  STL.64 [R1+0x160], R36 ;  /* 0x0001602401007387 */ /* 0x0001e80000100a00 */
[----:B------:R1:W-:Y:S04]  /*72250*/  STL.64 [R1+0x168], R38 ;  /* 0x0001682601007387 */ /* 0x0003e80000100a00 */
[----:B0-----:R-:W2:Y:S04]  /*72260*/  LDL.LU R36, [R1+0x820] ;  /* 0x0008200001247983 */ /* 0x001ea80000300800 */
[----:B------:R-:W2:Y:S04]  /*72270*/  LDL.LU R37, [R1+0x824] ;  /* 0x0008240001257983 */ /* 0x000ea80000300800 */
[----:B-1----:R-:W2:Y:S04]  /*72280*/  LDL.LU R38, [R1+0x828] ;  /* 0x0008280001267983 */ /* 0x002ea80000300800 */
[----:B------:R-:W2:Y:S04]  /*72290*/  LDL.LU R39, [R1+0x82c] ;  /* 0x00082c0001277983 */ /* 0x000ea80000300800 */
[----:B------:R-:W-:Y:S04]  /*722a0*/  STL.64 [R1+0x270], R48 ;  /* 0x0002703001007387 */ /* 0x000fe80000100a00 */
[----:B------:R0:W-:Y:S02]  /*722b0*/  STL.64 [R1+0x278], R50 ;  /* 0x0002783201007387 */ /* 0x0001e40000100a00 */
[----:B0-----:R-:W-:Y:S02]  /*722c0*/  HMMA.16816.F32 R48, R40, R14, R52 ;  /* 0x0000000e2830723c */ /* 0x001fe40000001834 */
[----:B------:R-:W4:Y:S01]  /*722d0*/  LDL.LU R40, [R1+0x7e0] ;  /* 0x0007e00001287983 */ /* 0x000f220000300800 */
[----:B------:R-:W-:-:S02]  /*722e0*/  IMAD.MOV.U32 R3, RZ, RZ, R46 ;  /* 0x000000ffff037224 */ /* 0x000fc400078e002e */
[----:B------:R-:W-:-:S14]  /*722f0*/  IMAD.MOV.U32 R2, RZ, RZ, R47 ;  /* 0x000000ffff027224 */ /* 0x000fdc00078e002f */
[----:B------:R0:W-:Y:S04]  /*72300*/  STL.64 [R1+0x260], R48 ;  /* 0x0002603001007387 */ /* 0x0001e80000100a00 */
[----:B------:R1:W-:Y:S04]  /*72310*/  STL.64 [R1+0x268], R50 ;  /* 0x0002683201007387 */ /* 0x0003e80000100a00 */
[----:B------:R-:W4:Y:S04]  /*72320*/  LDL.LU R41, [R1+0x7e4] ;  /* 0x0007e40001297983 */ /* 0x000f280000300800 */
[----:B------:R-:W4:Y:S04]  /*72330*/  LDL.LU R42, [R1+0x7e8] ;  /* 0x0007e800012a7983 */ /* 0x000f280000300800 */
[----:B------:R-:W4:Y:S04]  /*72340*/  LDL.LU R43, [R1+0x7ec] ;  /* 0x0007ec00012b7983 */ /* 0x000f280000300800 */
[----:B0-----:R-:W2:Y:S04]  /*72350*/  LDL.LU R48, [R1+0x840] ;  /* 0x0008400001307983 */ /* 0x001ea80000300800 */
[----:B------:R-:W2:Y:S04]  /*72360*/  LDL.LU R49, [R1+0x844] ;  /* 0x0008440001317983 */ /* 0x000ea80000300800 */
[----:B-1----:R-:W2:Y:S04]  /*72370*/  LDL.LU R50, [R1+0x848] ;  /* 0x0008480001327983 */ /* 0x002ea80000300800 */
        /* <DEDUP_REMOVED lines=10> */
[----:B------:R-:W2:Y:S04]  /*72420*/  LDL.LU.64 R4, [R1+0x4c90] ;  /* 0x004c900001047983 */ /* 0x000ea80000300a00 */
[----:B------:R-:W2:Y:S04]  /*72430*/  LDL.LU.64 R46, [R1+0x4c88] ;  /* 0x004c8800012e7983 */ /* 0x000ea80000300a00 */
[----:B------:R-:W3:Y:S01]  /*72440*/  LDL.LU R45, [R1+0x4c80] ;  /* 0x004c8000012d7983 */ /* 0x000ee20000300800 */
[----:B--2---:R-:W-:-:S15]  /*72450*/  HMMA.16816.F32 R56, R24, R46, R56 ;  /* 0x0000002e1838723c */ /* 0x004fde0000001838 */
[----:B------:R-:W-:-:S04]  /*72460*/  NOP ;  /* 0x0000000000007918 */ /* 0x000fc80000000000 */
[----:B------:R-:W-:Y:S04]  /*72470*/  STL.64 [R1+0x300], R56 ;  /* 0x0003003801007387 */ /* 0x000fe80000100a00 */
[----:B------:R0:W-:Y:S04]  /*72480*/  STL.64 [R1+0x308], R58 ;  /* 0x0003083a01007387 */ /* 0x0001e80000100a00 */
[----:B0-----:R-:W4:Y:S04]  /*72490*/  LDL.LU.64 R58, [R1+0x4c78] ;  /* 0x004c7800013a7983 */ /* 0x001f280000300a00 */
[----:B------:R-:W2:Y:S01]  /*724a0*/  LDL.LU.64 R56, [R1+0x4c70] ;  /* 0x004c700001387983 */ /* 0x000ea20000300a00 */
[----:B------:R-:W-:-:S03]  /*724b0*/  IMAD.SHL.U32 R44, R60, 0x2, RZ ;  /* 0x000000023c2c7824 */ /* 0x000fc600078e00ff */
[----:B------:R-:W-:Y:S01]  /*724c0*/  STL.64 [R1+0x4c58], R46 ;  /* 0x004c582e01007387 */ /* 0x000fe20000100a00 */
[C---:B---3--:R-:W-:Y:S08]  /*724d0*/  HMMA.16816.F32 R28, R24.reuse, R6, R28 ;  /* 0x00000006181c723c */ /* 0x048ff0000000181c */
[----:B----4-:R-:W-:Y:S01]  /*724e0*/  HMMA.16816.F32 R40, R24, R58, R40 ;  /* 0x0000003a1828723c */ /* 0x010fe20000001828 */
[----:B--2---:R-:W-:-:S04]  /*724f0*/  LOP3.LUT R60, R56, 0x10, R44, 0x78, !PT ;  /* 0x00000010383c7812 */ /* 0x004fc800078e782c */
[----:B------:R-:W-:-:S04]  /*72500*/  LOP3.LUT R60, R60, 0x1000, R45, 0xf8, !PT ;  /* 0x000010003c3c7812 */ /* 0x000fc800078ef82d */
[----:B------:R-:W-:-:S10]  /*72510*/  LOP3.LUT R60, R60, 0x40, RZ, 0x3c, !PT ;  /* 0x000000403c3c7812 */ /* 0x000fd400078e3cff */
[----:B------:R-:W-:Y:S04]  /*72520*/  STL.64 [R1+0x2f0], R40 ;  /* 0x0002f02801007387 */ /* 0x000fe80000100a00 */
[----:B------:R-:W-:Y:S04]  /*72530*/  STL.64 [R1+0x2f8], R42 ;  /* 0x0002f82a01007387 */ /* 0x000fe80000100a00 */
[----:B------:R-:W-:Y:S04]  /*72540*/  STL.64 [R1+0x4c40], R6 ;  /* 0x004c400601007387 */ /* 0x000fe80000100a00 */
[----:B------:R0:W-:Y:S04]  /*72550*/  STL.64 [R1+0x4c38], R4 ;  /* 0x004c380401007387 */ /* 0x0001e80000100a00 */
[----:B------:R-:W-:Y:S01]  /*72560*/  LDSM.16.MT88.4 R40, [R60+UR5+0xa180] ;  /* 0x00a180053c28783b */ /* 0x000fe20008004200 */
[----:B0-----:R-:W-:Y:S03]  /*72570*/  HMMA.16816.F32 R4, R24, R18, R32 ;  /* 0x000000121804723c */ /* 0x001fe60000001820 */
[----:B------:R-:W0:Y:S04]  /*72580*/  LDSM.16.MT88.4 R32, [R60+UR5+0xa080] ;  /* 0x00a080053c20783b */ /* 0x000e280008004200 */
[----:B------:R-:W-:Y:S04]  /*72590*/  STL.64 [R1+0x2e0], R28 ;  /* 0x0002e01c01007387 */ /* 0x000fe80000100a00 */
[----:B------:R-:W-:Y:S04]  /*725a0*/  STL.64 [R1+0x2e8], R30 ;  /* 0x0002e81e01007387 */ /* 0x000fe80000100a00 */
[----:B------:R-:W-:Y:S04]  /*725b0*/  STL.64 [R1+0x4c30], R18 ;  /* 0x004c301201007387 */ /* 0x000fe80000100a00 */
[----:B------:R-:W-:Y:S01]  /*725c0*/  STL.64 [R1+0x4c28], R16 ;  /* 0x004c281001007387 */ /* 0x000fe20000100a00 */
[----:B------:R-:W-:-:S03]  /*725d0*/  LOP3.LUT R56, R56, 0x10, R44, 0x78, !PT ;  /* 0x0000001038387812 */ /* 0x000fc600078e782c */
[----:B------:R-:W-:Y:S04]  /*725e0*/  LDSM.16.MT88.4 R28, [R60+UR5+0xa000] ;  /* 0x00a000053c1c783b */ /* 0x000fe80008004200 */
        /* <DEDUP_REMOVED lines=11> */
[----:B-1----:R-:W-:Y:S04]  /*726a0*/  STL.64 [R1+0x4b70], R38 ;  /* 0x004b702601007387 */ /* 0x002fe80000100a00 */
[----:B------:R-:W-:Y:S04]  /*726b0*/  STL.64 [R1+0x4b68], R36 ;  /* 0x004b682401007387 */ /* 0x000fe80000100a00 */
[----:B------:R-:W-:Y:S04]  /*726c0*/  STL.64 [R1+0x4c10], R22 ;  /* 0x004c101601007387 */ /* 0x000fe80000100a00 */
[----:B------:R-:W-:Y:S05]  /*726d0*/  STL.64 [R1+0x4c08], R20 ;  /* 0x004c081401007387 */ /* 0x000fea0000100a00 */
[----:B------:R-:W-:Y:S04]  /*726e0*/  STL.64 [R1+0x2b0], R4 ;  /* 0x0002b00401007387 */ /* 0x000fe80000100a00 */
[----:B------:R0:W-:Y:S02]  /*726f0*/  STL.64 [R1+0x2b8], R6 ;  /* 0x0002b80601007387 */ /* 0x0001e40000100a00 */
[----:B0-----:R-:W-:Y:S02]  /*72700*/  HMMA.16816.F32 R4, R24, R14, R52 ;  /* 0x0000000e1804723c */ /* 0x001fe40000001834 */
[----:B------:R-:W-:Y:S04]  /*72710*/  STL.64 [R1+0x4b40], R42 ;  /* 0x004b402a01007387 */ /* 0x000fe80000100a00 */
[----:B------:R0:W-:Y:S04]  /*72720*/  STL.64 [R1+0x4b38], R40 ;  /* 0x004b382801007387 */ /* 0x0001e80000100a00 */
[----:B------:R-:W-:Y:S04]  /*72730*/  STL.64 [R1+0x4c00], R14 ;  /* 0x004c000e01007387 */ /* 0x000fe80000100a00 */
[----:B------:R-:W-:Y:S05]  /*72740*/  STL.64 [R1+0x4bf8], R12 ;  /* 0x004bf80c01007387 */ /* 0x000fea0000100a00 */
[----:B------:R-:W-:Y:S04]  /*72750*/  STL.64 [R1+0x1e0], R4 ;  /* 0x0001e00401007387 */ /* 0x000fe80000100a00 */
[----:B------:R-:W-:Y:S04]  /*72760*/  STL.64 [R1+0x1e8], R6 ;  /* 0x0001e80601007387 */ /* 0x000fe80000100a00 */
        /* <DEDUP_REMOVED lines=45> */
[----:B----4-:R-:W-:Y:S04]  /*72a40*/  STL.64 [R1+0x4c48], R32 ;  /* 0x004c482001007387 */ /* 0x010fe80000100a00 */
[----:B------:R-:W2:Y:S04]  /*72a50*/  LDL.LU R12, [R1+0x8f0] ;  /* 0x0008f000010c7983 */ /* 0x000ea80000300800 */
[----:B------:R-:W2:Y:S04]  /*72a60*/  LDL.LU R13, [R1+0x8f4] ;  /* 0x0008f400010d7983 */ /* 0x000ea80000300800 */
[----:B------:R-:W4:Y:S04]  /*72a70*/  LDL.LU R14, [R1+0x8f8] ;  /* 0x0008f800010e7983 */ /* 0x000f280000300800 */
[----:B------:R-:W4:Y:S01]  /*72a80*/  LDL.LU R15, [R1+0x8fc] ;  /* 0x0008fc00010f7983 */ /* 0x000f220000300800 */
[----:B------:R-:W-:-:S04]  /*72a90*/  LOP3.LUT R56, R56, 0x1000, R45, 0xf8, !PT ;  /* 0x0000100038387812 */ /* 0x000fc800078ef82d */
[----:B------:R-:W-:-:S05]  /*72aa0*/  LOP3.LUT R56, R56, 0x60, RZ, 0x3c, !PT ;  /* 0x0000006038387812 */ /* 0x000fca00078e3cff */
[----:B------:R-:W0:Y:S04]  /*72ab0*/  LDSM.16.MT88.4 R24, [R56+UR5+0xa000] ;  /* 0x00a000053818783b */ /* 0x000e280008004200 */
[----:B----4-:R-:W-:Y:S04]  /*72ac0*/  STL.64 [R1+0x4c68], R14 ;  /* 0x004c680e01007387 */ /* 0x010fe80000100a00 */
[----:B--2---:R1:W-:Y:S04]  /*72ad0*/  STL.64 [R1+0x4c60], R12 ;  /* 0x004c600c01007387 */ /* 0x0043e80000100a00 */
        /* <DEDUP_REMOVED lines=25> */
[----:B------:R-:W-:Y:S01]  /*72c70*/  IMAD.MOV.U32 R47, RZ, RZ, R2 ;  /* 0x000000ffff2f7224 */ /* 0x000fe200078e0002 */
        /* <DEDUP_REMOVED lines=25> */
[----:B------:R-:W2:Y:S04]  /*72e10*/  LDL.LU.64 R14, [R1+0x4c68] ;  /* 0x004c6800010e7983 */ /* 0x000ea80000300a00 */
[----:B------:R-:W2:-:S12]  /*72e20*/  LDL.LU.64 R12, [R1+0x4c60] ;  /* 0x004c6000010c7983 */ /* 0x000e980000300a00 */
[----:B------:R-:W-:Y:S04]  /*72e30*/  STL.64 [R1+0x2a0], R44 ;  /* 0x0002a02c01007387 */ /* 0x000fe80000100a00 */
[----:B------:R0:W-:Y:S04]  /*72e40*/  STL.64 [R1+0x2a8], R46 ;  /* 0x0002a82e01007387 */ /* 0x0001e80000100a00 */
[----:B0-----:R-:W4:Y:S01]  /*72e50*/  LDL.LU.64 R46, [R1+0x4c58] ;  /* 0x004c5800012e7983 */ /* 0x001f220000300a00 */
[C---:B------:R-:W-:Y:S08]  /*72e60*/  HMMA.16816.F32 R4, R28.reuse, R58, R4 ;  /* 0x0000003a1c04723c */ /* 0x040ff00000001804 */
[----:B----4-:R-:W-:-:S15]  /*72e70*/  HMMA.16816.F32 R32, R28, R46, R32 ;  /* 0x0000002e1c20723c */ /* 0x010fde0000001820 */
[----:B------:R-:W-:-:S04]  /*72e80*/  NOP ;  /* 0x0000000000007918 */ /* 0x000fc80000000000 */
[----:B------:R-:W-:Y:S04]  /*72e90*/  STL.64 [R1+0x290], R32 ;  /* 0x0002902001007387 */ /* 0x000fe80000100a00 */
[----:B------:R0:W-:Y:S04]  /*72ea0*/  STL.64 [R1+0x298], R34 ;  /* 0x0002982201007387 */ /* 0x0001e80000100a00 */
[----:B0-----:R-:W4:Y:S04]  /*72eb0*/  LDL.LU.64 R34, [R1+0x4c50] ;  /* 0x004c500001227983 */ /* 0x001f280000300a00 */
[----:B------:R-:W4:Y:S04]  /*72ec0*/  LDL.LU.64 R32, [R1+0x4c48] ;  /* 0x004c480001207983 */ /* 0x000f280000300a00 */
        /* <DEDUP_REMOVED lines=28> */
[----:B----4-:R-:W-:Y:S03]  /*73090*/  HMMA.16816.F32 R28, R28, R14, R32 ;  /* 0x0000000e1c1c723c */ /* 0x010fe60000001820 */
[----:B------:R-:W3:Y:S04]  /*730a0*/  LDL.LU.64 R34, [R1+0x4bf0] ;  /* 0x004bf00001227983 */ /* 0x000ee80000300a00 */
[----:B------:R-:W3:-:S12]  /*730b0*/  LDL.LU.64 R32, [R1+0x4be8] ;  /* 0x004be80001207983 */ /* 0x000ed80000300a00 */
[----:B------:R-:W-:Y:S04]  /*730c0*/  STL.64 [R1+0x5b0], R28 ;  /* 0x0005b01c01007387 */ /* 0x000fe80000100a00 */
[----:B------:R0:W-:Y:S04]  /*730d0*/  STL.64 [R1+0x5b8], R30 ;  /* 0x0005b81e01007387 */ /* 0x0001e80000100a00 */
[----:B0-----:R-:W3:Y:S02]  /*730e0*/  LDL.64 R30, [R1+0x68] ;  /* 0x00006800011e7983 */ /* 0x001ee40000100a00 */
        /* <DEDUP_REMOVED lines=31> */
[C---:B---3--:R-:W-:Y:S08]  /*732e0*/  HMMA.16816.F32 R40, R32.reuse, R10, R40 ;  /* 0x0000000a2028723c */ /* 0x048ff00000001828 */
[----:B------:R-:W-:Y:S11]  /*732f0*/  HMMA.16816.F32 R32, R32, R14, R36 ;  /* 0x0000000e2020723c */ /* 0x000ff60000001824 */
        /* <DEDUP_REMOVED lines=14> */
[----:B------:R-:W3:Y:S04]  /*733e0*/  LDL.LU.64 R38, [R1+0x4b70] ;  /* 0x004b700001267983 */ /* 0x000ee80000300a00 */
[----:B------:R-:W3:Y:S04]  /*733f0*/  LDL.LU.64 R36, [R1+0x4b68] ;  /* 0x004b680001247983 */ /* 0x000ee80000300a00 */
[----:B------:R-:W-:Y:S04]  /*73400*/  STL.64 [R1+0x4b50], R14 ;  /* 0x004b500e01007387 */ /* 0x000fe80000100a00 */
[----:B--2---:R3:W-:Y:S04]  /*73410*/  STL.64 [R1+0x4b48], R12 ;  /* 0x004b480c01007387 */ /* 0x0047e80000100a00 */
[----:B------:R-:W-:Y:S04]  /*73420*/  STL.64 [R1+0x6b0], R32 ;  /* 0x0006b02001007387 */ /* 0x000fe80000100a00 */
[----:B------:R-:W-:Y:S01]  /*73430*/  STL.64 [R1+0x6b8], R34 ;  /* 0x0006b82201007387 */ /* 0x000fe20000100a00 */
[C---:B---3--:R-:W-:Y:S08]  /*73440*/  HMMA.16816.F32 R12, R36.reuse, R30, R20 ;  /* 0x0000001e240c723c */ /* 0x048ff00000001814 */
[C---:B------:R-:W-:Y:S08]  /*73450*/  HMMA.16816.F32 R24, R36.reuse, R46, R24 ;  /* 0x0000002e2418723c */ /* 0x040ff00000001818 */
[C---:B------:R-:W-:Y:S03]  /*73460*/  HMMA.16816.F32 R20, R36.reuse, R58, R40 ;  /* 0x0000003a2414723c */ /* 0x040fe60000001828 */
[----:B------:R-:W-:Y:S04]  /*73470*/  STL.64 [R1+0x6f0], R12 ;  /* 0x0006f00c01007387 */ /* 0x000fe80000100a00 */
[----:B------:R4:W-:Y:S04]  /*73480*/  STL.64 [R1+0x6f8], R14 ;  /* 0x0006f80e01007387 */ /* 0x0009e80000100a00 */
[----:B------:R-:W-:Y:S04]  /*73490*/  STL.64 [R1+0x710], R24 ;  /* 0x0007101801007387 */ /* 0x000fe80000100a00 */
[----:B------:R-:W-:Y:S04]  /*734a0*/  STL.64 [R1+0x718], R26 ;  /* 0x0007181a01007387 */ /* 0x000fe80000100a00 */
[----:B------:R-:W-:Y:S04]  /*734b0*/  STL.64 [R1+0x4b30], R6 ;  /* 0x004b300601007387 */ /* 0x000fe80000100a00 */
[----:B------:R-:W-:Y:S04]  /*734c0*/  STL.64 [R1+0x740], R20 ;  /* 0x0007401401007387 */ /* 0x000fe80000100a00 */
[----:B------:R-:W-:Y:S04]  /*734d0*/  STL.64 [R1+0x748], R22 ;  /* 0x0007481601007387 */ /* 0x000fe80000100a00 */
[----:B------:R0:W-:Y:S01]  /*734e0*/  STL.64 [R1+0x4b28], R4 ;  /* 0x004b280401007387 */ /* 0x0001e20000100a00 */
[C---:B----4-:R-:W-:Y:S08]  /*734f0*/  HMMA.16816.F32 R12, R36.reuse, R6, R48 ;  /* 0x00000006240c723c */ /* 0x050ff00000001830 */
[----:B0-----:R-:W-:Y:S11]  /*73500*/  HMMA.16816.F32 R4, R36, R18, R52 ;  /* 0x000000122404723c */ /* 0x001ff60000001834 */
[----:B------:R-:W-:Y:S04]  /*73510*/  STL.64 [R1+0x770], R12 ;  /* 0x0007700c01007387 */ /* 0x000fe80000100a00 */
[----:B------:R-:W-:Y:S04]  /*73520*/  STL.64 [R1+0x778], R14 ;  /* 0x0007780e01007387 */ /* 0x000fe80000100a00 */
[----:B------:R-:W-:Y:S04]  /*73530*/  STL.64 [R1+0x4b20], R18 ;  /* 0x004b201201007387 */ /* 0x000fe80000100a00 */
[----:B------:R-:W-:Y:S04]  /*73540*/  STL.64 [R1+0x4b18], R16 ;  /* 0x004b181001007387 */ /* 0x000fe80000100a00 */
[----:B------:R-:W-:Y:S04]  /*73550*/  STL.64 [R1+0x790], R4 ;  /* 0x0007900401007387 */ /* 0x000fe80000100a00 */
[----:B------:R-:W-:Y:S04]  /*73560*/  STL.64 [R1+0x798], R6 ;  /* 0x0007980601007387 */ /* 0x000fe80000100a00 */
[----:B------:R-:W2:Y:S04]  /*73570*/  LDL.LU R32, [R1+0x8b0] ;  /* 0x0008b00001207983 */ /* 0x000ea80000300800 */
[----:B------:R-:W2:Y:S04]  /*73580*/  LDL.LU R33, [R1+0x8b4] ;  /* 0x0008b40001217983 */ /* 0x000ea80000300800 */
[----:B------:R-:W3:Y:S04]  /*73590*/  LDL.LU R34, [R1+0x8b8] ;  /* 0x0008b80001227983 */ /* 0x000ee80000300800 */
[----:B------:R-:W3:Y:S01]  /*735a0*/  LDL.LU R35, [R1+0x8bc] ;  /* 0x0008bc0001237983 */ /* 0x000ee20000300800 */
[----:B------:R-:W-:-:S02]  /*735b0*/  IMAD.MOV.U32 R3, RZ, RZ, R30 ;  /* 0x000000ffff037224 */ /* 0x000fc400078e001e */
[----:B------:R-:W-:Y:S01]  /*735c0*/  IMAD.MOV.U32 R2, RZ, RZ, R31 ;  /* 0x000000ffff027224 */ /* 0x000fe200078e001f */
        /* <DEDUP_REMOVED lines=49> */
[----:B--2---:R0:W-:Y:S01]  /*738e0*/  STL.64 [R1+0x4b08], R24 ;  /* 0x004b081801007387 */ /* 0x0041e20000100a00 */
[C---:B---3--:R-:W-:Y:S03]  /*738f0*/  HMMA.16816.F32 R20, R36.reuse, R10, R20 ;  /* 0x0000000a2414723c */ /* 0x048fe60000001814 */
        /* <DEDUP_REMOVED lines=28> */
[----:B------:R-:W-:-:S02]  /*73ac0*/  IMAD.MOV.U32 R30, RZ, RZ, R3 ;  /* 0x000000ffff1e7224 */ /* 0x000fc400078e0003 */
[----:B------:R-:W-:Y:S01]  /*73ad0*/  IMAD.MOV.U32 R31, RZ, RZ, R2 ;  /* 0x000000ffff1f7224 */ /* 0x000fe200078e0002 */
[----:B--2---:R-:W-:Y:S01]  /*73ae0*/  HMMA.16816.F32 R36, R36, R14, R40 ;  /* 0x0000000e2424723c */ /* 0x004fe20000001828 */
[----:B------:R-:W2:Y:S04]  /*73af0*/  LDL.LU.64 R42, [R1+0x4b40] ;  /* 0x004b4000012a7983 */ /* 0x000ea80000300a00 */
[----:B------:R-:W2:-:S14]  /*73b00*/  LDL.LU.64 R40, [R1+0x4b38] ;  /* 0x004b380001287983 */ /* 0x000e9c0000300a00 */
[----:B------:R0:W-:Y:S04]  /*73b10*/  STL.64 [R1+0x7c0], R36 ;  /* 0x0007c02401007387 */ /* 0x0001e80000100a00 */
[----:B------:R1:W-:Y:S04]  /*73b20*/  STL.64 [R1+0x7c8], R38 ;  /* 0x0007c82601007387 */ /* 0x0003e80000100a00 */
[----:B0-----:R-:W4:Y:S04]  /*73b30*/  LDL.LU R36, [R1+0x8e0] ;  /* 0x0008e00001247983 */ /* 0x001f280000300800 */
[----:B------:R-:W4:Y:S04]  /*73b40*/  LDL.LU R37, [R1+0x8e4] ;  /* 0x0008e40001257983 */ /* 0x000f280000300800 */
[----:B-1----:R-:W4:Y:S04]  /*73b50*/  LDL.LU R38, [R1+0x8e8] ;  /* 0x0008e80001267983 */ /* 0x002f280000300800 */
[----:B------:R-:W4:Y:S01]  /*73b60*/  LDL.LU R39, [R1+0x8ec] ;  /* 0x0008ec0001277983 */ /* 0x000f220000300800 */
[----:B------:R-:W-:-:S02]  /*73b70*/  IMAD.MOV.U32 R3, RZ, RZ, R46 ;  /* 0x000000ffff037224 */ /* 0x000fc400078e002e */
[----:B------:R-:W-:Y:S01]  /*73b80*/  IMAD.MOV.U32 R2, RZ, RZ, R47 ;  /* 0x000000ffff027224 */ /* 0x000fe200078e002f */
[C---:B--2---:R-:W-:Y:S08]  /*73b90*/  HMMA.16816.F32 R48, R40.reuse, R30, R48 ;  /* 0x0000001e2830723c */ /* 0x044ff00000001830 */
[C---:B------:R-:W-:Y:S08]  /*73ba0*/  HMMA.16816.F32 R52, R40.reuse, R46, R52 ;  /* 0x0000002e2834723c */ /* 0x040ff00000001834 */
[C---:B---3--:R-:W-:Y:S03]  /*73bb0*/  HMMA.16816.F32 R4, R40.reuse, R58, R4 ;  /* 0x0000003a2804723c */ /* 0x048fe60000001804 */
        /* <DEDUP_REMOVED lines=12> */
[----:B------:R-:W2:Y:S04]  /*73c80*/  LDL.LU R44, [R1+0xa80] ;  /* 0x000a8000012c7983 */ /* 0x000ea80000300800 */
[----:B------:R-:W2:Y:S04]  /*73c90*/  LDL.LU R45, [R1+0xa84] ;  /* 0x000a8400012d7983 */ /* 0x000ea80000300800 */
[----:B------:R-:W2:Y:S04]  /*73ca0*/  LDL.LU R46, [R1+0xa88] ;  /* 0x000a8800012e7983 */ /* 0x000ea80000300800 */
[----:B------:R-:W2:Y:S04]  /*73cb0*/  LDL.LU R47, [R1+0xa8c] ;  /* 0x000a8c00012f7983 */ /* 0x000ea80000300800 */
        /* <DEDUP_REMOVED lines=29> */
[----:B------:R-:W4:Y:S04]  /*73e90*/  LDL.LU.64 R26, [R1+0x4ae0] ;  /* 0x004ae000011a7983 */ /* 0x000f280000300a00 */
[----:B------:R-:W4:-:S13]  /*73ea0*/  LDL.LU.64 R24, [R1+0x4ad8] ;  /* 0x004ad80001187983 */ /* 0x000f1a0000300a00 */
[----:B------:R-:W-:Y:S04]  /*73eb0*/  STL.64 [R1+0x920], R40 ;  /* 0x0009202801007387 */ /* 0x000fe80000100a00 */
[----:B------:R0:W-:Y:S01]  /*73ec0*/  STL.64 [R1+0x928], R42 ;  /* 0x0009282a01007387 */ /* 0x0001e20000100a00 */
[----:B----4-:R-:W-:Y:S03]  /*73ed0*/  HMMA.16816.F32 R28, R24, R30, R32 ;  /* 0x0000001e181c723c */ /* 0x010fe60000001820 */
[----:B------:R-:W4:Y:S04]  /*73ee0*/  LDL.LU.64 R34, [R1+0x4ad0] ;  /* 0x004ad00001227983 */ /* 0x000f280000300a00 */
[----:B------:R-:W4:Y:S01]  /*73ef0*/  LDL.LU.64 R32, [R1+0x4ac8] ;  /* 0x004ac80001207983 */ /* 0x000f220000300a00 */
[----:B0-----:R-:W-:-:S02]  /*73f00*/  IMAD.MOV.U32 R42, RZ, RZ, R3 ;  /* 0x000000ffff2a7224 */ /* 0x001fc400078e0003 */
[----:B------:R-:W-:-:S09]  /*73f10*/  IMAD.MOV.U32 R43, RZ, RZ, R2 ;  /* 0x000000ffff2b7224 */ /* 0x000fd200078e0002 */
[----:B------:R-:W-:Y:S04]  /*73f20*/  STL.64 [R1+0xa00], R28 ;  /* 0x000a001c01007387 */ /* 0x000fe80000100a00 */
[----:B------:R0:W-:Y:S04]  /*73f30*/  STL.64 [R1+0xa08], R30 ;  /* 0x000a081e01007387 */ /* 0x0001e80000100a00 */
[----:B0-----:R-:W2:Y:S04]  /*73f40*/  LDL.LU.64 R30, [R1+0x4ac0] ;  /* 0x004ac000011e7983 */ /* 0x001ea80000300a00 */
[----:B------:R-:W2:Y:S01]  /*73f50*/  LDL.LU.64 R28, [R1+0x4ab8] ;  /* 0x004ab800011c7983 */ /* 0x000ea20000300a00 */
[C---:B----4-:R-:W-:Y:S03]  /*73f60*/  HMMA.16816.F32 R40, R24.reuse, R42, R32 ;  /* 0x0000002a1828723c */ /* 0x050fe60000001820 */
[----:B------:R-:W4:Y:S04]  /*73f70*/  LDL.LU.64 R34, [R1+0x4ab0] ;  /* 0x004ab00001227983 */ /* 0x000f280000300a00 */
[----:B------:R-:W4:Y:S01]  /*73f80*/  LDL.LU.64 R32, [R1+0x4aa8] ;  /* 0x004aa80001207983 */ /* 0x000f220000300a00 */
[----:B------:R-:W-:Y:S03]  /*73f90*/  HMMA.16816.F32 R36, R24, R58, R36 ;  /* 0x0000003a1824723c */ /* 0x000fe60000001824 */
[----:B------:R-:W-:Y:S08]  /*73fa0*/  STL.64 [R1+0x4a80], R58 ;  /* 0x004a803a01007387 */ /* 0x000ff00000100a00 */
[----:B------:R-:W-:Y:S04]  /*73fb0*/  STL.64 [R1+0x9f0], R40 ;  /* 0x0009f02801007387 */ /* 0x000fe80000100a00 */
[----:B------:R-:W-:Y:S04]  /*73fc0*/  STL.64 [R1+0x9f8], R42 ;  /* 0x0009f82a01007387 */ /* 0x000fe80000100a00 */
[----:B------:R-:W-:Y:S04]  /*73fd0*/  STL.64 [R1+0x9e0], R36 ;  /* 0x0009e02401007387 */ /* 0x000fe80000100a00 */
[----:B------:R-:W-:Y:S04]  /*73fe0*/  STL.64 [R1+0x9e8], R38 ;  /* 0x0009e82601007387 */ /* 0x000fe80000100a00 */
[----:B------:R-:W-:Y:S04]  /*73ff0*/  STL.64 [R1+0x4a78], R6 ;  /* 0x004a780601007387 */ /* 0x000fe80000100a00 */
[----:B--2---:R0:W-:Y:S01]  /*74000*/  STL.64 [R1+0x4a70], R4 ;  /* 0x004a700401007387 */ /* 0x0041e20000100a00 */
[----:B------:R-:W-:-:S05]  /*74010*/  LOP3.LUT R61, R61, 0x7, RZ, 0xc0, !PT ;  /* 0x000000073d3d7812 */ /* 0x000fca00078ec0ff */
[----:B------:R-:W-:Y:S01]  /*74020*/  IMAD R61, R61, 0x110, RZ ;  /* 0x000001103d3d7824 */ /* 0x000fe200078e02ff */
[C---:B----4-:R-:W-:Y:S08]  /*74030*/  HMMA.16816.F32 R32, R24.reuse, R6, R32 ;  /* 0x000000061820723c */ /* 0x050ff00000001820 */
[C---:B0-----:R-:W-:Y:S01]  /*74040*/  HMMA.16816.F32 R4, R24.reuse, R18, R28 ;  /* 0x000000121804723c */ /* 0x041fe2000000181c */
[----:B------:R-:W0:Y:S10]  /*74050*/  LDSM.16.MT88.4 R28, [R56+UR5+0xa080] ;  /* 0x00a08005381c783b */ /* 0x000e340008004200 */
[----:B------:R-:W-:Y:S04]  /*74060*/  STL.64 [R1+0x9d0], R32 ;  /* 0x0009d02001007387 */ /* 0x000fe80000100a00 */
[----:B------:R-:W-:Y:S04]  /*74070*/  STL.64 [R1+0x9d8], R34 ;  /* 0x0009d82201007387 */ /* 0x000fe80000100a00 */
[----:B------:R-:W-:Y:S04]  /*74080*/  STL.64 [R1+0x4a68], R18 ;  /* 0x004a681201007387 */ /* 0x000fe80000100a00 */
[----:B------:R1:W-:Y:S02]  /*74090*/  STL.64 [R1+0x4a60], R16 ;  /* 0x004a601001007387 */ /* 0x0003e40000100a00 */
[C---:B-1----:R-:W-:Y:S02]  /*740a0*/  HMMA.16816.F32 R16, R24.reuse, R10, R48 ;  /* 0x0000000a1810723c */ /* 0x042fe40000001830 */
[----:B------:R-:W-:Y:S04]  /*740b0*/  STL.64 [R1+0x9c0], R4 ;  /* 0x0009c00401007387 */ /* 0x000fe80000100a00 */
[----:B------:R-:W-:Y:S04]  /*740c0*/  STL.64 [R1+0x9c8], R6 ;  /* 0x0009c80601007387 */ /* 0x000fe80000100a00 */
[----:B------:R-:W-:Y:S04]  /*740d0*/  STL.64 [R1+0x4a58], R10 ;  /* 0x004a580a01007387 */ /* 0x000fe80000100a00 */
[----:B------:R3:W-:Y:S05]  /*740e0*/  STL.64 [R1+0x4a50], R8 ;  /* 0x004a500801007387 */ /* 0x0007ea0000100a00 */
[----:B------:R-:W-:Y:S04]  /*740f0*/  STL.64 [R1+0xa20], R16 ;  /* 0x000a201001007387 */ /* 0x000fe80000100a00 */
[----:B------:R-:W-:Y:S04]  /*74100*/  STL.64 [R1+0xa28], R18 ;  /* 0x000a281201007387 */ /* 0x000fe80000100a00 */
[----:B------:R-:W1:Y:S01]  /*74110*/  LDSM.16.MT88.4 R16, [R56+UR5+0xa100] ;  /* 0x00a100053810783b */ /* 0x000e620008004200 */
[----:B---3--:R-:W-:Y:S01]  /*74120*/  HMMA.16816.F32 R8, R24, R22, R52 ;  /* 0x000000161808723c */ /* 0x008fe20000001834 */
[----:B------:R-:W-:-:S02]  /*74130*/  LOP3.LUT R55, R61, 0x30, R57, 0x78, !PT ;  /* 0x000000303d377812 */ /* 0x000fc400078e7839 */
[----:B------:R-:W-:Y:S02]  /*74140*/  STL.64 [R1+0x4a48], R22 ;  /* 0x004a481601007387 */ /* 0x000fe40000100a00 */
[----:B------:R-:W-:Y:S01]  /*74150*/  LOP3.LUT R55, R55, 0x40, RZ, 0x3c, !PT ;  /* 0x0000004037377812 */ /* 0x000fe200078e3cff */
[----:B0-----:R-:W-:Y:S02]  /*74160*/  IMAD.MOV.U32 R7, RZ, RZ, R28 ;  /* 0x000000ffff077224 */ /* 0x001fe400078e001c */
[----:B------:R-:W-:Y:S02]  /*74170*/  IMAD.MOV.U32 R6, RZ, RZ, R29 ;  /* 0x000000ffff067224 */ /* 0x000fe400078e001d */
[----:B------:R-:W-:Y:S02]  /*74180*/  IMAD.MOV.U32 R5, RZ, RZ, R30 ;  /* 0x000000ffff057224 */ /* 0x000fe400078e001e */
[----:B------:R-:W-:Y:S01]  /*74190*/  IMAD.MOV.U32 R4, RZ, RZ, R31 ;  /* 0x000000ffff047224 */ /* 0x000fe200078e001f */
[----:B------:R-:W-:Y:S04]  /*741a0*/  LDSM.16.M88.4 R32, [R55+UR5+0x11080] ;  /* 0x011080053720783b */ /* 0x000fe80008000200 */
[----:B------:R-:W-:Y:S04]  /*741b0*/  LDSM.16.M88.4 R28, [R55+UR5+0x10880] ;  /* 0x01088005371c783b */ /* 0x000fe80008000200 */
[----:B------:R-:W-:Y:S04]  /*741c0*/  LDSM.16.M88.4 R36, [R55+UR5+0x11880] ;  /* 0x011880053724783b */ /* 0x000fe80008000200 */
[----:B------:R-:W-:Y:S04]  /*741d0*/  LDSM.16.M88.4 R40, [R55+UR5+0x12080] ;  /* 0x012080053728783b */ /* 0x000fe80008000200 */
[----:B------:R-:W-:Y:S04]  /*741e0*/  LDSM.16.M88.4 R48, [R55+UR5+0x13080] ;  /* 0x013080053730783b */ /* 0x000fe80008000200 */
[----:B-1----:R-:W-:Y:S04]  /*741f0*/  STL.64 [R1+0x20], R16 ;  /* 0x0000201001007387 */ /* 0x002fe80000100a00 */
[----:B------:R-:W-:Y:S04]  /*74200*/  STL.64 [R1+0x28], R18 ;  /* 0x0000281201007387 */ /* 0x000fe80000100a00 */
[----:B------:R-:W0:Y:S04]  /*74210*/  LDSM.16.MT88.4 R16, [R56+UR5+0xa180] ;  /* 0x00a180053810783b */ /* 0x000e280008004200 */
[----:B------:R-:W-:Y:S04]  /*74220*/  STL.64 [R1+0xa40], R8 ;  /* 0x000a400801007387 */ /* 0x000fe80000100a00 */
[----:B------:R1:W-:Y:S02]  /*74230*/  STL.64 [R1+0xa48], R10 ;  /* 0x000a480a01007387 */ /* 0x0003e40000100a00 */
[----:B-1----:R-:W-:Y:S02]  /*74240*/  HMMA.16816.F32 R8, R24, R14, R44 ;  /* 0x0000000e1808723c */ /* 0x002fe4000000182c */
[----:B------:R-:W1:Y:S04]  /*74250*/  LDSM.16.M88.4 R24, [R55+UR5+0x10080] ;  /* 0x010080053718783b */ /* 0x000e680008000200 */
[----:B------:R-:W-:Y:S04]  /*74260*/  STL.64 [R1+0x4a40], R20 ;  /* 0x004a401401007387 */ /* 0x000fe80000100a00 */
[----:B------:R-:W-:Y:S04]  /*74270*/  LDSM.16.M88.4 R44, [R55+UR5+0x12880] ;  /* 0x01288005372c783b */ /* 0x000fe80008000200 */
[----:B------:R-:W-:Y:S04]  /*74280*/  LDSM.16.M88.4 R52, [R55+UR5+0x13880] ;  /* 0x013880053734783b */ /* 0x000fe80008000200 */
[----:B0-----:R-:W-:Y:S04]  /*74290*/  STL.64 [R1+0x10], R16 ;  /* 0x0000101001007387 */ /* 0x001fe80000100a00 */
[----:B------:R-:W-:Y:S04]  /*742a0*/  STL.64 [R1+0x18], R18 ;  /* 0x0000181201007387 */ /* 0x000fe80000100a00 */
[----:B------:R-:W-:Y:S04]  /*742b0*/  STL.64 [R1+0xa30], R8 ;  /* 0x000a300801007387 */ /* 0x000fe80000100a00 */
[----:B------:R-:W-:Y:S04]  /*742c0*/  STL.64 [R1+0xa38], R10 ;  /* 0x000a380a01007387 */ /* 0x000fe80000100a00 */
[----:B------:R-:W0:Y:S04]  /*742d0*/  LDSM.16.MT88.4 R8, [R13+UR5+0xc000] ;  /* 0x00c000050d08783b */ /* 0x000e280008004200 */
[----:B-1----:R-:W-:Y:S04]  /*742e0*/  STL [R1+0x4484], R26 ;  /* 0x0044841a01007387 */ /* 0x002fe80000100800 */
[----:B------:R-:W-:Y:S04]  /*742f0*/  STL [R1+0x4480], R27 ;  /* 0x0044801b01007387 */ /* 0x000fe80000100800 */
[----:B------:R-:W-:Y:S04]  /*74300*/  STL.64 [R1+0x4988], R24 ;  /* 0x0049881801007387 */ /* 0x000fe80000100a00 */
[----:B------:R-:W-:Y:S04]  /*74310*/  STL [R1+0x4478], R30 ;  /* 0x0044781e01007387 */ /* 0x000fe80000100800 */
[----:B------:R-:W-:Y:S04]  /*74320*/  STL [R1+0x4474], R31 ;  /* 0x0044741f01007387 */ /* 0x000fe80000100800 */
[----:B------:R-:W-:Y:S04]  /*74330*/  STL.64 [R1+0x4990], R28 ;  /* 0x0049901c01007387 */ /* 0x000fe80000100a00 */
[----:B------:R-:W-:Y:S04]  /*74340*/  STL [R1+0x447c], R34 ;  /* 0x00447c2201007387 */ /* 0x000fe80000100800 */
[----:B------:R-:W-:Y:S04]  /*74350*/  STL [R1+0x4470], R35 ;  /* 0x0044702301007387 */ /* 0x000fe80000100800 */
[----:B------:R1:W-:Y:S04]  /*74360*/  STL.64 [R1+0x4998], R32 ;  /* 0x0049982001007387 */ /* 0x0003e80000100a00 */
[----:B-1----:R-:W2:Y:S04]  /*74370*/  LDL.LU R32, [R1+0xaa0] ;  /* 0x000aa00001207983 */ /* 0x002ea80000300800 */
[----:B------:R-:W2:Y:S04]  /*74380*/  LDL.LU R33, [R1+0xaa4] ;  /* 0x000aa40001217983 */ /* 0x000ea80000300800 */
[----:B------:R-:W3:Y:S04]  /*74390*/  LDL.LU R34, [R1+0xaa8] ;  /* 0x000aa80001227983 */ /* 0x000ee80000300800 */
[----:B------:R-:W3:Y:S04]  /*743a0*/  LDL.LU R35, [R1+0xaac] ;  /* 0x000aac0001237983 */ /* 0x000ee80000300800 */
[----:B---3--:R1:W-:Y:S04]  /*743b0*/  STL.64 [R1+0x4a20], R34 ;  /* 0x004a202201007387 */ /* 0x0083e80000100a00 */
[----:B--2---:R2:W-:Y:S01]  /*743c0*/  STL.64 [R1+0x4a18], R32 ;  /* 0x004a182001007387 */ /* 0x0045e20000100a00 */
[----:B-1----:R-:W-:-:S02]  /*743d0*/  IMAD.MOV.U32 R34, RZ, RZ, R5 ;  /* 0x000000ffff227224 */ /* 0x002fc400078e0005 */
[----:B------:R-:W-:Y:S02]  /*743e0*/  IMAD.MOV.U32 R35, RZ, RZ, R4 ;  /* 0x000000ffff237224 */ /* 0x000fe400078e0004 */
[----:B--2---:R-:W-:Y:S02]  /*743f0*/  IMAD.MOV.U32 R32, RZ, RZ, R7 ;  /* 0x000000ffff207224 */ /* 0x004fe400078e0007 */
[----:B------:R-:W-:Y:S01]  /*74400*/  IMAD.MOV.U32 R33, RZ, RZ, R6 ;  /* 0x000000ffff217224 */ /* 0x000fe200078e0006 */
[----:B------:R-:W-:Y:S04]  /*74410*/  STL.64 [R1+0x4aa0], R34 ;  /* 0x004aa02201007387 */ /* 0x000fe80000100a00 */
[----:B------:R-:W-:Y:S04]  /*74420*/  STL.64 [R1+0x4a98], R32 ;  /* 0x004a982001007387 */ /* 0x000fe80000100a00 */
[----:B------:R-:W-:Y:S04]  /*74430*/  STL [R1+0x4518], R38 ;  /* 0x0045182601007387 */ /* 0x000fe80000100800 */
[----:B------:R-:W-:Y:S04]  /*74440*/  STL [R1+0x4488], R39 ;  /* 0x0044882701007387 */ /* 0x000fe80000100800 */
[----:B------:R1:W-:Y:S01]  /*74450*/  STL.64 [R1+0x4a28], R36 ;  /* 0x004a282401007387 */ /* 0x0003e20000100a00 */
[----:B0-----:R-:W-:-:S02]  /*74460*/  IMAD.MOV.U32 R2, RZ, RZ, R8 ;  /* 0x000000ffff027224 */ /* 0x001fc400078e0008 */
[----:B------:R-:W-:Y:S02]  /*74470*/  IMAD.MOV.U32 R3, RZ, RZ, R9 ;  /* 0x000000ffff037224 */ /* 0x000fe400078e0009 */
[----:B------:R-:W-:Y:S02]  /*74480*/  IMAD.MOV.U32 R60, RZ, RZ, R10 ;  /* 0x000000ffff3c7224 */ /* 0x000fe400078e000a */
[----:B------:R-:W-:Y:S01]  /*74490*/  IMAD.MOV.U32 R61, RZ, RZ, R11 ;  /* 0x000000ffff3d7224 */ /* 0x000fe200078e000b */
[----:B------:R-:W0:Y:S04]  /*744a0*/  LDSM.16.MT88.4 R32, [R13+UR5+0xc080] ;  /* 0x00c080050d20783b */ /* 0x000e280008004200 */
        /* <DEDUP_REMOVED lines=12> */
[----:B------:R-:W2:Y:S04]  /*74570*/  LDL.LU R20, [R1+0xb10] ;  /* 0x000b100001147983 */ /* 0x000ea80000300800 */
        /* <DEDUP_REMOVED lines=23> */
[----:B------:R-:W-:Y:S04]  /*746f0*/  STL [R1+0x44f0], R42 ;  /* 0x0044f02a01007387 */ /* 0x000fe80000100800 */
[----:B------:R1:W-:Y:S04]  /*74700*/  STL [R1+0x445c], R43 ;  /* 0x00445c2b01007387 */ /* 0x0003e80000100800 */
[----:B------:R-:W-:Y:S04]  /*74710*/  STL.64 [R1+0x49a0], R40 ;  /* 0x0049a02801007387 */ /* 0x000fe80000100a00 */
[----:B-1----:R-:W2:Y:S04]  /*74720*/  LDL.LU.64 R42, [R1+0x68] ;  /* 0x00006800012a7983 */ /* 0x002ea80000300a00 */
[----:B------:R-:W-:Y:S04]  /*74730*/  STL [R1+0x4458], R46 ;  /* 0x0044582e01007387 */ /* 0x000fe80000100800 */
[----:B------:R1:W-:Y:S04]  /*74740*/  STL [R1+0x4454], R47 ;  /* 0x0044542f01007387 */ /* 0x0003e80000100800 */
[----:B------:R-:W-:Y:S04]  /*74750*/  STL.64 [R1+0x49b8], R44 ;  /* 0x0049b82c01007387 */ /* 0x000fe80000100a00 */
[----:B-1----:R-:W2:Y:S04]  /*74760*/  LDL.LU.64 R46, [R1+0x8] ;  /* 0x00000800012e7983 */ /* 0x002ea80000300a00 */
[----:B------:R-:W-:Y:S04]  /*74770*/  STL [R1+0x444c], R50 ;  /* 0x00444c3201007387 */ /* 0x000fe80000100800 */
[----:B------:R-:W-:Y:S04]  /*74780*/  STL [R1+0x4448], R51 ;  /* 0x0044483301007387 */ /* 0x000fe80000100800 */
[----:B------:R1:W-:Y:S04]  /*74790*/  STL.64 [R1+0x4970], R48 ;  /* 0x0049703001007387 */ /* 0x0003e80000100a00 */
[----:B-1----:R-:W2:Y:S04]  /*747a0*/  LDL.LU.64 R48, [R1+0x20] ;  /* 0x0000200001307983 */ /* 0x002ea80000300a00 */
[----:B------:R-:W2:Y:S04]  /*747b0*/  LDL.LU.64 R50, [R1+0x28] ;  /* 0x0000280001327983 */ /* 0x000ea80000300a00 */
        /* <DEDUP_REMOVED lines=8> */
[----:B------:R-:W-:Y:S04]  /*74840*/  STL [R1+0x4444], R54 ;  /* 0x0044443601007387 */ /* 0x000fe80000100800 */
[----:B------:R-:W-:Y:S04]  /*74850*/  STL [R1+0x4440], R55 ;  /* 0x0044403701007387 */ /* 0x000fe80000100800 */
[----:B------:R1:W-:Y:S04]  /*74860*/  STL.64 [R1+0x4968], R52 ;  /* 0x0049683401007387 */ /* 0x0003e80000100a00 */
[----:B-1----:R-:W2:Y:S04]  /*74870*/  LDL.LU R52, [R1+0xae0] ;  /* 0x000ae00001347983 */ /* 0x002ea80000300800 */
[----:B------:R-:W2:Y:S04]  /*74880*/  LDL.LU R53, [R1+0xae4] ;  /* 0x000ae40001357983 */ /* 0x000ea80000300800 */
[----:B------:R-:W2:Y:S04]  /*74890*/  LDL.LU R54, [R1+0xae8] ;  /* 0x000ae80001367983 */ /* 0x000ea80000300800 */
[----:B------:R-:W2:Y:S04]  /*748a0*/  LDL.LU R55, [R1+0xaec] ;  /* 0x000aec0001377983 */ /* 0x000ea80000300800 */
[----:B0-----:R-:W-:Y:S04]  /*748b0*/  STL.64 [R1+0x40], R32 ;  /* 0x0000402001007387 */ /* 0x001fe80000100a00 */
[----:B------:R0:W-:Y:S04]  /*748c0*/  STL.64 [R1+0x48], R34 ;  /* 0x0000482201007387 */ /* 0x0001e80000100a00 */
[----:B0-----:R-:W2:Y:S04]  /*748d0*/  LDL.LU.64 R34, [R1+0x4aa0] ;  /* 0x004aa00001227983 */ /* 0x001ea80000300a00 */
[----:B------:R-:W2:Y:S02]  /*748e0*/  LDL.LU.64 R32, [R1+0x4a98] ;  /* 0x004a980001207983 */ /* 0x000ea40000300a00 */
[C---:B--2---:R-:W-:Y:S08]  /*748f0*/  HMMA.16816.F32 R36, R32.reuse, R42, R36 ;  /* 0x0000002a2024723c */ /* 0x044ff00000001824 */
[C---:B------:R-:W-:Y:S11]  /*74900*/  HMMA.16816.F32 R56, R32.reuse, R46, R56 ;  /* 0x0000002e2038723c */ /* 0x040ff60000001838 */
[----:B------:R-:W-:Y:S04]  /*74910*/  STL.64 [R1+0xa50], R36 ;  /* 0x000a502401007387 */ /* 0x000fe80000100a00 */
[----:B------:R0:W-:Y:S04]  /*74920*/  STL.64 [R1+0xa58], R38 ;  /* 0x000a582601007387 */ /* 0x0001e80000100a00 */
[----:B0-----:R-:W2:Y:S04]  /*74930*/  LDL.LU.64 R38, [R1+0x4a90] ;  /* 0x004a900001267983 */ /* 0x001ea80000300a00 */
[----:B------:R-:W2:Y:S04]  /*74940*/  LDL.LU.64 R36, [R1+0x4a88] ;  /* 0x004a880001247983 */ /* 0x000ea80000300a00 */
[----:B------:R-:W-:Y:S04]  /*74950*/  STL.64 [R1+0xb70], R56 ;  /* 0x000b703801007387 */ /* 0x000fe80000100a00 */
[----:B------:R0:W-:Y:S04]  /*74960*/  STL.64 [R1+0xb78], R58 ;  /* 0x000b783a01007387 */ /* 0x0001e80000100a00 */
[----:B0-----:R-:W2:Y:S02]  /*74970*/  LDL.LU.64 R58, [R1+0x4a80] ;  /* 0x004a8000013a7983 */ /* 0x001ea40000300a00 */
        /* <DEDUP_REMOVED lines=10> */
[----:B0-----:R-:W3:Y:S04]  /*74a20*/  LDL.LU.64 R18, [R1+0x4a68] ;  /* 0x004a680001127983 */ /* 0x001ee80000300a00 */
[----:B------:R-:W4:Y:S01]  /*74a30*/  LDL.LU.64 R16, [R1+0x4a60] ;  /* 0x004a600001107983 */ /* 0x000f220000300a00 */
        /* <DEDUP_REMOVED lines=17> */
[----:B------:R-:W3:Y:S02]  /*74b50*/  LDL.LU.64 R36, [R1+0x4a30] ;  /* 0x004a300001247983 */ /* 0x000ee40000300a00 */
[----:B---3--:R-:W-:Y:S02]  /*74b60*/  HMMA.16816.F32 R32, R32, R14, R36 ;  /* 0x0000000e2020723c */ /* 0x008fe40000001824 */
[----:B------:R-:W3:-:S15]  /*74b70*/  LDL.LU.64 R36, [R1+0x4a28] ;  /* 0x004a280001247983 */ /* 0x000ede0000300a00 */
[----:B------:R-:W-:Y:S02]  /*74b80*/  NOP ;  /* 0x0000000000007918 */ /* 0x000fe40000000000 */
[----:B------:R-:W-:Y:S04]  /*74b90*/  STL.64 [R1+0xb10], R32 ;  /* 0x000b102001007387 */ /* 0x000fe80000100a00 */
[----:B------:R0:W-:Y:S04]  /*74ba0*/  STL.64 [R1+0xb18], R34 ;  /* 0x000b182201007387 */ /* 0x0001e80000100a00 */
[----:B0-----:R-:W2:Y:S04]  /*74bb0*/  LDL.LU.64 R34, [R1+0x4a20] ;  /* 0x004a200001227983 */ /* 0x001ea80000300a00 */
[----:B------:R-:W2:Y:S04]  /*74bc0*/  LDL.LU.64 R32, [R1+0x4a18] ;  /* 0x004a180001207983 */ /* 0x000ea80000300a00 */
[----:B------:R-:W-:Y:S04]  /*74bd0*/  STL.64 [R1+0x4a10], R14 ;  /* 0x004a100e01007387 */ /* 0x000fe80000100a00 */
[----:B------:R0:W-:Y:S01]  /*74be0*/  STL.64 [R1+0x4a08], R12 ;  /* 0x004a080c01007387 */ /* 0x0001e20000100a00 */
[----:B------:R-:W-:Y:S01]  /*74bf0*/  HMMA.16816.F32 R52, R48, R42, R52 ;  /* 0x0000002a3034723c */ /* 0x000fe20000001834 */
[----:B0-----:R-:W-:-:S02]  /*74c00*/  IMAD.MOV.U32 R13, RZ, RZ, R42 ;  /* 0x000000ffff0d7224 */ /* 0x001fc400078e002a */
[----:B------:R-:W-:-:S15]  /*74c10*/  IMAD.MOV.U32 R12, RZ, RZ, R43 ;  /* 0x000000ffff0c7224 */ /* 0x000fde00078e002b */
[----:B------:R-:W-:Y:S01]  /*74c20*/  NOP ;  /* 0x0000000000007918 */ /* 0x000fe20000000000 */
[----:B------:R-:W-:Y:S04]  /*74c30*/  STL.64 [R1+0xb00], R52 ;  /* 0x000b003401007387 */ /* 0x000fe80000100a00 */
[----:B------:R-:W-:Y:S01]  /*74c40*/  STL.64 [R1+0xb08], R54 ;  /* 0x000b083601007387 */ /* 0x000fe20000100a00 */
[----:B--2---:R-:W-:-:S15]  /*74c50*/  HMMA.16816.F32 R40, R48, R46, R32 ;  /* 0x0000002e3028723c */ /* 0x004fde0000001820 */
[----:B------:R-:W-:-:S04]  /*74c60*/  NOP ;  /* 0x0000000000007918 */ /* 0x000fc80000000000 */
[----:B------:R-:W-:Y:S01]  /*74c70*/  IMAD.MOV.U32 R38, RZ, RZ, R43 ;  /* 0x000000ffff267224 */ /* 0x000fe200078e002b */
[----:B------:R-:W-:Y:S04]  /*74c80*/  STL.64 [R1+0xaf0], R40 ;  /* 0x000af02801007387 */ /* 0x000fe80000100a00 */
[----:B------:R-:W-:Y:S04]  /*74c90*/  STL [R1+0xaf8], R42 ;  /* 0x000af82a01007387 */ /* 0x000fe80000100800 */
[----:B------:R-:W-:Y:S04]  /*74ca0*/  STL [R1+0x49b0], R38 ;  /* 0x0049b02601007387 */ /* 0x000fe80000100800 */
[----:B---3--:R0:W-:Y:S04]  /*74cb0*/  STL.64 [R1+0x49a8], R36 ;  /* 0x0049a82401007387 */ /* 0x0081e80000100a00 */
[----:B0-----:R-:W2:Y:S04]  /*74cc0*/  LDL.LU.64 R36, [R1+0x10] ;  /* 0x0000100001247983 */ /* 0x001ea80000300a00 */
[----:B------:R-:W3:Y:S01]  /*74cd0*/  LDL.LU.64 R38, [R1+0x18] ;  /* 0x0000180001267983 */ /* 0x000ee20000300a00 */
[----:B------:R-:W-:-:S02]  /*74ce0*/  IMAD.MOV.U32 R35, RZ, RZ, R48 ;  /* 0x000000ffff237224 */ /* 0x000fc400078e0030 */
[----:B------:R-:W-:Y:S02]  /*74cf0*/  IMAD.MOV.U32 R34, RZ, RZ, R49 ;  /* 0x000000ffff227224 */ /* 0x000fe400078e0031 */
[----:B------:R-:W-:Y:S02]  /*74d00*/  IMAD.MOV.U32 R33, RZ, RZ, R50 ;  /* 0x000000ffff217224 */ /* 0x000fe400078e0032 */
[----:B------:R-:W-:Y:S02]  /*74d10*/  IMAD.MOV.U32 R32, RZ, RZ, R51 ;  /* 0x000000ffff207224 */ /* 0x000fe400078e0033 */
[----:B------:R-:W-:Y:S02]  /*74d20*/  IMAD.MOV.U32 R15, RZ, RZ, R46 ;  /* 0x000000ffff0f7224 */ /* 0x000fe400078e002e */
[----:B------:R-:W-:Y:S01]  /*74d30*/  IMAD.MOV.U32 R14, RZ, RZ, R47 ;  /* 0x000000ffff0e7224 */ /* 0x000fe200078e002f */
[----:B---3--:R0:W-:Y:S04]  /*74d40*/  STL.64 [R1+0x49f8], R38 ;  /* 0x0049f82601007387 */ /* 0x0081e80000100a00 */
[----:B--2---:R1:W-:Y:S01]  /*74d50*/  STL.64 [R1+0x49f0], R36 ;  /* 0x0049f02401007387 */ /* 0x0043e20000100a00 */
[----:B0-----:R-:W-:-:S02]  /*74d60*/  IMAD.MOV.U32 R38, RZ, RZ, R33 ;  /* 0x000000ffff267224 */ /* 0x001fc400078e0021 */
[----:B-1----:R-:W-:Y:S02]  /*74d70*/  IMAD.MOV.U32 R36, RZ, RZ, R35 ;  /* 0x000000ffff247224 */ /* 0x002fe400078e0023 */
[----:B------:R-:W-:Y:S02]  /*74d80*/  IMAD.MOV.U32 R37, RZ, RZ, R34 ;  /* 0x000000ffff257224 */ /* 0x000fe400078e0022 */
[----:B------:R-:W-:-:S07]  /*74d90*/  IMAD.MOV.U32 R39, RZ, RZ, R32 ;  /* 0x000000ffff277224 */ /* 0x000fce00078e0020 */
[C---:B------:R-:W-:Y:S08]  /*74da0*/  HMMA.16816.F32 R28, R36.reuse, R58, R28 ;  /* 0x0000003a241c723c */ /* 0x040ff0000000181c */
[----:B------:R-:W-:Y:S01]  /*74db0*/  HMMA.16816.F32 R24, R36, R6, R24 ;  /* 0x000000062418723c */ /* 0x000fe20000001818 */
[----:B------:R0:W-:Y:S02]  /*74dc0*/  STL.64 [R1+0x49c0], R58 ;  /* 0x0049c03a01007387 */ /* 0x0001e40000100a00 */
[----:B0-----:R-:W-:-:S02]  /*74dd0*/  IMAD.MOV.U32 R58, RZ, RZ, R15 ;  /* 0x000000ffff3a7224 */ /* 0x001fc400078e000f */
[----:B------:R-:W-:-:S06]  /*74de0*/  IMAD.MOV.U32 R59, RZ, RZ, R14 ;  /* 0x000000ffff3b7224 */ /* 0x000fcc00078e000e */
[----:B------:R-:W-:Y:S04]  /*74df0*/  STL.64 [R1+0xae0], R28 ;  /* 0x000ae01c01007387 */ /* 0x000fe80000100a00 */
[----:B------:R-:W-:Y:S04]  /*74e00*/  STL.64 [R1+0xae8], R30 ;  /* 0x000ae81e01007387 */ /* 0x000fe80000100a00 */
[----:B------:R-:W-:Y:S04]  /*74e10*/  STL.64 [R1+0x49d0], R6 ;  /* 0x0049d00601007387 */ /* 0x000fe80000100a00 */
[----:B------:R0:W-:Y:S04]  /*74e20*/  STL.64 [R1+0x49c8], R4 ;  /* 0x0049c80401007387 */ /* 0x0001e80000100a00 */
[----:B------:R-:W-:Y:S04]  /*74e30*/  STL.64 [R1+0xad0], R24 ;  /* 0x000ad01801007387 */ /* 0x000fe80000100a00 */
[----:B------:R-:W-:Y:S04]  /*74e40*/  STL.64 [R1+0xad8], R26 ;  /* 0x000ad81a01007387 */ /* 0x000fe80000100a00 */
[----:B------:R1:W-:Y:S04]  /*74e50*/  STL.64 [R1+0x49d8], R58 ;  /* 0x0049d83a01007387 */ /* 0x0003e80000100a00 */
[----:B0-----:R-:W2:Y:S04]  /*74e60*/  LDL.LU R4, [R1+0x530] ;  /* 0x0005300001047983 */ /* 0x001ea80000300800 */
[----:B------:R-:W2:Y:S04]  /*74e70*/  LDL.LU R5, [R1+0x534] ;  /* 0x0005340001057983 */ /* 0x000ea80000300800 */
[----:B------:R-:W3:Y:S04]  /*74e80*/  LDL.LU R6, [R1+0x538] ;  /* 0x0005380001067983 */ /* 0x000ee80000300800 */
[----:B------:R-:W3:Y:S01]  /*74e90*/  LDL.LU R7, [R1+0x53c] ;  /* 0x00053c0001077983 */ /* 0x000ee20000300800 */
[----:B-1----:R-:W-:-:S02]  /*74ea0*/  IMAD.MOV.U32 R58, RZ, RZ, R13 ;  /* 0x000000ffff3a7224 */ /* 0x002fc400078e000d */
[----:B------:R-:W-:Y:S01]  /*74eb0*/  IMAD.MOV.U32 R59, RZ, RZ, R12 ;  /* 0x000000ffff3b7224 */ /* 0x000fe200078e000c */
        /* <DEDUP_REMOVED lines=10> */
[----:B------:R1:W-:Y:S04]  /*74f60*/  STL.64 [R1+0x4a00], R58 ;  /* 0x004a003a01007387 */ /* 0x0003e80000100a00 */
[----:B0-----:R-:W4:Y:S04]  /*74f70*/  LDL.LU R4, [R1+0x550] ;  /* 0x0005500001047983 */ /* 0x001f280000300800 */
[----:B------:R-:W4:Y:S04]  /*74f80*/  LDL.LU R5, [R1+0x554] ;  /* 0x0005540001057983 */ /* 0x000f280000300800 */
        /* <DEDUP_REMOVED lines=26> */
[C---:B--2---:R-:W-:Y:S08]  /*75130*/  HMMA.16816.F32 R52, R36.reuse, R18, R48 ;  /* 0x000000122434723c */ /* 0x044ff00000001830 */
[C---:B---3--:R-:W-:Y:S01]  /*75140*/  HMMA.16816.F32 R48, R36.reuse, R10, R24 ;  /* 0x0000000a2430723c */ /* 0x048fe20000001818 */
[----:B------:R-:W2:Y:S07]  /*75150*/  LDL.LU R24, [R1+0x4d0] ;  /* 0x0004d00001187983 */ /* 0x000eae0000300800 */
[C---:B----4-:R-:W-:Y:S03]  /*75160*/  HMMA.16816.F32 R12, R36.reuse, R22, R12 ;  /* 0x00000016240c723c */ /* 0x050fe6000000180c */
[----:B------:R0:W-:Y:S04]  /*75170*/  STL.64 [R1+0xac0], R52 ;  /* 0x000ac03401007387 */ /* 0x0001e80000100a00 */
[----:B------:R1:W-:Y:S04]  /*75180*/  STL.64 [R1+0xac8], R54 ;  /* 0x000ac83601007387 */ /* 0x0003e80000100a00 */
        /* <DEDUP_REMOVED lines=9> */
[----:B---3--:R-:W3:Y:S04]  /*75220*/  LDL.LU R48, [R1+0x490] ;  /* 0x0004900001307983 */ /* 0x008ee80000300800 */
[----:B------:R-:W3:Y:S04]  /*75230*/  LDL.LU R49, [R1+0x494] ;  /* 0x0004940001317983 */ /* 0x000ee80000300800 */
[----:B----4-:R-:W3:Y:S04]  /*75240*/  LDL.LU R50, [R1+0x498] ;  /* 0x0004980001327983 */ /* 0x010ee80000300800 */
[----:B------:R-:W3:Y:S04]  /*75250*/  LDL.LU R51, [R1+0x49c] ;  /* 0x00049c0001337983 */ /* 0x000ee80000300800 */
[----:B------:R-:W-:Y:S04]  /*75260*/  STL.64 [R1+0xaa0], R12 ;  /* 0x000aa00c01007387 */ /* 0x000fe80000100a00 */
[----:B------:R0:W-:Y:S04]  /*75270*/  STL.64 [R1+0xaa8], R14 ;  /* 0x000aa80e01007387 */ /* 0x0001e80000100a00 */
[----:B0-----:R-:W4:Y:S04]  /*75280*/  LDL.LU.64 R14, [R1+0x4a10] ;  /* 0x004a1000010e7983 */ /* 0x001f280000300a00 */
[----:B------:R-:W2:Y:S01]  /*75290*/  LDL.LU.64 R12, [R1+0x4a08] ;  /* 0x004a0800010c7983 */ /* 0x000ea20000300a00 */
[----:B----4-:R-:W-:Y:S03]  /*752a0*/  HMMA.16816.F32 R36, R36, R14, R56 ;  /* 0x0000000e2424723c */ /* 0x010fe60000001838 */
[----:B------:R-:W4:-:S15]  /*752b0*/  LDL.LU.64 R58, [R1+0x4a00] ;  /* 0x004a0000013a7983 */ /* 0x000f1e0000300a00 */
[----:B------:R-:W-:Y:S01]  /*752c0*/  NOP ;  /* 0x0000000000007918 */ /* 0x000fe20000000000 */
        /* <DEDUP_REMOVED lines=8> */
[----:B------:R0:W-:Y:S04]  /*75350*/  STL.64 [R1+0x68], R58 ;  /* 0x0000683a01007387 */ /* 0x0001e80000100a00 */
[----:B0-----:R-:W4:Y:S02]  /*75360*/  LDL.LU.64 R58, [R1+0x49d8] ;  /* 0x0049d800013a7983 */ /* 0x001f240000300a00 */
[----:B----4-:R-:W-:Y:S02]  /*75370*/  HMMA.16816.F32 R56, R36, R58, R4 ;  /* 0x0000003a2438723c */ /* 0x010fe40000001804 */
[----:B------:R-:W4:Y:S04]  /*75380*/  LDL.LU.64 R6, [R1+0x49d0] ;  /* 0x0049d00001067983 */ /* 0x000f280000300a00 */
[----:B------:R-:W2:-:S13]  /*75390*/  LDL.LU.64 R4, [R1+0x49c8] ;  /* 0x0049c80001047983 */ /* 0x000e9a0000300a00 */
[----:B------:R-:W-:Y:S04]  /*753a0*/  STL.64 [R1+0xa80], R56 ;  /* 0x000a803801007387 */ /* 0x000fe80000100a00 */
[----:B------:R0:W-:Y:S04]  /*753b0*/  STL.64 [R1+0xa88], R58 ;  /* 0x000a883a01007387 */ /* 0x0001e80000100a00 */
[----:B0-----:R-:W2:Y:S02]  /*753c0*/  LDL.LU.64 R58, [R1+0x49c0] ;  /* 0x0049c000013a7983 */ /* 0x001ea40000300a00 */
[----:B--2---:R-:W-:Y:S01]  /*753d0*/  HMMA.16816.F32 R56, R36, R58, R44 ;  /* 0x0000003a2438723c */ /* 0x004fe2000000182c */
[----:B------:R-:W-:-:S02]  /*753e0*/  IMAD.MOV.U32 R47, RZ, RZ, R37 ;  /* 0x000000ffff2f7224 */ /* 0x000fc400078e0025 */
[----:B------:R-:W-:Y:S01]  /*753f0*/  IMAD.MOV.U32 R46, RZ, RZ, R38 ;  /* 0x000000ffff2e7224 */ /* 0x000fe200078e0026 */
[----:B------:R-:W2:-:S15]  /*75400*/  LDL.LU.64 R44, [R1+0x49b8] ;  /* 0x0049b800012c7983 */ /* 0x000e9e0000300a00 */
[----:B------:R0:W-:Y:S04]  /*75410*/  STL.64 [R1+0xa70], R56 ;  /* 0x000a703801007387 */ /* 0x0001e80000100a00 */
[----:B------:R1:W-:Y:S04]  /*75420*/  STL.64 [R1+0xa78], R58 ;  /* 0x000a783a01007387 */ /* 0x0003e80000100a00 */
[----:B------:R-:W2:Y:S01]  /*75430*/  LDL.LU R38, [R1+0x49b0] ;  /* 0x0049b00001267983 */ /* 0x000ea20000300800 */
[----:B0-----:R-:W-:Y:S02]  /*75440*/  IMAD.MOV.U32 R56, RZ, RZ, R36 ;  /* 0x000000ffff387224 */ /* 0x001fe400078e0024 */
[----:B------:R-:W-:-:S02]  /*75450*/  IMAD.MOV.U32 R57, RZ, RZ, R47 ;  /* 0x000000ffff397224 */ /* 0x000fc400078e002f */
[----:B-1----:R-:W-:Y:S02]  /*75460*/  IMAD.MOV.U32 R58, RZ, RZ, R46 ;  /* 0x000000ffff3a7224 */ /* 0x002fe400078e002e */
[----:B------:R-:W-:Y:S01]  /*75470*/  IMAD.MOV.U32 R59, RZ, RZ, R39 ;  /* 0x000000ffff3b7224 */ /* 0x000fe200078e0027 */
[----:B------:R-:W2:Y:S06]  /*75480*/  LDL.LU.64 R36, [R1+0x49a8] ;  /* 0x0049a80001247983 */ /* 0x000eac0000300a00 */
[C---:B----4-:R-:W-:Y:S08]  /*75490*/  HMMA.16816.F32 R40, R56.reuse, R6, R40 ;  /* 0x000000063828723c */ /* 0x050ff00000001828 */
[C---:B------:R-:W-:Y:S08]  /*754a0*/  HMMA.16816.F32 R32, R56.reuse, R18, R32 ;  /* 0x000000123820723c */ /* 0x040ff00000001820 */
[C---:B------:R-:W-:Y:S08]  /*754b0*/  HMMA.16816.F32 R28, R56.reuse, R10, R28 ;  /* 0x0000000a381c723c */ /* 0x040ff0000000181c */
[C---:B------:R-:W-:Y:S01]  /*754c0*/  HMMA.16816.F32 R24, R56.reuse, R22, R24 ;  /* 0x000000163818723c */ /* 0x040fe20000001818 */
[----:B------:R0:W-:Y:S04]  /*754d0*/  STL.64 [R1+0x30], R40 ;  /* 0x0000302801007387 */ /* 0x0001e80000100a00 */
[----:B------:R-:W-:Y:S04]  /*754e0*/  STL.64 [R1+0x38], R42 ;  /* 0x0000382a01007387 */ /* 0x000fe80000100a00 */
[----:B0-----:R-:W4:Y:S04]  /*754f0*/  LDL.LU.64 R40, [R1+0x49a0] ;  /* 0x0049a00001287983 */ /* 0x001f280000300a00 */
[----:B------:R0:W-:Y:S04]  /*75500*/  STL.64 [R1+0x4938], R4 ;  /* 0x0049380401007387 */ /* 0x0001e80000100a00 */
[----:B0-----:R-:W2:Y:S04]  /*75510*/  LDL.LU R4, [R1+0x4c0] ;  /* 0x0004c00001047983 */ /* 0x001ea80000300800 */
[----:B------:R-:W2:Y:S04]  /*75520*/  LDL.LU R5, [R1+0x4c4] ;  /* 0x0004c40001057983 */ /* 0x000ea80000300800 */
[----:B------:R-:W2:Y:S04]  /*75530*/  LDL.LU R6, [R1+0x4c8] ;  /* 0x0004c80001067983 */ /* 0x000ea80000300800 */
[----:B------:R-:W2:Y:S04]  /*75540*/  LDL.LU R7, [R1+0x4cc] ;  /* 0x0004cc0001077983 */ /* 0x000ea80000300800 */
[----:B------:R0:W-:Y:S04]  /*75550*/  STL.64 [R1+0x20], R32 ;  /* 0x0000202001007387 */ /* 0x0001e80000100a00 */
[----:B------:R-:W-:Y:S04]  /*75560*/  STL.64 [R1+0x28], R34 ;  /* 0x0000282201007387 */ /* 0x000fe80000100a00 */
[----:B0-----:R-:W3:Y:S04]  /*75570*/  LDL.LU.64 R32, [R1+0x4998] ;  /* 0x0049980001207983 */ /* 0x001ee80000300a00 */
[----:B------:R0:W-:Y:S04]  /*75580*/  STL.64 [R1+0xa60], R28 ;  /* 0x000a601c01007387 */ /* 0x0001e80000100a00 */
[----:B------:R-:W-:Y:S04]  /*75590*/  STL.64 [R1+0xa68], R30 ;  /* 0x000a681e01007387 */ /* 0x000fe80000100a00 */
[----:B0-----:R-:W3:Y:S04]  /*755a0*/  LDL.LU.64 R28, [R1+0x4990] ;  /* 0x00499000011c7983 */ /* 0x001ee80000300a00 */
[----:B------:R0:W-:Y:S04]  /*755b0*/  STL.64 [R1+0x4960], R8 ;  /* 0x0049600801007387 */ /* 0x0001e80000100a00 */
[----:B0-----:R-:W3:Y:S04]  /*755c0*/  LDL.LU R8, [R1+0x4b0] ;  /* 0x0004b00001087983 */ /* 0x001ee80000300800 */
[----:B------:R-:W3:Y:S04]  /*755d0*/  LDL.LU R9, [R1+0x4b4] ;  /* 0x0004b40001097983 */ /* 0x000ee80000300800 */
[----:B------:R-:W3:Y:S04]  /*755e0*/  LDL.LU R10, [R1+0x4b8] ;  /* 0x0004b800010a7983 */ /* 0x000ee80000300800 */
[----:B------:R-:W3:Y:S04]  /*755f0*/  LDL.LU R11, [R1+0x4bc] ;  /* 0x0004bc00010b7983 */ /* 0x000ee80000300800 */
[----:B------:R0:W-:Y:S04]  /*75600*/  STL.64 [R1], R24 ;  /* 0x0000001801007387 */ /* 0x0001e80000100a00 */
[----:B------:R-:W-:Y:S04]  /*75610*/  STL.64 [R1+0x8], R26 ;  /* 0x0000081a01007387 */ /* 0x000fe80000100a00 */
[----:B0-----:R-:W3:Y:S04]  /*75620*/  LDL.LU.64 R24, [R1+0x4988] ;  /* 0x0049880001187983 */ /* 0x001ee80000300a00 */
[----:B------:R0:W-:Y:S04]  /*75630*/  STL.64 [R1+0x4940], R20 ;  /* 0x0049401401007387 */ /* 0x0001e80000100a00 */
[----:B0-----:R-:W4:Y:S04]  /*75640*/  LDL.LU R20, [R1+0x470] ;  /* 0x0004700001147983 */ /* 0x001f280000300800 */
[----:B------:R-:W4:Y:S04]  /*75650*/  LDL.LU R21, [R1+0x474] ;  /* 0x0004740001157983 */ /* 0x000f280000300800 */
[----:B------:R-:W4:Y:S04]  /*75660*/  LDL.LU R22, [R1+0x478] ;  /* 0x0004780001167983 */ /* 0x000f280000300800 */
[----:B------:R-:W4:Y:S01]  /*75670*/  LDL.LU R23, [R1+0x47c] ;  /* 0x00047c0001177983 */ /* 0x000f220000300800 */
[----:B--2---:R-:W-:Y:S03]  /*75680*/  HMMA.16816.F32 R56, R56, R14, R4 ;  /* 0x0000000e3838723c */ /* 0x004fe60000001804 */
[----:B------:R-:W2:Y:S04]  /*75690*/  LDL.LU R4, [R1+0x460] ;  /* 0x0004600001047983 */ /* 0x000ea80000300800 */
[----:B------:R-:W2:Y:S04]  /*756a0*/  LDL.LU R5, [R1+0x464] ;  /* 0x0004640001057983 */ /* 0x000ea80000300800 */
[----:B------:R-:W2:Y:S04]  /*756b0*/  LDL.LU R6, [R1+0x468] ;  /* 0x0004680001067983 */ /* 0x000ea80000300800 */
[----:B------:R-:W2:Y:S04]  /*756c0*/  LDL.LU R7, [R1+0x46c] ;  /* 0x00046c0001077983 */ /* 0x000ea80000300800 */
[----:B------:R-:W-:Y:S04]  /*756d0*/  STL.64 [R1+0x4958], R12 ;  /* 0x0049580c01007387 */ /* 0x000fe80000100a00 */
[----:B------:R0:W-:Y:S04]  /*756e0*/  STL.64 [R1+0x4498], R58 ;  /* 0x0044983a01007387 */ /* 0x0001e80000100a00 */
[----:B------:R1:W-:Y:S01]  /*756f0*/  STL.64 [R1+0x4490], R56 ;  /* 0x0044903801007387 */ /* 0x0003e20000100a00 */
[----:B0-----:R-:W-:-:S02]  /*75700*/  IMAD.MOV.U32 R58, RZ, RZ, R60 ;  /* 0x000000ffff3a7224 */ /* 0x001fc400078e003c */
[----:B-1----:R-:W-:Y:S02]  /*75710*/  IMAD.MOV.U32 R56, RZ, RZ, R2 ;  /* 0x000000ffff387224 */ /* 0x002fe400078e0002 */
[----:B------:R-:W-:Y:S02]  /*75720*/  IMAD.MOV.U32 R57, RZ, RZ, R3 ;  /* 0x000000ffff397224 */ /* 0x000fe400078e0003 */
[----:B------:R-:W-:Y:S01]  /*75730*/  IMAD.MOV.U32 R59, RZ, RZ, R61 ;  /* 0x000000ffff3b7224 */ /* 0x000fe200078e003d */
[----:B------:R-:W2:Y:S04]  /*75740*/  LDL.LU R2, [R1+0x4980] ;  /* 0x0049800001027983 */ /* 0x000ea80000300800 */
[----:B------:R-:W2:Y:S04]  /*75750*/  LDL.LU R3, [R1+0x497c] ;  /* 0x00497c0001037983 */ /* 0x000ea80000300800 */
[----:B------:R-:W2:Y:S01]  /*75760*/  LDL.LU R60, [R1+0x4978] ;  /* 0x00497800013c7983 */ /* 0x000ea20000300800 */
[C---:B---3--:R-:W-:Y:S08]  /*75770*/  HMMA.16816.F32 R8, R56.reuse, R24, R8 ;  /* 0x000000183808723c */ /* 0x048ff00000001808 */
[C---:B------:R-:W-:Y:S11]  /*75780*/  HMMA.16816.F32 R12, R56.reuse, R28, R52 ;  /* 0x0000001c380c723c */ /* 0x040ff60000001834 */
[----:B------:R-:W-:Y:S04]  /*75790*/  STL.64 [R1+0xa10], R8 ;  /* 0x000a100801007387 */ /* 0x000fe80000100a00 */
[----:B------:R0:W-:Y:S02]  /*757a0*/  STL.64 [R1+0xa18], R10 ;  /* 0x000a180a01007387 */ /* 0x0001e40000100a00 */
[----:B0-----:R-:W-:Y:S02]  /*757b0*/  HMMA.16816.F32 R8, R56, R32, R48 ;  /* 0x000000203808723c */ /* 0x001fe40000001830 */
[----:B------:R-:W-:Y:S04]  /*757c0*/  STL.64 [R1+0x9b0], R12 ;  /* 0x0009b00c01007387 */ /* 0x000fe80000100a00 */
[----:B------:R4:W-:-:S13]  /*757d0*/  STL.64 [R1+0x9b8], R14 ;  /* 0x0009b80e01007387 */ /* 0x0009da0000100a00 */
[----:B------:R-:W-:Y:S02]  /*757e0*/  IMAD.MOV.U32 R30, RZ, RZ, R8 ;  /* 0x000000ffff1e7224 */ /* 0x000fe400078e0008 */
[----:B------:R-:W-:Y:S01]  /*757f0*/  IMAD.MOV.U32 R31, RZ, RZ, R9 ;  /* 0x000000ffff1f7224 */ /* 0x000fe200078e0009 */
[----:B------:R-:W3:Y:S01]  /*75800*/  LDL.LU R8, [R1+0x420] ;  /* 0x0004200001087983 */ /* 0x000ee20000300800 */
[----:B------:R-:W-:-:S03]  /*75810*/  IMAD.MOV.U32 R35, RZ, RZ, R10 ;  /* 0x000000ffff237224 */ /* 0x000fc600078e000a */
[----:B------:R-:W3:Y:S01]  /*75820*/  LDL.LU R9, [R1+0x424] ;  /* 0x0004240001097983 */ /* 0x000ee20000300800 */
[----:B------:R-:W-:-:S03]  /*75830*/  IMAD.MOV.U32 R61, RZ, RZ, R11 ;  /* 0x000000ffff3d7224 */ /* 0x000fc600078e000b */
[----:B------:R-:W3:Y:S04]  /*75840*/  LDL.LU R10, [R1+0x428] ;  /* 0x00042800010a7983 */ /* 0x000ee80000300800 */
[----:B------:R-:W3:Y:S04]  /*75850*/  LDL.LU R11, [R1+0x42c] ;  /* 0x00042c00010b7983 */ /* 0x000ee80000300800 */
[----:B------:R-:W3:Y:S04]  /*75860*/  LDL.LU R48, [R1+0x450] ;  /* 0x0004500001307983 */ /* 0x000ee80000300800 */
[----:B------:R-:W3:Y:S04]  /*75870*/  LDL.LU R49, [R1+0x454] ;  /* 0x0004540001317983 */ /* 0x000ee80000300800 */
[----:B------:R-:W3:Y:S04]  /*75880*/  LDL.LU R50, [R1+0x458] ;  /* 0x0004580001327983 */ /* 0x000ee80000300800 */
[----:B------:R-:W3:Y:S01]  /*75890*/  LDL.LU R51, [R1+0x45c] ;  /* 0x00045c0001337983 */ /* 0x000ee20000300800 */
[----:B----4-:R-:W-:Y:S03]  /*758a0*/  HMMA.16816.F32 R12, R56, R36, R20 ;  /* 0x00000024380c723c */ /* 0x010fe60000001814 */
[----:B------:R-:W4:Y:S04]  /*758b0*/  LDL.LU R52, [R1+0x440] ;  /* 0x0004400001347983 */ /* 0x000f280000300800 */
[----:B------:R-:W4:Y:S04]  /*758c0*/  LDL.LU R53, [R1+0x444] ;  /* 0x0004440001357983 */ /* 0x000f280000300800 */
[----:B------:R-:W4:Y:S04]  /*758d0*/  LDL.LU R54, [R1+0x448] ;  /* 0x0004480001367983 */ /* 0x000f280000300800 */
[----:B------:R-:W4:Y:S04]  /*758e0*/  LDL.LU R55, [R1+0x44c] ;  /* 0x00044c0001377983 */ /* 0x000f280000300800 */
[----:B------:R-:W-:Y:S04]  /*758f0*/  STL.64 [R1+0x4950], R30 ;  /* 0x0049501e01007387 */ /* 0x000fe80000100a00 */
[----:B------:R0:W-:Y:S04]  /*75900*/  STL.64 [R1+0x4948], R28 ;  /* 0x0049481c01007387 */ /* 0x0001e80000100a00 */
[----:B------:R-:W-:Y:S04]  /*75910*/  STL.64 [R1+0x990], R12 ;  /* 0x0009900c01007387 */ /* 0x000fe80000100a00 */
[----:B------:R1:W-:Y:S04]  /*75920*/  STL [R1+0x998], R14 ;  /* 0x0009980e01007387 */ /* 0x0003e80000100800 */
[----:B0-----:R-:W4:Y:S04]  /*75930*/  LDL.LU.64 R28, [R1+0x40] ;  /* 0x00004000011c7983 */ /* 0x001f280000300a00 */
[----:B------:R-:W4:Y:S04]  /*75940*/  LDL.LU.64 R30, [R1+0x48] ;  /* 0x00004800011e7983 */ /* 0x000f280000300a00 */
[----:B------:R-:W4:Y:S04]  /*75950*/  LDL.LU R20, [R1+0x400] ;  /* 0x0004000001147983 */ /* 0x000f280000300800 */
[----:B------:R-:W4:Y:S04]  /*75960*/  LDL.LU R21, [R1+0x404] ;  /* 0x0004040001157983 */ /* 0x000f280000300800 */
[----:B------:R-:W4:Y:S04]  /*75970*/  LDL.LU R22, [R1+0x408] ;  /* 0x0004080001167983 */ /* 0x000f280000300800 */
[----:B------:R-:W4:Y:S01]  /*75980*/  LDL.LU R23, [R1+0x40c] ;  /* 0x00040c0001177983 */ /* 0x000f220000300800 */
[----:B------:R-:W-:-:S02]  /*75990*/  IMAD.MOV.U32 R42, RZ, RZ, R15 ;  /* 0x000000ffff2a7224 */ /* 0x000fc400078e000f */
[----:B------:R-:W-:Y:S01]  /*759a0*/  IMAD.MOV.U32 R15, RZ, RZ, R0 ;  /* 0x000000ffff0f7224 */ /* 0x000fe200078e0000 */
[----:B--2---:R-:W-:-:S15]  /*759b0*/  HMMA.16816.F32 R4, R56, R40, R4 ;  /* 0x000000283804723c */ /* 0x004fde0000001804 */
[----:B------:R-:W-:-:S04]  /*759c0*/  NOP ;  /* 0x0000000000007918 */ /* 0x000fc80000000000 */
[----:B------:R-:W-:Y:S02]  /*759d0*/  IMAD.MOV.U32 R0, RZ, RZ, R7 ;  /* 0x000000ffff007224 */ /* 0x000fe400078e0007 */
[----:B-1----:R-:W-:Y:S02]  /*759e0*/  IMAD.MOV.U32 R14, RZ, RZ, R2 ;  /* 0x000000ffff0e7224 */ /* 0x002fe400078e0002 */
[----:B------:R-:W-:Y:S02]  /*759f0*/  IMAD.MOV.U32 R13, RZ, RZ, R3 ;  /* 0x000000ffff0d7224 */ /* 0x000fe400078e0003 */
[----:B------:R-:W-:Y:S02]  /*75a00*/  IMAD.MOV.U32 R12, RZ, RZ, R60 ;  /* 0x000000ffff0c7224 */ /* 0x000fe400078e003c */
[----:B------:R-:W-:Y:S02]  /*75a10*/  IMAD.MOV.U32 R60, RZ, RZ, R4 ;  /* 0x000000ffff3c7224 */ /* 0x000fe400078e0004 */
[----:B------:R-:W-:Y:S01]  /*75a20*/  IMAD.MOV.U32 R3, RZ, RZ, R5 ;  /* 0x000000ffff037224 */ /* 0x000fe200078e0005 */
[----:B------:R-:W2:Y:S01]  /*75a30*/  LDL.LU R4, [R1+0x3f0] ;  /* 0x0003f00001047983 */ /* 0x000ea20000300800 */
[----:B------:R-:W-:-:S03]  /*75a40*/  IMAD.MOV.U32 R2, RZ, RZ, R6 ;  /* 0x000000ffff027224 */ /* 0x000fc600078e0006 */
[----:B------:R-:W2:Y:S04]  /*75a50*/  LDL.LU R5, [R1+0x3f4] ;  /* 0x0003f40001057983 */ /* 0x000ea80000300800 */
[----:B------:R-:W2:Y:S04]  /*75a60*/  LDL.LU R6, [R1+0x3f8] ;  /* 0x0003f80001067983 */ /* 0x000ea80000300800 */
[----:B------:R-:W2:Y:S04]  /*75a70*/  LDL.LU R7, [R1+0x3fc] ;  /* 0x0003fc0001077983 */ /* 0x000ea80000300800 */
[----:B------:R-:W2:Y:S04]  /*75a80*/  LDL.LU R18, [R1+0x3e8] ;  /* 0x0003e80001127983 */ /* 0x000ea80000300800 */
[----:B------:R-:W2:Y:S01]  /*75a90*/  LDL.LU R19, [R1+0x3ec] ;  /* 0x0003ec0001137983 */ /* 0x000ea20000300800 */
[----:B---3--:R-:W-:-:S15]  /*75aa0*/  HMMA.16816.F32 R48, R56, R44, R48 ;  /* 0x0000002c3830723c */ /* 0x008fde0000001830 */
[----:B------:R-:W-:-:S04]  /*75ab0*/  NOP ;  /* 0x0000000000007918 */ /* 0x000fc80000000000 */
[----:B------:R-:W-:Y:S02]  /*75ac0*/  IMAD.MOV.U32 R39, RZ, RZ, R48 ;  /* 0x000000ffff277224 */ /* 0x000fe400078e0030 */
[----:B------:R-:W-:Y:S02]  /*75ad0*/  IMAD.MOV.U32 R26, RZ, RZ, R49 ;  /* 0x000000ffff1a7224 */ /* 0x000fe400078e0031 */
[----:B------:R-:W4:Y:S02]  /*75ae0*/  LDL.LU.64 R48, [R1+0x4970] ;  /* 0x0049700001307983 */ /* 0x000f240000300a00 */
[----:B----4-:R-:W-:-:S15]  /*75af0*/  HMMA.16816.F32 R52, R56, R48, R52 ;  /* 0x000000303834723c */ /* 0x010fde0000001834 */
[----:B------:R-:W-:-:S04]  /*75b00*/  NOP ;  /* 0x0000000000007918 */ /* 0x000fc80000000000 */
[----:B------:R0:W-:Y:S04]  /*75b10*/  STL.64 [R1+0x960], R52 ;  /* 0x0009603401007387 */ /* 0x0001e80000100a00 */
[----:B------:R-:W-:Y:S04]  /*75b20*/  STL.64 [R1+0x968], R54 ;  /* 0x0009683601007387 */ /* 0x000fe80000100a00 */
[----:B0-----:R-:W3:Y:S01]  /*75b30*/  LDL.LU.64 R52, [R1+0x4968] ;  /* 0x0049680001347983 */ /* 0x001ee20000300a00 */
[----:B------:R-:W-:Y:S01]  /*75b40*/  HMMA.16816.F32 R12, R28, R24, R12 ;  /* 0x000000181c0c723c */ /* 0x000fe2000000180c */
[----:B------:R-:W-:-:S02]  /*75b50*/  IMAD.MOV.U32 R46, RZ, RZ, R28 ;  /* 0x000000ffff2e7224 */ /* 0x000fc400078e001c */
[----:B------:R-:W-:-:S05]  /*75b60*/  IMAD.MOV.U32 R43, RZ, RZ, R29 ;  /* 0x000000ffff2b7224 */ /* 0x000fca00078e001d */
[----:B---3--:R-:W-:Y:S01]  /*75b70*/  HMMA.16816.F32 R56, R56, R52, R8 ;  /* 0x000000343838723c */ /* 0x008fe20000001808 */
[----:B------:R-:W3:-:S15]  /*75b80*/  LDL.LU.64 R8, [R1+0x4960] ;  /* 0x0049600001087983 */ /* 0x000ede0000300a00 */
[----:B------:R-:W-:-:S03]  /*75b90*/  NOP ;  /* 0x0000000000007918 */ /* 0x000fc60000000000 */
[----:B------:R0:W-:Y:S04]  /*75ba0*/  STL.64 [R1+0x950], R56 ;  /* 0x0009503801007387 */ /* 0x0001e80000100a00 */
[----:B------:R1:W-:Y:S04]  /*75bb0*/  STL.64 [R1+0x958], R58 ;  /* 0x0009583a01007387 */ /* 0x0003e80000100a00 */
[----:B------:R-:W3:Y:S04]  /*75bc0*/  LDL.LU R10, [R1+0x3c8] ;  /* 0x0003c800010a7983 */ /* 0x000ee80000300800 */
[----:B------:R-:W3:Y:S04]  /*75bd0*/  LDL.LU R11, [R1+0x3cc] ;  /* 0x0003cc00010b7983 */ /* 0x000ee80000300800 */
[----:B0-----:R-:W4:Y:S04]  /*75be0*/  LDL.LU R56, [R1+0x3b0] ;  /* 0x0003b00001387983 */ /* 0x001f280000300800 */
[----:B------:R-:W4:Y:S04]  /*75bf0*/  LDL.LU R57, [R1+0x3b4] ;  /* 0x0003b40001397983 */ /* 0x000f280000300800 */
[----:B-1----:R-:W4:Y:S04]  /*75c00*/  LDL.LU R58, [R1+0x3b8] ;  /* 0x0003b800013a7983 */ /* 0x002f280000300800 */
[----:B------:R-:W4:Y:S04]  /*75c10*/  LDL.LU R59, [R1+0x3bc] ;  /* 0x0003bc00013b7983 */ /* 0x000f280000300800 */
[----:B------:R0:W-:Y:S04]  /*75c20*/  STL.64 [R1+0x940], R12 ;  /* 0x0009400c01007387 */ /* 0x0001e80000100a00 */
[----:B------:R1:W-:Y:S04]  /*75c30*/  STL.64 [R1+0x948], R14 ;  /* 0x0009480e01007387 */ /* 0x0003e80000100a00 */
[----:B0-----:R-:W3:Y:S01]  /*75c40*/  LDL.LU.64 R12, [R1+0x4958] ;  /* 0x00495800010c7983 */ /* 0x001ee20000300a00 */
[----:B-1----:R-:W-:-:S02]  /*75c50*/  IMAD.MOV.U32 R15, RZ, RZ, R30 ;  /* 0x000000ffff0f7224 */ /* 0x002fc400078e001e */
[----:B------:R-:W-:Y:S02]  /*75c60*/  IMAD.MOV.U32 R14, RZ, RZ, R31 ;  /* 0x000000ffff0e7224 */ /* 0x000fe400078e001f */
[----:B------:R-:W3:Y:S04]  /*75c70*/  LDL.LU.64 R30, [R1+0x4950] ;  /* 0x00495000011e7983 */ /* 0x000ee80000300a00 */
[----:B------:R-:W3:Y:S01]  /*75c80*/  LDL.LU.64 R28, [R1+0x4948] ;  /* 0x00494800011c7983 */ /* 0x000ee20000300a00 */
[----:B------:R-:W-:-:S05]  /*75c90*/  IMAD.MOV.U32 R27, RZ, RZ, R50 ;  /* 0x000000ffff1b7224 */ /* 0x000fca00078e0032 */
[----:B------:R0:W-:Y:S04]  /*75ca0*/  STL.64 [R1+0x4908], R26 ;  /* 0x0049081a01007387 */ /* 0x0001e80000100a00 */
[----:B------:R1:W-:Y:S01]  /*75cb0*/  STL.64 [R1+0x4900], R24 ;  /* 0x0049001801007387 */ /* 0x0003e20000100a00 */
[----:B0-----:R-:W-:Y:S02]  /*75cc0*/  IMAD.MOV.U32 R26, RZ, RZ, R15 ;  /* 0x000000ffff1a7224 */ /* 0x001fe400078e000f */
[----:B-1----:R-:W-:Y:S02]  /*75cd0*/  IMAD.MOV.U32 R24, RZ, RZ, R46 ;  /* 0x000000ffff187224 */ /* 0x002fe400078e002e */
[----:B------:R-:W-:Y:S02]  /*75ce0*/  IMAD.MOV.U32 R25, RZ, RZ, R43 ;  /* 0x000000ffff197224 */ /* 0x000fe400078e002b */
[----:B------:R-:W-:-:S07]  /*75cf0*/  IMAD.MOV.U32 R27, RZ, RZ, R14 ;  /* 0x000000ffff1b7224 */ /* 0x000fce00078e000e */
[C---:B--2---:R-:W-:Y:S08]  /*75d00*/  HMMA.16816.F32 R4, R24.reuse, R32, R4 ;  /* 0x000000201804723c */ /* 0x044ff00000001804 */
[C---:B------:R-:W-:Y:S08]  /*75d10*/  HMMA.16816.F32 R16, R24.reuse, R36, R16 ;  /* 0x000000241810723c */ /* 0x040ff00000001810 */
[----:B---3--:R-:W-:-:S15]  /*75d20*/  HMMA.16816.F32 R20, R24, R28, R20 ;  /* 0x0000001c1814723c */ /* 0x008fde0000001814 */
[----:B------:R-:W-:-:S04]  /*75d30*/  NOP ;  /* 0x0000000000007918 */ /* 0x000fc80000000000 */
[----:B------:R0:W-:Y:S04]  /*75d40*/  STL.64 [R1+0x930], R20 ;  /* 0x0009301401007387 */ /* 0x0001e80000100a00 */
[----:B------:R-:W-:Y:S04]  /*75d50*/  STL.64 [R1+0x938], R22 ;  /* 0x0009381601007387 */ /* 0x000fe80000100a00 */
[----:B0-----:R-:W2:Y:S04]  /*75d60*/  LDL.LU.64 R20, [R1+0x4940] ;  /* 0x0049400001147983 */ /* 0x001ea80000300a00 */
[----:B------:R-:W-:Y:S04]  /*75d70*/  STL.64 [R1+0x48f8], R30 ;  /* 0x0048f81e01007387 */ /* 0x000fe80000100a00 */
[----:B------:R0:W-:Y:S04]  /*75d80*/  STL.64 [R1+0x48f0], R28 ;  /* 0x0048f01c01007387 */ /* 0x0001e80000100a00 */
[----:B0-----:R-:W3:Y:S04]  /*75d90*/  LDL.LU R28, [R1+0x3d0] ;  /* 0x0003d000011c7983 */ /* 0x001ee80000300800 */
[----:B------:R-:W3:Y:S04]  /*75da0*/  LDL.LU R29, [R1+0x3d4] ;  /* 0x0003d400011d7983 */ /* 0x000ee80000300800 */
[----:B------:R-:W3:Y:S04]  /*75db0*/  LDL.LU R30, [R1+0x3d8] ;  /* 0x0003d800011e7983 */ /* 0x000ee80000300800 */
[----:B------:R0:W-:Y:S04]  /*75dc0*/  STL.64 [R1+0x910], R4 ;  /* 0x0009100401007387 */ /* 0x0001e80000100a00 */
[----:B------:R-:W-:Y:S04]  /*75dd0*/  STL.64 [R1+0x918], R6 ;  /* 0x0009180601007387 */ /* 0x000fe80000100a00 */
[----:B0-----:R-:W2:Y:S01]  /*75de0*/  LDL.LU.64 R4, [R1+0x4938] ;  /* 0x0049380001047983 */ /* 0x001ea20000300a00 */
[----:B------:R-:W-:-:S02]  /*75df0*/  IMAD.MOV.U32 R34, RZ, RZ, R51 ;  /* 0x000000ffff227224 */ /* 0x000fc400078e0033 */
[----:B------:R-:W-:Y:S02]  /*75e00*/  IMAD.MOV.U32 R50, RZ, RZ, R18 ;  /* 0x000000ffff327224 */ /* 0x000fe400078e0012 */
[----:B------:R-:W-:Y:S01]  /*75e10*/  IMAD.MOV.U32 R51, RZ, RZ, R19 ;  /* 0x000000ffff337224 */ /* 0x000fe200078e0013 */
[----:B------:R-:W-:Y:S04]  /*75e20*/  STL.64 [R1+0x48e8], R34 ;  /* 0x0048e82201007387 */ /* 0x000fe80000100a00 */
[----:B------:R-:W-:Y:S04]  /*75e30*/  STL.64 [R1+0x48e0], R32 ;  /* 0x0048e02001007387 */ /* 0x000fe80000100a00 */
[----:B------:R-:W-:Y:S04]  /*75e40*/  STL.64 [R1+0x8f0], R16 ;  /* 0x0008f01001007387 */ /* 0x000fe80000100a00 */
[----:B------:R-:W0:Y:S01]  /*75e50*/  LDSM.16.MT88.4 R16, [R13+UR5+0xc100] ;  /* 0x00c100050d10783b */ /* 0x000e220008004200 */
[----:B------:R-:W-:-:S03]  /*75e60*/  IMAD.MOV.U32 R31, RZ, RZ, R12 ;  /* 0x000000ffff1f7224 */ /* 0x000fc600078e000c */
[----:B------:R-:W1:Y:S04]  /*75e70*/  LDSM.16.MT88.4 R12, [R13+UR5+0xc180] ;  /* 0x00c180050d0c783b */ /* 0x000e680008004200 */
[----:B------:R-:W-:Y:S04]  /*75e80*/  STL.64 [R1+0x48d8], R38 ;  /* 0x0048d82601007387 */ /* 0x000fe80000100a00 */
[----:B------:R-:W-:Y:S04]  /*75e90*/  STL.64 [R1+0x48d0], R36 ;  /* 0x0048d02401007387 */ /* 0x000fe80000100a00 */
[----:B------:R-:W-:Y:S04]  /*75ea0*/  STL [R1+0x4450], R50 ;  /* 0x0044503201007387 */ /* 0x000fe80000100800 */
[----:B0-----:R-:W-:Y:S04]  /*75eb0*/  STL.64 [R1+0x4918], R18 ;  /* 0x0049181201007387 */ /* 0x001fe80000100a00 */
[----:B------:R3:W-:Y:S04]  /*75ec0*/  STL.64 [R1+0x4910], R16 ;  /* 0x0049101001007387 */ /* 0x0007e80000100a00 */
[----:B-1----:R-:W-:Y:S01]  /*75ed0*/  STL.64 [R1+0x4888], R14 ;  /* 0x0048880e01007387 */ /* 0x002fe20000100a00 */
[----:B---3--:R-:W-:-:S15]  /*75ee0*/  HMMA.16816.F32 R16, R24, R40, R28 ;  /* 0x000000281810723c */ /* 0x008fde000000181c */
[----:B------:R-:W-:-:S04]  /*75ef0*/  NOP ;  /* 0x0000000000007918 */ /* 0x000fc80000000000 */
[----:B------:R-:W-:Y:S04]  /*75f00*/  STL.64 [R1+0x8e0], R16 ;  /* 0x0008e01001007387 */ /* 0x000fe80000100a00 */
[----:B------:R-:W-:Y:S04]  /*75f10*/  STL.64 [R1+0x8e8], R18 ;  /* 0x0008e81201007387 */ /* 0x000fe80000100a00 */
[----:B------:R0:W-:Y:S02]  /*75f20*/  STL.64 [R1+0x4880], R12 ;  /* 0x0048800c01007387 */ /* 0x0001e40000100a00 */
[----:B0-----:R-:W-:Y:S02]  /*75f30*/  HMMA.16816.F32 R12, R24, R44, R8 ;  /* 0x0000002c180c723c */ /* 0x001fe40000001808 */
[----:B--2---:R-:W0:Y:S04]  /*75f40*/  LDSM.16.MT88.4 R8, [R21+UR5+0xc000] ;  /* 0x00c000051508783b */ /* 0x004e280008004200 */
[----:B0-----:R-:W-:-:S13]  /*75f50*/  STL.64 [R1+0x4838], R10 ;  /* 0x0048380a01007387 */ /* 0x001fda0000100a00 */
[----:B------:R-:W-:Y:S04]  /*75f60*/  STL.64 [R1+0x8c0], R12 ;  /* 0x0008c00c01007387 */ /* 0x000fe80000100a00 */
[----:B------:R4:W-:Y:S02]  /*75f70*/  STL.64 [R1+0x8c8], R14 ;  /* 0x0008c80e01007387 */ /* 0x0009e40000100a00 */
[----:B----4-:R-:W-:Y:S02]  /*75f80*/  HMMA.16816.F32 R12, R24, R48, R56 ;  /* 0x00000030180c723c */ /* 0x010fe40000001838 */
[----:B------:R0:W-:Y:S01]  /*75f90*/  STL.64 [R1+0x4830], R8 ;  /* 0x0048300801007387 */ /* 0x0001e20000100a00 */
[----:B------:R-:W-:Y:S02]  /*75fa0*/  IMAD.MOV.U32 R57, RZ, RZ, R5 ;  /* 0x000000ffff397224 */ /* 0x000fe400078e0005 */
[----:B------:R-:W-:-:S14]  /*75fb0*/  IMAD.MOV.U32 R58, RZ, RZ, R4 ;  /* 0x000000ffff3a7224 */ /* 0x000fdc00078e0004 */
[----:B------:R-:W-:Y:S04]  /*75fc0*/  STL.64 [R1+0x8b0], R12 ;  /* 0x0008b00c01007387 */ /* 0x000fe80000100a00 */
[----:B------:R-:W2:Y:S04]  /*75fd0*/  LDL.LU R56, [R1+0x1d0] ;  /* 0x0001d00001387983 */ /* 0x000ea80000300800 */
[----:B------:R-:W3:Y:S04]  /*75fe0*/  LDL.LU R5, [R1+0x4934] ;  /* 0x0049340001057983 */ /* 0x000ee80000300800 */
[----:B------:R-:W4:Y:S04]  /*75ff0*/  LDL.LU R4, [R1+0x4930] ;  /* 0x0049300001047983 */ /* 0x000f280000300800 */
[----:B------:R-:W2:Y:S04]  /*76000*/  LDL.LU R59, [R1+0x1dc] ;  /* 0x0001dc00013b7983 */ /* 0x000ea80000300800 */
[----:B--2---:R-:W-:Y:S04]  /*76010*/  STL.64 [R1+0x4848], R58 ;  /* 0x0048483a01007387 */ /* 0x004fe80000100a00 */
[----:B------:R1:W-:Y:S04]  /*76020*/  STL.64 [R1+0x4840], R56 ;  /* 0x0048403801007387 */ /* 0x0003e80000100a00 */
[----:B0-----:R-:W2:Y:S04]  /*76030*/  LDL.LU R8, [R1+0x210] ;  /* 0x0002100001087983 */ /* 0x001ea80000300800 */
[----:B------:R-:W2:Y:S01]  /*76040*/  LDL.LU R9, [R1+0x214] ;  /* 0x0002140001097983 */ /* 0x000ea20000300800 */
[----:B---3--:R-:W-:-:S02]  /*76050*/  IMAD.MOV.U32 R10, RZ, RZ, R5 ;  /* 0x000000ffff0a7224 */ /* 0x008fc400078e0005 */
[----:B----4-:R-:W-:Y:S01]  /*76060*/  IMAD.MOV.U32 R11, RZ, RZ, R4 ;  /* 0x000000ffff0b7224 */ /* 0x010fe200078e0004 */
[----:B------:R-:W3:Y:S04]  /*76070*/  LDL.LU R5, [R1+0x492c] ;  /* 0x00492c0001057983 */ /* 0x000ee80000300800 */
[----:B------:R-:W4:Y:S04]  /*76080*/  LDL.LU R4, [R1+0x4928] ;  /* 0x0049280001047983 */ /* 0x000f280000300800 */
[----:B------:R4:W-:Y:S04]  /*76090*/  STL.64 [R1+0x4858], R10 ;  /* 0x0048580a01007387 */ /* 0x0009e80000100a00 */
[----:B--2---:R0:W-:Y:S04]  /*760a0*/  STL.64 [R1+0x4850], R8 ;  /* 0x0048500801007387 */ /* 0x0041e80000100a00 */
[----:B-1----:R-:W2:Y:S04]  /*760b0*/  LDL.LU R56, [R1+0x220] ;  /* 0x0002200001387983 */ /* 0x002ea80000300800 */
[----:B------:R-:W2:Y:S04]  /*760c0*/  LDL.LU R57, [R1+0x224] ;  /* 0x0002240001397983 */ /* 0x000ea80000300800 */
[----:B------:R-:W2:Y:S04]  /*760d0*/  LDL.LU R58, [R1+0x228] ;  /* 0x00022800013a7983 */ /* 0x000ea80000300800 */
[----:B------:R-:W2:Y:S01]  /*760e0*/  LDL.LU R59, [R1+0x22c] ;  /* 0x00022c00013b7983 */ /* 0x000ea20000300800 */
[----:B----4-:R-:W-:-:S02]  /*760f0*/  IMAD.MOV.U32 R10, RZ, RZ, R4 ;  /* 0x000000ffff0a7224 */ /* 0x010fc400078e0004 */
[----:B---3--:R-:W-:Y:S01]  /*76100*/  IMAD.MOV.U32 R11, RZ, RZ, R5 ;  /* 0x000000ffff0b7224 */ /* 0x008fe200078e0005 */
[----:B--2---:R-:W-:Y:S04]  /*76110*/  STL.64 [R1+0x4868], R58 ;  /* 0x0048683a01007387 */ /* 0x004fe80000100a00 */
[----:B------:R1:W-:Y:S04]  /*76120*/  STL.64 [R1+0x4860], R56 ;  /* 0x0048603801007387 */ /* 0x0003e80000100a00 */
[----:B0-----:R-:W2:Y:S04]  /*76130*/  LDL.LU R8, [R1+0x230] ;  /* 0x0002300001087983 */ /* 0x001ea80000300800 */
[----:B------:R-:W2:Y:S04]  /*76140*/  LDL.LU R9, [R1+0x234] ;  /* 0x0002340001097983 */ /* 0x000ea80000300800 */
[----:B------:R-:W3:Y:S04]  /*76150*/  LDL.LU R4, [R1+0x4924] ;  /* 0x0049240001047983 */ /* 0x000ee80000300800 */
[----:B------:R-:W4:Y:S04]  /*76160*/  LDL.LU R5, [R1+0x4920] ;  /* 0x0049200001057983 */ /* 0x000f280000300800 */
[----:B------:R-:W-:Y:S04]  /*76170*/  STL.64 [R1+0x4878], R10 ;  /* 0x0048780a01007387 */ /* 0x000fe80000100a00 */
[----:B--2---:R-:W-:Y:S04]  /*76180*/  STL.64 [R1+0x4870], R8 ;  /* 0x0048700801007387 */ /* 0x004fe80000100a00 */
[----:B-1----:R-:W2:Y:S04]  /*76190*/  LDL.LU R56, [R1+0x240] ;  /* 0x0002400001387983 */ /* 0x002ea80000300800 */
        /* <DEDUP_REMOVED lines=14> */
[----:B------:R-:W2:Y:S01]  /*76280*/  LDL.LU R59, [R1+0x33c] ;  /* 0x00033c00013b7983 */ /* 0x000ea20000300800 */
[----:B----4-:R-:W-:-:S02]  /*76290*/  IMAD.MOV.U32 R10, RZ, RZ, R5 ;  /* 0x000000ffff0a7224 */ /* 0x010fc400078e0005 */
[----:B---3--:R-:W-:Y:S02]  /*762a0*/  IMAD.MOV.U32 R11, RZ, RZ, R4 ;  /* 0x000000ffff0b7224 */ /* 0x008fe400078e0004 */
[----:B------:R-:W0:Y:S04]  /*762b0*/  LDSM.16.MT88.4 R4, [R21+UR5+0xc080] ;  /* 0x00c080051504783b */ /* 0x000e280008004200 */
[----:B--2---:R-:W-:Y:S04]  /*762c0*/  STL.64 [R1+0x48b8], R58 ;  /* 0x0048b83a01007387 */ /* 0x004fe80000100a00 */
[----:B------:R1:W-:Y:S04]  /*762d0*/  STL.64 [R1+0x48b0], R56 ;  /* 0x0048b03801007387 */ /* 0x0003e80000100a00 */
        /* <DEDUP_REMOVED lines=23> */
[----:B--2---:R1:W-:Y:S01]  /*76450*/  STL.64 [R1+0x48c0], R56 ;  /* 0x0048c03801007387 */ /* 0x0043e20000100a00 */
[----:B----4-:R-:W-:Y:S03]  /*76460*/  HMMA.16816.F32 R24, R24, R52, R16 ;  /* 0x000000341818723c */ /* 0x010fe60000001810 */
        /* <DEDUP_REMOVED lines=10> */
[----:B0-----:R-:W-:Y:S04]  /*76510*/  STL.64 [R1+0x47f8], R6 ;  /* 0x0047f80601007387 */ /* 0x001fe80000100a00 */
[----:B------:R0:W-:Y:S01]  /*76520*/  STL.64 [R1+0x47f0], R4 ;  /* 0x0047f00401007387 */ /* 0x0001e20000100a00 */
[----:B------:R-:W-:-:S02]  /*76530*/  IMAD.MOV.U32 R47, RZ, RZ, R26 ;  /* 0x000000ffff2f7224 */ /* 0x000fc400078e001a */
[----:B------:R-:W-:Y:S02]  /*76540*/  IMAD.MOV.U32 R50, RZ, RZ, R27 ;  /* 0x000000ffff327224 */ /* 0x000fe400078e001b */
[----:B------:R-:W-:Y:S02]  /*76550*/  IMAD.MOV.U32 R43, RZ, RZ, R24 ;  /* 0x000000ffff2b7224 */ /* 0x000fe400078e0018 */
[----:B------:R-:W-:Y:S01]  /*76560*/  IMAD.MOV.U32 R46, RZ, RZ, R25 ;  /* 0x000000ffff2e7224 */ /* 0x000fe200078e0019 */
[----:B0-----:R-:W2:Y:S04]  /*76570*/  LDL.LU R4, [R1+0x150] ;  /* 0x0001500001047983 */ /* 0x001ea80000300800 */
[----:B------:R-:W2:Y:S04]  /*76580*/  LDL.LU R5, [R1+0x154] ;  /* 0x0001540001057983 */ /* 0x000ea80000300800 */
[----:B------:R-:W2:Y:S04]  /*76590*/  LDL.LU R6, [R1+0x158] ;  /* 0x0001580001067983 */ /* 0x000ea80000300800 */
[----:B------:R-:W2:Y:S04]  /*765a0*/  LDL.LU.64 R18, [R1+0x4918] ;  /* 0x0049180001127983 */ /* 0x000ea80000300a00 */
[----:B------:R-:W2:Y:S04]  /*765b0*/  LDL.LU.64 R16, [R1+0x4910] ;  /* 0x0049100001107983 */ /* 0x000ea80000300a00 */
[----:B------:R-:W2:Y:S04]  /*765c0*/  LDL.LU.64 R26, [R1+0x4908] ;  /* 0x00490800011a7983 */ /* 0x000ea80000300a00 */
[----:B------:R-:W2:Y:S01]  /*765d0*/  LDL.LU.64 R24, [R1+0x4900] ;  /* 0x0049000001187983 */ /* 0x000ea20000300a00 */
[----:B------:R-:W-:-:S03]  /*765e0*/  IMAD.MOV.U32 R7, RZ, RZ, R20 ;  /* 0x000000ffff077224 */ /* 0x000fc600078e0014 */
[----:B------:R-:W0:Y:S04]  /*765f0*/  LDSM.16.MT88.4 R20, [R21+UR5+0xc100] ;  /* 0x00c100051514783b */ /* 0x000e280008004200 */
[----:B0-----:R-:W-:Y:S04]  /*76600*/  STL.64 [R1+0x4778], R22 ;  /* 0x0047781601007387 */ /* 0x001fe80000100a00 */
[----:B------:R0:W-:Y:S04]  /*76610*/  STL.64 [R1+0x4770], R20 ;  /* 0x0047701401007387 */ /* 0x0001e80000100a00 */
[----:B0-----:R-:W3:Y:S04]  /*76620*/  LDL.LU R20, [R1+0x1f0] ;  /* 0x0001f00001147983 */ /* 0x001ee80000300800 */
        /* <DEDUP_REMOVED lines=58> */
[----:B------:R-:W4:Y:S01]  /*769d0*/  LDL.LU.64 R8, [R1+0x4870] ;  /* 0x0048700001087983 */ /* 0x000f220000300a00 */
[----:B--2---:R-:W-:-:S15]  /*769e0*/  HMMA.16816.F32 R56, R12, R28, R56 ;  /* 0x0000001c0c38723c */ /* 0x004fde0000001838 */
[----:B------:R-:W-:-:S04]  /*769f0*/  NOP ;  /* 0x0000000000007918 */ /* 0x000fc80000000000 */
[----:B------:R-:W-:Y:S04]  /*76a00*/  STL.64 [R1+0x750], R56 ;  /* 0x0007503801007387 */ /* 0x000fe80000100a00 */
[----:B------:R0:W-:Y:S04]  /*76a10*/  STL.64 [R1+0x758], R58 ;  /* 0x0007583a01007387 */ /* 0x0001e80000100a00 */
[----:B0-----:R-:W2:Y:S04]  /*76a20*/  LDL.LU.64 R58, [R1+0x4868] ;  /* 0x00486800013a7983 */ /* 0x001ea80000300a00 */
[----:B------:R-:W2:Y:S01]  /*76a30*/  LDL.LU.64 R56, [R1+0x4860] ;  /* 0x0048600001387983 */ /* 0x000ea20000300a00 */
        /* <DEDUP_REMOVED lines=16> */
[----:B0-----:R-:W2:Y:S04]  /*76b40*/  LDL.LU.64 R10, [R1+0x4838] ;  /* 0x00483800010a7983 */ /* 0x001ea80000300a00 */
[----:B------:R-:W2:Y:S01]  /*76b50*/  LDL.LU.64 R8, [R1+0x4830] ;  /* 0x0048300001087983 */ /* 0x000ea20000300a00 */
[C---:B---3--:R-:W-:Y:S03]  /*76b60*/  HMMA.16816.F32 R16, R12.reuse, R44, R16 ;  /* 0x0000002c0c10723c */ /* 0x048fe60000001810 */
[----:B------:R-:W-:Y:S04]  /*76b70*/  STL.64 [R1+0x4828], R46 ;  /* 0x0048282e01007387 */ /* 0x000fe80000100a00 */
[----:B------:R-:W-:Y:S01]  /*76b80*/  STL.64 [R1+0x4820], R44 ;  /* 0x0048202c01007387 */ /* 0x000fe20000100a00 */
[C---:B------:R-:W-:Y:S11]  /*76b90*/  HMMA.16816.F32 R4, R12.reuse, R52, R4 ;  /* 0x000000340c04723c */ /* 0x040ff60000001804 */
[----:B------:R-:W-:Y:S04]  /*76ba0*/  STL.64 [R1+0x6e0], R16 ;  /* 0x0006e01001007387 */ /* 0x000fe80000100a00 */
[----:B------:R0:W-:Y:S02]  /*76bb0*/  STL.64 [R1+0x6e8], R18 ;  /* 0x0006e81201007387 */ /* 0x0001e40000100a00 */
[----:B0-----:R-:W-:Y:S02]  /*76bc0*/  HMMA.16816.F32 R16, R12, R48, R20 ;  /* 0x000000300c10723c */ /* 0x001fe40000001814 */
[----:B------:R-:W-:Y:S04]  /*76bd0*/  STL.64 [R1+0x4818], R50 ;  /* 0x0048183201007387 */ /* 0x000fe80000100a00 */
[----:B------:R-:W-:-:S13]  /*76be0*/  STL.64 [R1+0x4810], R48 ;  /* 0x0048103001007387 */ /* 0x000fda0000100a00 */
[----:B------:R-:W-:Y:S04]  /*76bf0*/  STL.64 [R1+0x6d0], R16 ;  /* 0x0006d01001007387 */ /* 0x000fe80000100a00 */
[----:B------:R-:W-:Y:S04]  /*76c00*/  STL.64 [R1+0x6d8], R18 ;  /* 0x0006d81201007387 */ /* 0x000fe80000100a00 */
[----:B------:R-:W-:Y:S04]  /*76c10*/  STL.64 [R1+0x4808], R54 ;  /* 0x0048083601007387 */ /* 0x000fe80000100a00 */
[----:B------:R-:W-:Y:S04]  /*76c20*/  STL.64 [R1+0x4800], R52 ;  /* 0x0048003401007387 */ /* 0x000fe80000100a00 */
[----:B------:R-:W-:Y:S04]  /*76c30*/  STL.64 [R1+0x690], R4 ;  /* 0x0006900401007387 */ /* 0x000fe80000100a00 */
[----:B------:R2:W-:Y:S04]  /*76c40*/  STL.64 [R1+0x698], R6 ;  /* 0x0006980601007387 */ /* 0x0005e80000100a00 */
[----:B------:R-:W3:Y:S01]  /*76c50*/  LDL.LU R20, [R1+0xb0] ;  /* 0x0000b00001147983 */ /* 0x000ee20000300800 */
[----:B--2---:R-:W-:-:S15]  /*76c60*/  HMMA.16816.F32 R4, R8, R24, R56 ;  /* 0x000000180804723c */ /* 0x004fde0000001838 */
[----:B------:R-:W-:-:S04]  /*76c70*/  NOP ;  /* 0x0000000000007918 */ /* 0x000fc80000000000 */
[----:B------:R-:W-:Y:S04]  /*76c80*/  STL.64 [R1+0x670], R4 ;  /* 0x0006700401007387 */ /* 0x000fe80000100a00 */
[----:B------:R-:W-:Y:S04]  /*76c90*/  STL.64 [R1+0x678], R6 ;  /* 0x0006780601007387 */ /* 0x000fe80000100a00 */
[----:B------:R-:W3:Y:S04]  /*76ca0*/  LDL.LU R21, [R1+0xb4] ;  /* 0x0000b40001157983 */ /* 0x000ee80000300800 */
[----:B------:R-:W2:Y:S04]  /*76cb0*/  LDL.LU R22, [R1+0xb8] ;  /* 0x0000b80001167983 */ /* 0x000ea80000300800 */
[----:B------:R-:W2:Y:S04]  /*76cc0*/  LDL.LU R23, [R1+0xbc] ;  /* 0x0000bc0001177983 */ /* 0x000ea80000300800 */
[----:B--2---:R-:W-:Y:S04]  /*76cd0*/  STL.64 [R1+0x4788], R22 ;  /* 0x0047881601007387 */ /* 0x004fe80000100a00 */
[----:B---3--:R0:W-:Y:S04]  /*76ce0*/  STL.64 [R1+0x4780], R20 ;  /* 0x0047801401007387 */ /* 0x0081e80000100a00 */
        /* <DEDUP_REMOVED lines=62> */
[C---:B----4-:R-:W-:Y:S08]  /*770d0*/  HMMA.16816.F32 R16, R8.reuse, R28, R16 ;  /* 0x0000001c0810723c */ /* 0x050ff00000001810 */
[C---:B------:R-:W-:Y:S08]  /*770e0*/  HMMA.16816.F32 R56, R8.reuse, R32, R56 ;  /* 0x000000200838723c */ /* 0x040ff00000001838 */
[C---:B------:R-:W-:Y:S08]  /*770f0*/  HMMA.16816.F32 R12, R8.reuse, R36, R12 ;  /* 0x00000024080c723c */ /* 0x040ff0000000180c */
[C---:B------:R-:W-:Y:S01]  /*77100*/  HMMA.16816.F32 R44, R8.reuse, R40, R44 ;  /* 0x00000028082c723c */ /* 0x040fe2000000182c */
[----:B---3--:R-:W-:Y:S04]  /*77110*/  STL.64 [R1+0x47e8], R22 ;  /* 0x0047e81601007387 */ /* 0x008fe80000100a00 */
[----:B--2---:R0:W-:Y:S04]  /*77120*/  STL.64 [R1+0x47e0], R20 ;  /* 0x0047e01401007387 */ /* 0x0041e80000100a00 */
[----:B0-----:R-:W2:Y:S04]  /*77130*/  LDL.LU R20, [R1+0x130] ;  /* 0x0001300001147983 */ /* 0x001ea80000300800 */
[----:B------:R-:W2:Y:S04]  /*77140*/  LDL.LU R21, [R1+0x134] ;  /* 0x0001340001157983 */ /* 0x000ea80000300800 */
[----:B------:R-:W2:Y:S04]  /*77150*/  LDL.LU R22, [R1+0x138] ;  /* 0x0001380001167983 */ /* 0x000ea80000300800 */
[----:B------:R-:W2:Y:S04]  /*77160*/  LDL.LU R23, [R1+0x13c] ;  /* 0x00013c0001177983 */ /* 0x000ea80000300800 */
[----:B------:R0:W-:Y:S04]  /*77170*/  STL.64 [R1+0x660], R16 ;  /* 0x0006601001007387 */ /* 0x0001e80000100a00 */
[----:B------:R1:W-:Y:S04]  /*77180*/  STL.64 [R1+0x668], R18 ;  /* 0x0006681201007387 */ /* 0x0003e80000100a00 */
[----:B0-----:R-:W3:Y:S04]  /*77190*/  LDL.LU R16, [R1+0x90] ;  /* 0x0000900001107983 */ /* 0x001ee80000300800 */
[----:B------:R0:W-:Y:S04]  /*771a0*/  STL.64 [R1+0x640], R56 ;  /* 0x0006403801007387 */ /* 0x0001e80000100a00 */
[----:B------:R4:W-:Y:S04]  /*771b0*/  STL.64 [R1+0x648], R58 ;  /* 0x0006483a01007387 */ /* 0x0009e80000100a00 */
[----:B------:R-:W3:Y:S04]  /*771c0*/  LDL.LU R17, [R1+0x94] ;  /* 0x0000940001117983 */ /* 0x000ee80000300800 */
[----:B-1----:R-:W3:Y:S04]  /*771d0*/  LDL.LU R18, [R1+0x98] ;  /* 0x0000980001127983 */ /* 0x002ee80000300800 */
[----:B------:R-:W3:Y:S04]  /*771e0*/  LDL.LU R19, [R1+0x9c] ;  /* 0x00009c0001137983 */ /* 0x000ee80000300800 */
[----:B0-----:R-:W2:Y:S04]  /*771f0*/  LDL.LU R56, [R1+0xc0] ;  /* 0x0000c00001387983 */ /* 0x001ea80000300800 */
[----:B------:R-:W2:Y:S04]  /*77200*/  LDL.LU R57, [R1+0xc4] ;  /* 0x0000c40001397983 */ /* 0x000ea80000300800 */
[----:B----4-:R-:W4:Y:S04]  /*77210*/  LDL.LU R58, [R1+0xc8] ;  /* 0x0000c800013a7983 */ /* 0x010f280000300800 */
        /* <DEDUP_REMOVED lines=79> */
[----:B0-----:R-:W2:Y:S04]  /*77710*/  LDL.LU R4, [R1+0xa0] ;  /* 0x0000a00001047983 */ /* 0x001ea80000300800 */
[----:B------:R-:W2:Y:S04]  /*77720*/  LDL.LU R5, [R1+0xa4] ;  /* 0x0000a40001057983 */ /* 0x000ea80000300800 */
[----:B-1----:R-:W2:Y:S04]  /*77730*/  LDL.LU R6, [R1+0xa8] ;  /* 0x0000a80001067983 */ /* 0x002ea80000300800 */
[----:B------:R-:W2:Y:S04]  /*77740*/  LDL.LU R7, [R1+0xac] ;  /* 0x0000ac0001077983 */ /* 0x000ea80000300800 */
[----:B------:R-:W-:Y:S04]  /*77750*/  STL.64 [R1+0x4768], R54 ;  /* 0x0047683601007387 */ /* 0x000fe80000100a00 */
[----:B------:R-:W-:Y:S04]  /*77760*/  STL.64 [R1+0x4760], R52 ;  /* 0x0047603401007387 */ /* 0x000fe80000100a00 */
[----:B------:R-:W-:Y:S04]  /*77770*/  STL.64 [R1+0x4758], R26 ;  /* 0x0047581a01007387 */ /* 0x000fe80000100a00 */
[----:B------:R-:W-:Y:S01]  /*77780*/  STL.64 [R1+0x4750], R24 ;  /* 0x0047501801007387 */ /* 0x000fe20000100a00 */
[----:B--2---:R-:W-:-:S15]  /*77790*/  HMMA.16816.F32 R4, R20, R24, R4 ;  /* 0x000000181404723c */ /* 0x004fde0000001804 */
[----:B------:R-:W-:-:S04]  /*777a0*/  NOP ;  /* 0x0000000000007918 */ /* 0x000fc80000000000 */
[----:B------:R-:W-:Y:S04]  /*777b0*/  STL.64 [R1+0x4f0], R4 ;  /* 0x0004f00401007387 */ /* 0x000fe80000100a00 */
[----:B------:R3:W-:Y:S02]  /*777c0*/  STL.64 [R1+0x4f8], R6 ;  /* 0x0004f80601007387 */ /* 0x0007e40000100a00 */
[----:B---3--:R-:W-:Y:S02]  /*777d0*/  HMMA.16816.F32 R4, R20, R28, R16 ;  /* 0x0000001c1404723c */ /* 0x008fe40000001810 */
[----:B------:R-:W-:-:S15]  /*777e0*/  STL.64 [R1+0x4748], R30 ;  /* 0x0047481e01007387 */ /* 0x000fde0000100a00 */
[----:B------:R-:W-:Y:S02]  /*777f0*/  NOP ;  /* 0x0000000000007918 */ /* 0x000fe40000000000 */
[----:B------:R-:W-:Y:S04]  /*77800*/  STL.64 [R1+0x4e0], R4 ;  /* 0x0004e00401007387 */ /* 0x000fe80000100a00 */
[----:B------:R0:W-:Y:S02]  /*77810*/  STL.64 [R1+0x4e8], R6 ;  /* 0x0004e80601007387 */ /* 0x0001e40000100a00 */
[----:B0-----:R-:W-:Y:S02]  /*77820*/  HMMA.16816.F32 R4, R20, R32, R8 ;  /* 0x000000201404723c */ /* 0x001fe40000001808 */
[----:B------:R-:W-:-:S15]  /*77830*/  STL.64 [R1+0x4740], R28 ;  /* 0x0047401c01007387 */ /* 0x000fde0000100a00 */
[----:B------:R-:W-:Y:S02]  /*77840*/  NOP ;  /* 0x0000000000007918 */ /* 0x000fe40000000000 */
[----:B------:R-:W-:Y:S04]  /*77850*/  STL.64 [R1+0x4d0], R4 ;  /* 0x0004d00401007387 */ /* 0x000fe80000100a00 */
[----:B------:R4:W-:Y:S04]  /*77860*/  STL.64 [R1+0x4d8], R6 ;  /* 0x0004d80601007387 */ /* 0x0009e80000100a00 */
[----:B------:R-:W2:Y:S04]  /*77870*/  LDL.LU R8, [R1+0x160] ;  /* 0x0001600001087983 */ /* 0x000ea80000300800 */
[----:B------:R-:W2:Y:S04]  /*77880*/  LDL.LU R9, [R1+0x164] ;  /* 0x0001640001097983 */ /* 0x000ea80000300800 */
[----:B------:R-:W2:Y:S04]  /*77890*/  LDL.LU R10, [R1+0x168] ;  /* 0x00016800010a7983 */ /* 0x000ea80000300800 */
[----:B------:R-:W2:Y:S01]  /*778a0*/  LDL.LU R11, [R1+0x16c] ;  /* 0x00016c00010b7983 */ /* 0x000ea20000300800 */
[C---:B------:R-:W-:Y:S08]  /*778b0*/  HMMA.16816.F32 R12, R20.reuse, R36, R12 ;  /* 0x00000024140c723c */ /* 0x040ff0000000180c */
[----:B----4-:R-:W-:Y:S01]  /*778c0*/  HMMA.16816.F32 R4, R20, R40, R56 ;  /* 0x000000281404723c */ /* 0x010fe20000001838 */
[----:B------:R-:W-:Y:S04]  /*778d0*/  STL.64 [R1+0x4738], R34 ;  /* 0x0047382201007387 */ /* 0x000fe80000100a00 */
[----:B------:R-:W-:Y:S06]  /*778e0*/  STL.64 [R1+0x4730], R32 ;  /* 0x0047302001007387 */ /* 0x000fec0000100a00 */
[----:B------:R-:W-:Y:S04]  /*778f0*/  STL.64 [R1+0x4c0], R12 ;  /* 0x0004c00c01007387 */ /* 0x000fe80000100a00 */
[----:B------:R0:W-:Y:S04]  /*77900*/  STL.64 [R1+0x4c8], R14 ;  /* 0x0004c80e01007387 */ /* 0x0001e80000100a00 */
[----:B------:R-:W3:Y:S04]  /*77910*/  LDL.LU R56, [R1+0x2d0] ;  /* 0x0002d00001387983 */ /* 0x000ee80000300800 */
[----:B------:R-:W-:Y:S04]  /*77920*/  STL.64 [R1+0x4b0], R4 ;  /* 0x0004b00401007387 */ /* 0x000fe80000100a00 */
[----:B------:R1:W-:Y:S04]  /*77930*/  STL.64 [R1+0x4b8], R6 ;  /* 0x0004b80601007387 */ /* 0x0003e80000100a00 */
[----:B------:R-:W3:Y:S04]  /*77940*/  LDL.LU R57, [R1+0x2d4] ;  /* 0x0002d40001397983 */ /* 0x000ee80000300800 */
[----:B------:R-:W3:Y:S04]  /*77950*/  LDL.LU R58, [R1+0x2d8] ;  /* 0x0002d800013a7983 */ /* 0x000ee80000300800 */
[----:B------:R-:W3:Y:S04]  /*77960*/  LDL.LU R59, [R1+0x2dc] ;  /* 0x0002dc00013b7983 */ /* 0x000ee80000300800 */
[----:B------:R-:W4:Y:S04]  /*77970*/  LDL.LU R52, [R1+0x270] ;  /* 0x0002700001347983 */ /* 0x000f280000300800 */
[----:B------:R-:W4:Y:S04]  /*77980*/  LDL.LU R53, [R1+0x274] ;  /* 0x0002740001357983 */ /* 0x000f280000300800 */
[----:B------:R-:W4:Y:S04]  /*77990*/  LDL.LU R54, [R1+0x278] ;  /* 0x0002780001367983 */ /* 0x000f280000300800 */
[----:B------:R-:W4:Y:S04]  /*779a0*/  LDL.LU R55, [R1+0x27c] ;  /* 0x00027c0001377983 */ /* 0x000f280000300800 */
[----:B------:R-:W3:Y:S01]  /*779b0*/  LDL.LU R24, [R1+0x260] ;  /* 0x0002600001187983 */ /* 0x000ee20000300800 */
[----:B0-----:R-:W0:Y:S03]  /*779c0*/  S2R R15, SR_TID.X ;  /* 0x00000000000f7919 */ /* 0x001e260000002100 */
        /* <DEDUP_REMOVED lines=11> */
[C---:B0-----:R-:W-:Y:S01]  /*77a80*/  LOP3.LUT R14, R15.reuse, 0x7, RZ, 0xc0, !PT ;  /* 0x000000070f0e7812 */ /* 0x041fe200078ec0ff */
[----:B------:R-:W-:-:S04]  /*77a90*/  IMAD.SHL.U32 R13, R15, 0x2, RZ ;  /* 0x000000020f0d7824 */ /* 0x000fc800078e00ff */
[----:B------:R-:W-:Y:S02]  /*77aa0*/  IMAD R14, R14, 0x210, RZ ;  /* 0x000002100e0e7824 */ /* 0x000fe400078e02ff */
[----:B------:R-:W-:-:S03]  /*77ab0*/  IMAD.SHL.U32 R15, R15, 0x100, RZ ;  /* 0x000001000f0f7824 */ /* 0x000fc600078e00ff */
[----:B-1----:R-:W-:-:S04]  /*77ac0*/  LOP3.LUT R7, R14, 0x10, R13, 0x78, !PT ;  /* 0x000000100e077812 */ /* 0x002fc800078e780d */
[----:B------:R-:W-:-:S04]  /*77ad0*/  LOP3.LUT R7, R7, 0x1000, R15, 0xf8, !PT ;  /* 0x0000100007077812 */ /* 0x000fc800078ef80f */
[----:B------:R-:W-:-:S05]  /*77ae0*/  LOP3.LUT R7, R7, 0x40, RZ, 0x3c, !PT ;  /* 0x0000004007077812 */ /* 0x000fca00078e3cff */
[----:B------:R-:W0:Y:S04]  /*77af0*/  LDSM.16.MT88.4 R12, [R7+UR5+0xc000] ;  /* 0x00c00005070c783b */ /* 0x000e280008004200 */
[----:B0-----:R-:W-:Y:S04]  /*77b00*/  STL.64 [R1+0x4728], R14 ;  /* 0x0047280e01007387 */ /* 0x001fe80000100a00 */
[----:B------:R0:W-:Y:S04]  /*77b10*/  STL.64 [R1+0x4720], R12 ;  /* 0x0047200c01007387 */ /* 0x0001e80000100a00 */
[----:B0-----:R-:W3:Y:S01]  /*77b20*/  LDL.LU R12, [R1+0x2b0] ;  /* 0x0002b000010c7983 */ /* 0x001ee20000300800 */
[----:B--2---:R-:W-:-:S15]  /*77b30*/  HMMA.16816.F32 R8, R20, R44, R8 ;  /* 0x0000002c1408723c */ /* 0x004fde0000001808 */
[----:B------:R-:W-:-:S04]  /*77b40*/  NOP ;  /* 0x0000000000007918 */ /* 0x000fc80000000000 */
[----:B------:R-:W-:Y:S04]  /*77b50*/  STL.64 [R1+0x4a0], R8 ;  /* 0x0004a00801007387 */ /* 0x000fe80000100a00 */
[----:B------:R-:W-:Y:S04]  /*77b60*/  STL.64 [R1+0x4a8], R10 ;  /* 0x0004a80a01007387 */ /* 0x000fe80000100a00 */
[----:B------:R-:W0:Y:S04]  /*77b70*/  LDSM.16.MT88.4 R8, [R7+UR5+0xc080] ;  /* 0x00c080050708783b */ /* 0x000e280008004200 */
[----:B------:R-:W2:Y:S04]  /*77b80*/  LDL.LU R13, [R1+0x2b4] ;  /* 0x0002b400010d7983 */ /* 0x000ea80000300800 */
[----:B------:R-:W2:Y:S04]  /*77b90*/  LDL.LU R14, [R1+0x2b8] ;  /* 0x0002b800010e7983 */ /* 0x000ea80000300800 */
[----:B------:R-:W2:Y:S04]  /*77ba0*/  LDL.LU R15, [R1+0x2bc] ;  /* 0x0002bc00010f7983 */ /* 0x000ea80000300800 */
[----:B------:R-:W1:Y:S01]  /*77bb0*/  LDSM.16.MT88.4 R4, [R7+UR5+0xc100] ;  /* 0x00c100050704783b */ /* 0x000e620008004200 */
[----:B----4-:R-:W-:Y:S03]  /*77bc0*/  HMMA.16816.F32 R52, R20, R48, R52 ;  /* 0x000000301434723c */ /* 0x010fe60000001834 */
[----:B0-----:R-:W-:Y:S04]  /*77bd0*/  STL.64 [R1+0x46c8], R10 ;  /* 0x0046c80a01007387 */ /* 0x001fe80000100a00 */
[----:B------:R0:W-:Y:S04]  /*77be0*/  STL.64 [R1+0x46c0], R8 ;  /* 0x0046c00801007387 */ /* 0x0001e80000100a00 */
[----:B0-----:R-:W4:Y:S04]  /*77bf0*/  LDL.LU R8, [R1+0x2c0] ;  /* 0x0002c00001087983 */ /* 0x001f280000300800 */
[----:B------:R-:W4:Y:S04]  /*77c00*/  LDL.LU R9, [R1+0x2c4] ;  /* 0x0002c40001097983 */ /* 0x000f280000300800 */
[----:B------:R-:W4:Y:S04]  /*77c10*/  LDL.LU R10, [R1+0x2c8] ;  /* 0x0002c800010a7983 */ /* 0x000f280000300800 */
[----:B------:R-:W4:Y:S04]  /*77c20*/  LDL.LU R11, [R1+0x2cc] ;  /* 0x0002cc00010b7983 */ /* 0x000f280000300800 */
[----:B------:R-:W-:Y:S04]  /*77c30*/  STL.64 [R1+0x490], R52 ;  /* 0x0004903401007387 */ /* 0x000fe80000100a00 */
[----:B------:R0:W-:Y:S04]  /*77c40*/  STL.64 [R1+0x498], R54 ;  /* 0x0004983601007387 */ /* 0x0001e80000100a00 */
[----:B0-----:R-:W2:Y:S04]  /*77c50*/  LDL.LU.64 R54, [R1+0x4768] ;  /* 0x0047680001367983 */ /* 0x001ea80000300a00 */
[----:B------:R-:W3:Y:S04]  /*77c60*/  LDL.LU.64 R52, [R1+0x4760] ;  /* 0x0047600001347983 */ /* 0x000ee80000300a00 */
[----:B-1----:R-:W-:Y:S04]  /*77c70*/  STL.64 [R1+0x4668], R6 ;  /* 0x0046680601007387 */ /* 0x002fe80000100a00 */
[----:B------:R0:W-:Y:S04]  /*77c80*/  STL.64 [R1+0x4660], R4 ;  /* 0x0046600401007387 */ /* 0x0001e80000100a00 */
[----:B0-----:R-:W2:Y:S04]  /*77c90*/  LDL.LU R4, [R1+0x2e0] ;  /* 0x0002e00001047983 */ /* 0x001ea80000300800 */
[----:B------:R-:W2:Y:S04]  /*77ca0*/  LDL.LU R5, [R1+0x2e4] ;  /* 0x0002e40001057983 */ /* 0x000ea80000300800 */
[----:B------:R-:W2:Y:S04]  /*77cb0*/  LDL.LU R6, [R1+0x2e8] ;  /* 0x0002e80001067983 */ /* 0x000ea80000300800 */
[----:B------:R-:W2:Y:S01]  /*77cc0*/  LDL.LU R7, [R1+0x2ec] ;  /* 0x0002ec0001077983 */ /* 0x000ea20000300800 */
[----:B------:R-:W0:Y:S01]  /*77cd0*/  S2R R19, SR_TID.X ;  /* 0x0000000000137919 */ /* 0x000e220000002100 */
[----:B------:R-:W1:Y:S01]  /*77ce0*/  S2R R18, SR_TID.X ;  /* 0x0000000000127919 */ /* 0x000e620000002100 */
[----:B0-----:R-:W-:Y:S01]  /*77cf0*/  LOP3.LUT R19, R19, 0x7, RZ, 0xc0, !PT ;  /* 0x0000000713137812 */ /* 0x001fe200078ec0ff */
[----:B-1----:R-:W-:-:S04]  /*77d00*/  IMAD.SHL.U32 R17, R18, 0x2, RZ ;  /* 0x0000000212117824 */ /* 0x002fc800078e00ff */
[----:B------:R-:W-:Y:S01]  /*77d10*/  IMAD R19, R19, 0x210, RZ ;  /* 0x0000021013137824 */ /* 0x000fe200078e02ff */
[----:B---3--:R-:W-:Y:S01]  /*77d20*/  HMMA.16816.F32 R20, R20, R52, R24 ;  /* 0x000000341414723c */ /* 0x008fe20000001818 */
[----:B------:R-:W3:Y:S04]  /*77d30*/  LDL.LU.64 R26, [R1+0x4758] ;  /* 0x00475800011a7983 */ /* 0x000ee80000300a00 */
[----:B------:R-:W2:-:S14]  /*77d40*/  LDL.LU.64 R24, [R1+0x4750] ;  /* 0x0047500001187983 */ /* 0x000e9c0000300a00 */
[----:B------:R-:W-:Y:S04]  /*77d50*/  STL.64 [R1+0x480], R20 ;  /* 0x0004801401007387 */ /* 0x000fe80000100a00 */
[----:B------:R0:W-:Y:S02]  /*77d60*/  STL.64 [R1+0x488], R22 ;  /* 0x0004881601007387 */ /* 0x0001e40000100a00 */
[----:B0-----:R-:W0:Y:S01]  /*77d70*/  S2R R23, SR_TID.X ;  /* 0x0000000000177919 */ /* 0x001e220000002100 */
[----:B------:R-:W1:Y:S01]  /*77d80*/  S2R R22, SR_TID.X ;  /* 0x0000000000167919 */ /* 0x000e620000002100 */
[----:B------:R-:W-:Y:S01]  /*77d90*/  IMAD.SHL.U32 R18, R18, 0x100, RZ ;  /* 0x0000010012127824 */ /* 0x000fe200078e00ff */
[----:B------:R-:W-:-:S04]  /*77da0*/  LOP3.LUT R19, R19, 0x10, R17, 0x78, !PT ;  /* 0x0000001013137812 */ /* 0x000fc800078e7811 */
[----:B------:R-:W-:-:S04]  /*77db0*/  LOP3.LUT R19, R19, 0x1000, R18, 0xf8, !PT ;  /* 0x0000100013137812 */ /* 0x000fc800078ef812 */
[----:B------:R-:W-:-:S06]  /*77dc0*/  LOP3.LUT R19, R19, 0x20, RZ, 0x3c, !PT ;  /* 0x0000002013137812 */ /* 0x000fcc00078e3cff */
[----:B------:R-:W-:Y:S01]  /*77dd0*/  LDSM.16.MT88.4 R16, [R19+UR5+0xc180] ;  /* 0x00c180051310783b */ /* 0x000fe20008004200 */
[----:B0-----:R-:W-:Y:S01]  /*77de0*/  LOP3.LUT R23, R23, 0x7, RZ, 0xc0, !PT ;  /* 0x0000000717177812 */ /* 0x001fe200078ec0ff */
[----:B-1----:R-:W-:-:S04]  /*77df0*/  IMAD.SHL.U32 R21, R22, 0x2, RZ ;  /* 0x0000000216157824 */ /* 0x002fc800078e00ff */
[----:B------:R-:W-:Y:S02]  /*77e00*/  IMAD R23, R23, 0x210, RZ ;  /* 0x0000021017177824 */ /* 0x000fe400078e02ff */
[----:B------:R-:W-:-:S03]  /*77e10*/  IMAD.SHL.U32 R22, R22, 0x100, RZ ;  /* 0x0000010016167824 */ /* 0x000fc600078e00ff */
[----:B------:R-:W-:-:S04]  /*77e20*/  LOP3.LUT R23, R23, 0x10, R21, 0x78, !PT ;  /* 0x0000001017177812 */ /* 0x000fc800078e7815 */
[----:B------:R-:W-:-:S04]  /*77e30*/  LOP3.LUT R23, R23, 0x1000, R22, 0xf8, !PT ;  /* 0x0000100017177812 */ /* 0x000fc800078ef816 */
[----:B------:R-:W-:-:S06]  /*77e40*/  LOP3.LUT R23, R23, 0x40, RZ, 0x3c, !PT ;  /* 0x0000004017177812 */ /* 0x000fcc00078e3cff */
        /* <DEDUP_REMOVED lines=18> */
[----:B------:R-:W3:Y:S01]  /*77f70*/  LDL.LU.64 R32, [R1+0x4730] ;  /* 0x0047300001207983 */ /* 0x000ee20000300a00 */
[C---:B------:R-:W-:Y:S03]  /*77f80*/  HMMA.16816.F32 R4, R16.reuse, R36, R4 ;  /* 0x000000241004723c */ /* 0x040fe60000001804 */
[----:B------:R-:W-:Y:S04]  /*77f90*/  STL.64 [R1+0x4718], R30 ;  /* 0x0047181e01007387 */ /* 0x000fe80000100a00 */
[----:B------:R-:W-:Y:S04]  /*77fa0*/  STL.64 [R1+0x4710], R28 ;  /* 0x0047101c01007387 */ /* 0x000fe80000100a00 */
[----:B------:R-:W-:Y:S01]  /*77fb0*/  STL.64 [R1+0x4708], R38 ;  /* 0x0047082601007387 */ /* 0x000fe20000100a00 */
        /* <DEDUP_REMOVED lines=11> */
[----:B------:R4:W-:Y:S04]  /*78070*/  STL.64 [R1+0x428], R6 ;  /* 0x0004280601007387 */ /* 0x0009e80000100a00 */
[----:B------:R-:W3:Y:S04]  /*78080*/  LDL.LU R56, [R1+0x710] ;  /* 0x0007100001387983 */ /* 0x000ee80000300800 */
[----:B------:R-:W3:Y:S04]  /*78090*/  LDL.LU R57, [R1+0x714] ;  /* 0x0007140001397983 */ /* 0x000ee80000300800 */
[----:B------:R-:W2:Y:S04]  /*780a0*/  LDL.LU R58, [R1+0x718] ;  /* 0x00071800013a7983 */ /* 0x000ea80000300800 */
[----:B------:R-:W2:Y:S01]  /*780b0*/  LDL.LU R59, [R1+0x71c] ;  /* 0x00071c00013b7983 */ /* 0x000ea20000300800 */
[C---:B----4-:R-:W-:Y:S03]  /*780c0*/  HMMA.16816.F32 R4, R16.reuse, R44, R8 ;  /* 0x0000002c1004723c */ /* 0x050fe60000001808 */
[----:B--2---:R-:W-:Y:S04]  /*780d0*/  STL.64 [R1+0x4678], R58 ;  /* 0x0046783a01007387 */ /* 0x004fe80000100a00 */
[----:B---3--:R-:W-:Y:S04]  /*780e0*/  STL.64 [R1+0x4670], R56 ;  /* 0x0046703801007387 */ /* 0x008fe80000100a00 */
        /* <DEDUP_REMOVED lines=66> */
[----:B------:R-:W3:Y:S01]  /*78510*/  LDL.LU R59, [R1+0x63c] ;  /* 0x00063c00013b7983 */ /* 0x000ee20000300800 */
[----:B----4-:R-:W-:Y:S03]  /*78520*/  HMMA.16816.F32 R16, R16, R52, R12 ;  /* 0x000000341010723c */ /* 0x010fe6000000180c */
[----:B---3--:R-:W-:Y:S04]  /*78530*/  STL.64 [R1+0x46b8], R58 ;  /* 0x0046b83a01007387 */ /* 0x008fe80000100a00 */
[----:B--2---:R0:W-:Y:S04]  /*78540*/  STL.64 [R1+0x46b0], R56 ;  /* 0x0046b03801007387 */ /* 0x0041e80000100a00 */
[----:B0-----:R-:W2:Y:S04]  /*78550*/  LDL.LU R56, [R1+0x610] ;  /* 0x0006100001387983 */ /* 0x001ea80000300800 */
[----:B------:R-:W2:Y:S04]  /*78560*/  LDL.LU R57, [R1+0x614] ;  /* 0x0006140001397983 */ /* 0x000ea80000300800 */
[----:B------:R-:W2:Y:S04]  /*78570*/  LDL.LU R58, [R1+0x618] ;  /* 0x00061800013a7983 */ /* 0x000ea80000300800 */
[----:B------:R-:W2:Y:S04]  /*78580*/  LDL.LU R59, [R1+0x61c] ;  /* 0x00061c00013b7983 */ /* 0x000ea80000300800 */
[----:B------:R-:W3:Y:S04]  /*78590*/  LDL.LU.64 R14, [R1+0x4728] ;  /* 0x00472800010e7983 */ /* 0x000ee80000300a00 */
[----:B------:R-:W3:Y:S04]  /*785a0*/  LDL.LU.64 R12, [R1+0x4720] ;  /* 0x00472000010c7983 */ /* 0x000ee80000300a00 */
        /* <DEDUP_REMOVED lines=50> */
[----:B------:R-:W2:-:S15]  /*788d0*/  LDL.LU R12, [R1+0x6f0] ;  /* 0x0006f000010c7983 */ /* 0x000e9e0000300800 */
[----:B------:R-:W-:Y:S01]  /*788e0*/  NOP ;  /* 0x0000000000007918 */ /* 0x000fe20000000000 */
        /* <DEDUP_REMOVED lines=8> */
[----:B------:R-:W2:Y:S01]  /*78970*/  LDL.LU R23, [R1+0x74c] ;  /* 0x00074c0001177983 */ /* 0x000ea20000300800 */
[C---:B----4-:R-:W-:Y:S08]  /*78980*/  HMMA.16816.F32 R16, R8.reuse, R24, R16 ;  /* 0x000000180810723c */ /* 0x050ff00000001810 */
[C---:B------:R-:W-:Y:S11]  /*78990*/  HMMA.16816.F32 R56, R8.reuse, R28, R56 ;  /* 0x0000001c0838723c */ /* 0x040ff60000001838 */
        /* <DEDUP_REMOVED lines=44> */
[----:B------:R-:W3:Y:S01]  /*78c60*/  LDL.LU.64 R4, [R1+0x4660] ;  /* 0x0046600001047983 */ /* 0x000ee20000300a00 */
[----:B--2---:R-:W-:Y:S08]  /*78c70*/  HMMA.16816.F32 R8, R8, R52, R44 ;  /* 0x000000340808723c */ /* 0x004ff0000000182c */
[C---:B---3--:R-:W-:Y:S08]  /*78c80*/  HMMA.16816.F32 R44, R4.reuse, R24, R12 ;  /* 0x00000018042c723c */ /* 0x048ff0000000180c */
[C---:B------:R-:W-:Y:S03]  /*78c90*/  HMMA.16816.F32 R12, R4.reuse, R28, R56 ;  /* 0x0000001c040c723c */ /* 0x040fe60000001838 */
[----:B------:R0:W-:Y:S04]  /*78ca0*/  STL.64 [R1+0xc0], R8 ;  /* 0x0000c00801007387 */ /* 0x0001e80000100a00 */
[----:B------:R1:W-:Y:S04]  /*78cb0*/  STL.64 [R1+0xc8], R10 ;  /* 0x0000c80a01007387 */ /* 0x0003e80000100a00 */
[----:B0-----:R-:W2:Y:S04]  /*78cc0*/  LDL.LU R8, [R1+0x7a0] ;  /* 0x0007a00001087983 */ /* 0x001ea80000300800 */
[----:B------:R0:W-:Y:S04]  /*78cd0*/  STL.64 [R1+0xb0], R44 ;  /* 0x0000b02c01007387 */ /* 0x0001e80000100a00 */
[----:B------:R3:W-:Y:S04]  /*78ce0*/  STL.64 [R1+0xb8], R46 ;  /* 0x0000b82e01007387 */ /* 0x0007e80000100a00 */
[----:B------:R-:W-:Y:S04]  /*78cf0*/  STL.64 [R1+0xa0], R12 ;  /* 0x0000a00c01007387 */ /* 0x000fe80000100a00 */
[----:B------:R0:W-:Y:S04]  /*78d00*/  STL.64 [R1+0xa8], R14 ;  /* 0x0000a80e01007387 */ /* 0x0001e80000100a00 */
[----:B------:R-:W2:Y:S04]  /*78d10*/  LDL.LU R9, [R1+0x7a4] ;  /* 0x0007a40001097983 */ /* 0x000ea80000300800 */
[----:B-1----:R-:W2:Y:S04]  /*78d20*/  LDL.LU R10, [R1+0x7a8] ;  /* 0x0007a800010a7983 */ /* 0x002ea80000300800 */
[----:B------:R-:W2:Y:S04]  /*78d30*/  LDL.LU R11, [R1+0x7ac] ;  /* 0x0007ac00010b7983 */ /* 0x000ea80000300800 */
[----:B0-----:R-:W2:Y:S04]  /*78d40*/  LDL.LU R44, [R1+0x790] ;  /* 0x00079000012c7983 */ /* 0x001ea80000300800 */
[----:B------:R-:W2:Y:S04]  /*78d50*/  LDL.LU R45, [R1+0x794] ;  /* 0x00079400012d7983 */ /* 0x000ea80000300800 */
[----:B---3--:R-:W2:Y:S04]  /*78d60*/  LDL.LU R46, [R1+0x798] ;  /* 0x00079800012e7983 */ /* 0x008ea80000300800 */
[----:B------:R-:W2:Y:S01]  /*78d70*/  LDL.LU R47, [R1+0x79c] ;  /* 0x00079c00012f7983 */ /* 0x000ea20000300800 */
[C---:B------:R-:W-:Y:S03]  /*78d80*/  HMMA.16816.F32 R12, R4.reuse, R32, R20 ;  /* 0x00000020040c723c */ /* 0x040fe60000001814 */
[----:B------:R-:W3:Y:S04]  /*78d90*/  LDL.LU R56, [R1+0x7d0] ;  /* 0x0007d00001387983 */ /* 0x000ee80000300800 */
[----:B------:R-:W3:Y:S04]  /*78da0*/  LDL.LU R57, [R1+0x7d4] ;  /* 0x0007d40001397983 */ /* 0x000ee80000300800 */
[----:B------:R-:W3:Y:S04]  /*78db0*/  LDL.LU R58, [R1+0x7d8] ;  /* 0x0007d800013a7983 */ /* 0x000ee80000300800 */
[----:B------:R-:W3:Y:S04]  /*78dc0*/  LDL.LU R59, [R1+0x7dc] ;  /* 0x0007dc00013b7983 */ /* 0x000ee80000300800 */
        /* <DEDUP_REMOVED lines=8> */
[----:B0-----:R-:W3:Y:S01]  /*78e50*/  LDL.LU R28, [R1+0x800] ;  /* 0x00080000011c7983 */ /* 0x001ee20000300800 */
[----:B----4-:R-:W-:-:S15]  /*78e60*/  HMMA.16816.F32 R12, R4, R36, R16 ;  /* 0x00000024040c723c */ /* 0x010fde0000001810 */
[----:B------:R-:W-:-:S04]  /*78e70*/  NOP ;  /* 0x0000000000007918 */ /* 0x000fc80000000000 */
[----:B------:R-:W-:Y:S04]  /*78e80*/  STL.64 [R1+0x80], R12 ;  /* 0x0000800c01007387 */ /* 0x000fe80000100a00 */
[----:B------:R-:W-:Y:S04]  /*78e90*/  STL.64 [R1+0x88], R14 ;  /* 0x0000880e01007387 */ /* 0x000fe80000100a00 */
[----:B------:R-:W4:Y:S04]  /*78ea0*/  LDL.LU R29, [R1+0x804] ;  /* 0x00080400011d7983 */ /* 0x000f280000300800 */
[----:B------:R-:W4:Y:S04]  /*78eb0*/  LDL.LU R30, [R1+0x808] ;  /* 0x00080800011e7983 */ /* 0x000f280000300800 */
[----:B------:R-:W4:Y:S04]  /*78ec0*/  LDL.LU R31, [R1+0x80c] ;  /* 0x00080c00011f7983 */ /* 0x000f280000300800 */
[----:B------:R-:W-:Y:S04]  /*78ed0*/  STL.64 [R1+0x4628], R38 ;  /* 0x0046282601007387 */ /* 0x000fe80000100a00 */
[----:B------:R0:W-:Y:S04]  /*78ee0*/  STL.64 [R1+0x4620], R36 ;  /* 0x0046202401007387 */ /* 0x0001e80000100a00 */
        /* <DEDUP_REMOVED lines=12> */
[----:B--2---:R-:W-:-:S15]  /*78fb0*/  HMMA.16816.F32 R44, R4, R40, R44 ;  /* 0x00000028042c723c */ /* 0x004fde000000182c */
[----:B------:R-:W-:-:S04]  /*78fc0*/  NOP ;  /* 0x0000000000007918 */ /* 0x000fc80000000000 */
[----:B------:R-:W-:Y:S04]  /*78fd0*/  STL.64 [R1+0x140], R44 ;  /* 0x0001402c01007387 */ /* 0x000fe80000100a00 */
[----:B------:R0:W-:Y:S04]  /*78fe0*/  STL.64 [R1+0x148], R46 ;  /* 0x0001482e01007387 */ /* 0x0001e80000100a00 */
[----:B0-----:R-:W2:Y:S04]  /*78ff0*/  LDL.LU.64 R46, [R1+0x4658] ;  /* 0x00465800012e7983 */ /* 0x001ea80000300a00 */
[----:B------:R-:W2:Y:S01]  /*79000*/  LDL.LU.64 R44, [R1+0x4650] ;  /* 0x00465000012c7983 */ /* 0x000ea20000300a00 */
[C---:B---3--:R-:W-:Y:S08]  /*79010*/  HMMA.16816.F32 R56, R4.reuse, R48, R56 ;  /* 0x000000300438723c */ /* 0x048ff00000001838 */
[C---:B--2---:R-:W-:Y:S08]  /*79020*/  HMMA.16816.F32 R8, R4.reuse, R44, R8 ;  /* 0x0000002c0408723c */ /* 0x044ff00000001808 */
[----:B------:R-:W-:Y:S11]  /*79030*/  HMMA.16816.F32 R4, R4, R52, R20 ;  /* 0x000000340404723c */ /* 0x000ff60000001814 */
        /* <DEDUP_REMOVED lines=12> */
[----:B------:R-:W4:Y:S04]  /*79100*/  LDL.LU.64 R22, [R1+0x4648] ;  /* 0x0046480001167983 */ /* 0x000f280000300a00 */
[----:B------:R-:W4:Y:S04]  /*79110*/  LDL.LU.64 R20, [R1+0x4640] ;  /* 0x0046400001147983 */ /* 0x000f280000300a00 */
[----:B------:R0:W-:Y:S04]  /*79120*/  STL.64 [R1+0x2e0], R4 ;  /* 0x0002e00401007387 */ /* 0x0001e80000100a00 */
[----:B------:R1:W-:Y:S04]  /*79130*/  STL.64 [R1+0x2e8], R6 ;  /* 0x0002e80601007387 */ /* 0x0003e80000100a00 */
[----:B0-----:R-:W2:Y:S04]  /*79140*/  LDL.LU R4, [R1+0x820] ;  /* 0x0008200001047983 */ /* 0x001ea80000300800 */
[----:B------:R-:W2:Y:S04]  /*79150*/  LDL.LU R5, [R1+0x824] ;  /* 0x0008240001057983 */ /* 0x000ea80000300800 */
[----:B-1----:R-:W2:Y:S04]  /*79160*/  LDL.LU R6, [R1+0x828] ;  /* 0x0008280001067983 */ /* 0x002ea80000300800 */
[----:B------:R-:W2:Y:S01]  /*79170*/  LDL.LU R7, [R1+0x82c] ;  /* 0x00082c0001077983 */ /* 0x000ea20000300800 */
[----:B----4-:R-:W-:-:S15]  /*79180*/  HMMA.16816.F32 R28, R20, R24, R28 ;  /* 0x00000018141c723c */ /* 0x010fde000000181c */
[----:B------:R-:W-:-:S04]  /*79190*/  NOP ;  /* 0x0000000000007918 */ /* 0x000fc80000000000 */
[----:B------:R-:W-:Y:S04]  /*791a0*/  STL.64 [R1+0x3d0], R28 ;  /* 0x0003d01c01007387 */ /* 0x000fe80000100a00 */
[----:B------:R0:W-:Y:S04]  /*791b0*/  STL.64 [R1+0x3d8], R30 ;  /* 0x0003d81e01007387 */ /* 0x0001e80000100a00 */
[----:B0-----:R-:W4:Y:S04]  /*791c0*/  LDL.LU.64 R30, [R1+0x4638] ;  /* 0x00463800011e7983 */ /* 0x001f280000300a00 */
[----:B------:R-:W2:Y:S01]  /*791d0*/  LDL.LU.64 R28, [R1+0x4630] ;  /* 0x00463000011c7983 */ /* 0x000ea20000300a00 */
[C---:B------:R-:W-:Y:S08]  /*791e0*/  HMMA.16816.F32 R36, R20.reuse, R32, R36 ;  /* 0x000000201424723c */ /* 0x040ff00000001824 */
[----:B--2---:R-:W-:Y:S01]  /*791f0*/  HMMA.16816.F32 R4, R20, R28, R4 ;  /* 0x0000001c1404723c */ /* 0x004fe20000001804 */
[----:B----4-:R-:W-:Y:S04]  /*79200*/  STL.64 [R1+0x4618], R30 ;  /* 0x0046181e01007387 */ /* 0x010fe80000100a00 */
[----:B------:R0:W-:-:S14]  /*79210*/  STL.64 [R1+0x4610], R28 ;  /* 0x0046101c01007387 */ /* 0x0001dc0000100a00 */
[----:B------:R-:W-:Y:S04]  /*79220*/  STL.64 [R1+0x3c0], R4 ;  /* 0x0003c00401007387 */ /* 0x000fe80000100a00 */
[----:B------:R-:W-:Y:S04]  /*79230*/  STL.64 [R1+0x3c8], R6 ;  /* 0x0003c80601007387 */ /* 0x000fe80000100a00 */
[----:B0-----:R-:W2:Y:S04]  /*79240*/  LDL.LU R28, [R1+0x900] ;  /* 0x00090000011c7983 */ /* 0x001ea80000300800 */
[----:B------:R-:W2:Y:S04]  /*79250*/  LDL.LU R29, [R1+0x904] ;  /* 0x00090400011d7983 */ /* 0x000ea80000300800 */
[----:B------:R-:W2:Y:S04]  /*79260*/  LDL.LU R30, [R1+0x908] ;  /* 0x00090800011e7983 */ /* 0x000ea80000300800 */
[----:B------:R-:W2:Y:S04]  /*79270*/  LDL.LU R31, [R1+0x90c] ;  /* 0x00090c00011f7983 */ /* 0x000ea80000300800 */
[----:B------:R-:W-:Y:S04]  /*79280*/  STL.64 [R1+0x3b0], R36 ;  /* 0x0003b02401007387 */ /* 0x000fe80000100a00 */
[----:B------:R0:W-:Y:S04]  /*79290*/  STL.64 [R1+0x3b8], R38 ;  /* 0x0003b82601007387 */ /* 0x0001e80000100a00 */
[----:B0-----:R-:W4:Y:S04]  /*792a0*/  LDL.LU.64 R38, [R1+0x4628] ;  /* 0x0046280001267983 */ /* 0x001f280000300a00 */
[----:B------:R-:W2:Y:S01]  /*792b0*/  LDL.LU.64 R36, [R1+0x4620] ;  /* 0x0046200001247983 */ /* 0x000ea20000300a00 */
[----:B------:R-:W0:Y:S01]  /*792c0*/  S2R R7, SR_TID.X ;  /* 0x0000000000077919 */ /* 0x000e220000002100 */
[----:B------:R-:W1:Y:S01]  /*792d0*/  S2R R6, SR_TID.X ;  /* 0x0000000000067919 */ /* 0x000e620000002100 */
[----:B------:R-:W-:Y:S01]  /*792e0*/  HMMA.16816.F32 R12, R20, R40, R12 ;  /* 0x00000028140c723c */ /* 0x000fe2000000180c */
        /* <DEDUP_REMOVED lines=9> */
[C---:B------:R-:W-:Y:S08]  /*79380*/  HMMA.16816.F32 R8, R20.reuse, R44, R8 ;  /* 0x0000002c1408723c */ /* 0x040ff00000001808 */
[----:B--2---:R-:W-:Y:S01]  /*79390*/  HMMA.16816.F32 R16, R20, R36, R16 ;  /* 0x000000241410723c */ /* 0x004fe20000001810 */
[----:B----4-:R-:W-:Y:S04]  /*793a0*/  STL.64 [R1+0x45f8], R38 ;  /* 0x0045f82601007387 */ /* 0x010fe80000100a00 */
[----:B------:R-:W-:-:S14]  /*793b0*/  STL.64 [R1+0x45f0], R36 ;  /* 0x0045f02401007387 */ /* 0x000fdc0000100a00 */
        /* <DEDUP_REMOVED lines=9> */
[----:B------:R-:W-:Y:S04]  /*79450*/  STL.64 [R1+0x45a0], R12 ;  /* 0x0045a00c01007387 */ /* 0x000fe80000100a00 */
[----:B------:R-:W-:Y:S04]  /*79460*/  STL.64 [R1+0x45d8], R46 ;  /* 0x0045d82e01007387 */ /* 0x000fe80000100a00 */
[----:B------:R-:W-:Y:S04]  /*79470*/  STL.64 [R1+0x45d0], R44 ;  /* 0x0045d02c01007387 */ /* 0x000fe80000100a00 */
[----:B------:R-:W-:Y:S04]  /*79480*/  STL.64 [R1+0x380], R8 ;  /* 0x0003800801007387 */ /* 0x000fe80000100a00 */
[----:B------:R-:W-:Y:S04]  /*79490*/  STL.64 [R1+0x388], R10 ;  /* 0x0003880a01007387 */ /* 0x000fe80000100a00 */
[----:B------:R-:W0:Y:S04]  /*794a0*/  LDSM.16.MT88.4 R8, [R7+UR5+0xc100] ;  /* 0x00c100050708783b */ /* 0x000e280008004200 */
[----:B------:R-:W1:Y:S04]  /*794b0*/  LDSM.16.MT88.4 R4, [R7+UR5+0xc180] ;  /* 0x00c180050704783b */ /* 0x000e680008004200 */
[----:B0-----:R-:W-:Y:S04]  /*794c0*/  STL.64 [R1+0x4528], R10 ;  /* 0x0045280a01007387 */ /* 0x001fe80000100a00 */
[----:B------:R0:W-:Y:S02]  /*794d0*/  STL.64 [R1+0x4520], R8 ;  /* 0x0045200801007387 */ /* 0x0001e40000100a00 */
[----:B0-----:R-:W-:Y:S02]  /*794e0*/  HMMA.16816.F32 R8, R20, R48, R28 ;  /* 0x000000301408723c */ /* 0x001fe4000000181c */
[----:B------:R-:W-:Y:S04]  /*794f0*/  STL.64 [R1+0x45c8], R50 ;  /* 0x0045c83201007387 */ /* 0x000fe80000100a00 */
[----:B------:R-:W-:-:S13]  /*79500*/  STL.64 [R1+0x45c0], R48 ;  /* 0x0045c03001007387 */ /* 0x000fda0000100a00 */
[----:B------:R-:W-:Y:S04]  /*79510*/  STL.64 [R1+0x370], R8 ;  /* 0x0003700801007387 */ /* 0x000fe80000100a00 */
[----:B------:R-:W-:Y:S04]  /*79520*/  STL.64 [R1+0x378], R10 ;  /* 0x0003780a01007387 */ /* 0x000fe80000100a00 */
[----:B-1----:R-:W-:Y:S04]  /*79530*/  STL.64 [R1+0x4500], R6 ;  /* 0x0045000601007387 */ /* 0x002fe80000100a00 */
[----:B------:R3:W-:Y:S02]  /*79540*/  STL.64 [R1+0x44f8], R4 ;  /* 0x0044f80401007387 */ /* 0x0007e40000100a00 */
[----:B---3--:R-:W-:Y:S02]  /*79550*/  HMMA.16816.F32 R4, R20, R52, R56 ;  /* 0x000000341404723c */ /* 0x008fe40000001838 */
[----:B------:R-:W-:Y:S04]  /*79560*/  STL.64 [R1+0x45b8], R54 ;  /* 0x0045b83601007387 */ /* 0x000fe80000100a00 */
[----:B------:R-:W-:-:S13]  /*79570*/  STL.64 [R1+0x45b0], R52 ;  /* 0x0045b03401007387 */ /* 0x000fda0000100a00 */
[----:B------:R0:W-:Y:S04]  /*79580*/  STL.64 [R1+0x2d0], R4 ;  /* 0x0002d00401007387 */ /* 0x0001e80000100a00 */
[----:B------:R1:W-:Y:S04]  /*79590*/  STL.64 [R1+0x2d8], R6 ;  /* 0x0002d80601007387 */ /* 0x0003e80000100a00 */
[----:B0-----:R-:W2:Y:S04]  /*795a0*/  LDL.LU R4, [R1+0xac0] ;  /* 0x000ac00001047983 */ /* 0x001ea80000300800 */
[----:B------:R-:W2:Y:S04]  /*795b0*/  LDL.LU R5, [R1+0xac4] ;  /* 0x000ac40001057983 */ /* 0x000ea80000300800 */
[----:B-1----:R-:W3:Y:S04]  /*795c0*/  LDL.LU R6, [R1+0xac8] ;  /* 0x000ac80001067983 */ /* 0x002ee80000300800 */
[----:B------:R-:W3:Y:S04]  /*795d0*/  LDL.LU R7, [R1+0xacc] ;  /* 0x000acc0001077983 */ /* 0x000ee80000300800 */
[----:B---3--:R-:W-:Y:S04]  /*795e0*/  STL.64 [R1+0x4510], R6 ;  /* 0x0045100601007387 */ /* 0x008fe80000100a00 */
[----:B--2---:R-:W-:Y:S04]  /*795f0*/  STL.64 [R1+0x4508], R4 ;  /* 0x0045080401007387 */ /* 0x004fe80000100a00 */
        /* <DEDUP_REMOVED lines=66> */
[----:B------:R-:W0:Y:S03]  /*79a20*/  S2R R11, SR_TID.X ;  /* 0x00000000000b7919 */ /* 0x000e260000002100 */
[----:B---3--:R-:W-:Y:S04]  /*79a30*/  STL.64 [R1+0x4588], R58 ;  /* 0x0045883a01007387 */ /* 0x008fe80000100a00 */
[----:B--2---:R1:W-:Y:S04]  /*79a40*/  STL.64 [R1+0x4580], R56 ;  /* 0x0045803801007387 */ /* 0x0043e80000100a00 */
[----:B-1----:R-:W2:Y:S04]  /*79a50*/  LDL.LU R56, [R1+0xb70] ;  /* 0x000b700001387983 */ /* 0x002ea80000300800 */
[----:B------:R-:W2:Y:S04]  /*79a60*/  LDL.LU R57, [R1+0xb74] ;  /* 0x000b740001397983 */ /* 0x000ea80000300800 */
[----:B------:R-:W3:Y:S04]  /*79a70*/  LDL.LU R58, [R1+0xb78] ;  /* 0x000b7800013a7983 */ /* 0x000ee80000300800 */
[----:B------:R-:W3:Y:S01]  /*79a80*/  LDL.LU R59, [R1+0xb7c] ;  /* 0x000b7c00013b7983 */ /* 0x000ee20000300800 */
[C---:B0-----:R-:W-:Y:S01]  /*79a90*/  LOP3.LUT R10, R11.reuse, 0x7, RZ, 0xc0, !PT ;  /* 0x000000070b0a7812 */ /* 0x041fe200078ec0ff */
[----:B------:R-:W-:-:S04]  /*79aa0*/  IMAD.SHL.U32 R9, R11, 0x2, RZ ;  /* 0x000000020b097824 */ /* 0x000fc800078e00ff */
[----:B------:R-:W-:Y:S02]  /*79ab0*/  IMAD R10, R10, 0x210, RZ ;  /* 0x000002100a0a7824 */ /* 0x000fe400078e02ff */
[----:B------:R-:W-:-:S03]  /*79ac0*/  IMAD.SHL.U32 R11, R11, 0x100, RZ ;  /* 0x000001000b0b7824 */ /* 0x000fc600078e00ff */
[----:B------:R-:W-:-:S04]  /*79ad0*/  LOP3.LUT R23, R10, 0x10, R9, 0x78, !PT ;  /* 0x000000100a177812 */ /* 0x000fc800078e7809 */
[----:B------:R-:W-:-:S06]  /*79ae0*/  LOP3.LUT R23, R23, 0x1000, R11, 0xf8, !PT ;  /* 0x0000100017177812 */ /* 0x000fcc00078ef80b */
[----:B------:R-:W0:Y:S01]  /*79af0*/  LDSM.16.MT88.4 R20, [R23+UR5+0xe000] ;  /* 0x00e000051714783b */ /* 0x000e220008004200 */
        /* <DEDUP_REMOVED lines=118> */
[----:B-1----:R-:W3:Y:S01]  /*7a260*/  LDL.LU R14, [R1+0xaf8] ;  /* 0x000af800010e7983 */ /* 0x002ee20000300800 */
[----:B------:R-:W-:-:S03]  /*7a270*/  IMAD.MOV.U32 R15, RZ, RZ, R38 ;  /* 0x000000ffff0f7224 */ /* 0x000fc600078e0026 */
[----:B------:R-:W2:Y:S01]  /*7a280*/  LDL.LU R38, [R1+0x4518] ;  /* 0x0045180001267983 */ /* 0x000ea20000300800 */
[----:B----4-:R-:W-:-:S15]  /*7a290*/  HMMA.16816.F32 R4, R8, R24, R4 ;  /* 0x000000180804723c */ /* 0x010fde0000001804 */
[----:B------:R-:W-:-:S04]  /*7a2a0*/  NOP ;  /* 0x0000000000007918 */ /* 0x000fc80000000000 */
[----:B------:R-:W-:Y:S04]  /*7a2b0*/  STL.64 [R1+0x130], R4 ;  /* 0x0001300401007387 */ /* 0x000fe80000100a00 */
[----:B------:R0:W-:Y:S04]  /*7a2c0*/  STL.64 [R1+0x138], R6 ;  /* 0x0001380601007387 */ /* 0x0001e80000100a00 */
[----:B0-----:R-:W4:Y:S04]  /*7a2d0*/  LDL.LU.64 R6, [R1+0x4510] ;  /* 0x0045100001067983 */ /* 0x001f280000300a00 */
[----:B------:R-:W4:Y:S01]  /*7a2e0*/  LDL.LU.64 R4, [R1+0x4508] ;  /* 0x0045080001047983 */ /* 0x000f220000300a00 */
[----:B---3--:R-:W-:Y:S03]  /*7a2f0*/  HMMA.16816.F32 R12, R8, R28, R12 ;  /* 0x0000001c080c723c */ /* 0x008fe6000000180c */
[----:B------:R-:W-:Y:S04]  /*7a300*/  STL.64 [R1+0x44e8], R30 ;  /* 0x0044e81e01007387 */ /* 0x000fe80000100a00 */
[----:B------:R-:W-:-:S12]  /*7a310*/  STL.64 [R1+0x44e0], R28 ;  /* 0x0044e01c01007387 */ /* 0x000fd80000100a00 */
        /* <DEDUP_REMOVED lines=8> */
[----:B--2---:R-:W-:Y:S04]  /*7a3a0*/  STL.64 [R1+0x44c8], R38 ;  /* 0x0044c82601007387 */ /* 0x004fe80000100a00 */
[----:B------:R-:W-:-:S13]  /*7a3b0*/  STL.64 [R1+0x44c0], R36 ;  /* 0x0044c02401007387 */ /* 0x000fda0000100a00 */
[----:B------:R-:W-:Y:S04]  /*7a3c0*/  STL.64 [R1+0x100], R12 ;  /* 0x0001000c01007387 */ /* 0x000fe80000100a00 */
[----:B------:R4:W-:Y:S04]  /*7a3d0*/  STL.64 [R1+0x108], R14 ;  /* 0x0001080e01007387 */ /* 0x0009e80000100a00 */
[----:B------:R-:W2:Y:S01]  /*7a3e0*/  LDL.LU R16, [R1+0xa90] ;  /* 0x000a900001107983 */ /* 0x000ea20000300800 */
[C---:B----4-:R-:W-:Y:S08]  /*7a3f0*/  HMMA.16816.F32 R12, R8.reuse, R40, R4 ;  /* 0x00000028080c723c */ /* 0x050ff00000001804 */
[C---:B------:R-:W-:Y:S11]  /*7a400*/  HMMA.16816.F32 R4, R8.reuse, R44, R56 ;  /* 0x0000002c0804723c */ /* 0x040ff60000001838 */
        /* <DEDUP_REMOVED lines=37> */
[----:B------:R-:W4:Y:S04]  /*7a660*/  LDL.LU R56, [R1] ;  /* 0x0000000001387983 */ /* 0x000f280000300800 */
[----:B------:R-:W4:Y:S04]  /*7a670*/  LDL.LU R57, [R1+0x4] ;  /* 0x0000040001397983 */ /* 0x000f280000300800 */
[----:B------:R-:W4:Y:S04]  /*7a680*/  LDL.LU R58, [R1+0x8] ;  /* 0x00000800013a7983 */ /* 0x000f280000300800 */
[----:B------:R-:W4:Y:S01]  /*7a690*/  LDL.LU R59, [R1+0xc] ;  /* 0x00000c00013b7983 */ /* 0x000f220000300800 */
[C---:B---3--:R-:W-:Y:S08]  /*7a6a0*/  HMMA.16816.F32 R4, R8.reuse, R48, R4 ;  /* 0x000000300804723c */ /* 0x048ff00000001804 */
[----:B--2---:R-:W-:Y:S11]  /*7a6b0*/  HMMA.16816.F32 R8, R8, R52, R16 ;  /* 0x000000340808723c */ /* 0x004ff60000001810 */
[----:B------:R-:W-:Y:S04]  /*7a6c0*/  STL.64 [R1+0xd0], R4 ;  /* 0x0000d00401007387 */ /* 0x000fe80000100a00 */
[----:B------:R0:W-:Y:S04]  /*7a6d0*/  STL.64 [R1+0xd8], R6 ;  /* 0x0000d80601007387 */ /* 0x0001e80000100a00 */
[----:B0-----:R-:W4:Y:S04]  /*7a6e0*/  LDL.LU.64 R6, [R1+0x4500] ;  /* 0x0045000001067983 */ /* 0x001f280000300a00 */
[----:B------:R-:W4:Y:S04]  /*7a6f0*/  LDL.LU.64 R4, [R1+0x44f8] ;  /* 0x0044f80001047983 */ /* 0x000f280000300a00 */
[----:B------:R-:W2:Y:S04]  /*7a700*/  LDL.LU R16, [R1+0x9b0] ;  /* 0x0009b00001107983 */ /* 0x000ea80000300800 */
[----:B------:R-:W-:Y:S04]  /*7a710*/  STL.64 [R1+0x70], R8 ;  /* 0x0000700801007387 */ /* 0x000fe80000100a00 */
[----:B------:R0:W-:Y:S04]  /*7a720*/  STL.64 [R1+0x78], R10 ;  /* 0x0000780a01007387 */ /* 0x0001e80000100a00 */
[----:B------:R-:W2:Y:S04]  /*7a730*/  LDL.LU R17, [R1+0x9b4] ;  /* 0x0009b40001117983 */ /* 0x000ea80000300800 */
[----:B------:R-:W3:Y:S04]  /*7a740*/  LDL.LU R18, [R1+0x9b8] ;  /* 0x0009b80001127983 */ /* 0x000ee80000300800 */
[----:B------:R-:W3:Y:S01]  /*7a750*/  LDL.LU R19, [R1+0x9bc] ;  /* 0x0009bc0001137983 */ /* 0x000ee20000300800 */
[----:B0-----:R-:W-:Y:S01]  /*7a760*/  IMAD.MOV.U32 R11, RZ, RZ, R42 ;  /* 0x000000ffff0b7224 */ /* 0x001fe200078e002a */
[C---:B----4-:R-:W-:Y:S02]  /*7a770*/  HMMA.16816.F32 R28, R4.reuse, R24, R28 ;  /* 0x00000018041c723c */ /* 0x050fe4000000181c */
        /* <DEDUP_REMOVED lines=31> */
[----:B------:R2:W-:Y:S01]  /*7a970*/  STL.64 [R1+0x20], R44 ;  /* 0x0000202c01007387 */ /* 0x0005e20000100a00 */
[----:B0-----:R-:W-:Y:S02]  /*7a980*/  IMAD.MOV.U32 R13, RZ, RZ, R3 ;  /* 0x000000ffff0d7224 */ /* 0x001fe400078e0003 */
[----:B-1----:R-:W-:-:S02]  /*7a990*/  IMAD.MOV.U32 R14, RZ, RZ, R2 ;  /* 0x000000ffff0e7224 */ /* 0x002fc400078e0002 */
[----:B------:R-:W-:Y:S02]  /*7a9a0*/  IMAD.MOV.U32 R3, RZ, RZ, R46 ;  /* 0x000000ffff037224 */ /* 0x000fe400078e002e */
[----:B------:R-:W-:Y:S02]  /*7a9b0*/  IMAD.MOV.U32 R2, RZ, RZ, R47 ;  /* 0x000000ffff027224 */ /* 0x000fe400078e002f */
[----:B------:R-:W3:Y:S04]  /*7a9c0*/  LDL.LU.64 R46, [R1+0x44b8] ;  /* 0x0044b800012e7983 */ /* 0x000ee80000300a00 */
[----:B--2---:R-:W2:Y:S01]  /*7a9d0*/  LDL.LU.64 R44, [R1+0x44b0] ;  /* 0x0044b000012c7983 */ /* 0x004ea20000300a00 */
[----:B------:R-:W-:Y:S01]  /*7a9e0*/  HMMA.16816.F32 R56, R4, R48, R56 ;  /* 0x000000300438723c */ /* 0x000fe20000001838 */
[----:B------:R-:W-:-:S02]  /*7a9f0*/  IMAD.MOV.U32 R12, RZ, RZ, R60 ;  /* 0x000000ffff0c7224 */ /* 0x000fc400078e003c */
[----:B------:R-:W-:-:S05]  /*7aa00*/  IMAD.MOV.U32 R15, RZ, RZ, R0 ;  /* 0x000000ffff0f7224 */ /* 0x000fca00078e0000 */
[----:B--2---:R-:W-:-:S15]  /*7aa10*/  HMMA.16816.F32 R20, R4, R44, R20 ;  /* 0x0000002c0414723c */ /* 0x004fde0000001814 */
[----:B------:R-:W-:-:S04]  /*7aa20*/  NOP ;  /* 0x0000000000007918 */ /* 0x000fc80000000000 */
[----:B------:R-:W-:Y:S01]  /*7aa30*/  IMAD.MOV.U32 R0, RZ, RZ, R22 ;  /* 0x000000ffff007224 */ /* 0x000fe200078e0016 */
[----:B------:R0:W-:Y:S01]  /*7aa40*/  STL.64 [R1+0x10], R20 ;  /* 0x0000101401007387 */ /* 0x0001e20000100a00 */
[----:B------:R-:W-:-:S03]  /*7aa50*/  IMAD.MOV.U32 R60, RZ, RZ, R23 ;  /* 0x000000ffff3c7224 */ /* 0x000fc600078e0017 */
[----:B------:R-:W2:Y:S04]  /*7aa60*/  LDL.LU.64 R22, [R1+0x44a8] ;  /* 0x0044a80001167983 */ /* 0x000ea80000300a00 */
[----:B0-----:R-:W2:Y:S04]  /*7aa70*/  LDL.LU.64 R20, [R1+0x44a0] ;  /* 0x0044a00001147983 */ /* 0x001ea80000300a00 */
[----:B------:R-:W-:Y:S04]  /*7aa80*/  STL.64 [R1], R56 ;  /* 0x0000003801007387 */ /* 0x000fe80000100a00 */
[----:B------:R0:W-:Y:S04]  /*7aa90*/  STL.64 [R1+0x8], R58 ;  /* 0x0000083a01007387 */ /* 0x0001e80000100a00 */
[----:B0-----:R-:W2:Y:S04]  /*7aaa0*/  LDL.LU.64 R58, [R1+0x4498] ;  /* 0x00449800013a7983 */ /* 0x001ea80000300a00 */
[----:B------:R-:W2:Y:S02]  /*7aab0*/  LDL.LU.64 R56, [R1+0x4490] ;  /* 0x0044900001387983 */ /* 0x000ea40000300a00 */
[----:B--2---:R-:W-:Y:S01]  /*7aac0*/  HMMA.16816.F32 R56, R4, R52, R56 ;  /* 0x000000340438723c */ /* 0x004fe20000001838 */
[----:B------:R-:W-:-:S02]  /*7aad0*/  IMAD.MOV.U32 R4, RZ, RZ, R39 ;  /* 0x000000ffff047224 */ /* 0x000fc400078e0027 */
[----:B------:R-:W-:Y:S01]  /*7aae0*/  IMAD.MOV.U32 R5, RZ, RZ, R26 ;  /* 0x000000ffff057224 */ /* 0x000fe200078e001a */
[----:B------:R-:W3:Y:S04]  /*7aaf0*/  LDL.LU R39, [R1+0x4488] ;  /* 0x0044880001277983 */ /* 0x000ee80000300800 */
[----:B------:R-:W2:Y:S01]  /*7ab00*/  LDL.LU R26, [R1+0x4484] ;  /* 0x00448400011a7983 */ /* 0x000ea20000300800 */
[----:B------:R-:W-:-:S03]  /*7ab10*/  IMAD.MOV.U32 R6, RZ, RZ, R27 ;  /* 0x000000ffff067224 */ /* 0x000fc600078e001b */
[----:B------:R-:W2:Y:S01]  /*7ab20*/  LDL.LU R27, [R1+0x4480] ;  /* 0x00448000011b7983 */ /* 0x000ea20000300800 */
[----:B------:R-:W-:-:S03]  /*7ab30*/  IMAD.MOV.U32 R7, RZ, RZ, R34 ;  /* 0x000000ffff077224 */ /* 0x000fc600078e0022 */
[----:B------:R-:W3:Y:S04]  /*7ab40*/  LDL.LU R34, [R1+0x447c] ;  /* 0x00447c0001227983 */ /* 0x000ee80000300800 */
[----:B------:R0:W-:Y:S04]  /*7ab50*/  STL.64 [R1+0x3f98], R56 ;  /* 0x003f983801007387 */ /* 0x0001e80000100a00 */
[----:B------:R1:W-:Y:S01]  /*7ab60*/  STL.64 [R1+0x3f90], R58 ;  /* 0x003f903a01007387 */ /* 0x0003e20000100a00 */
[----:B0-----:R-:W-:Y:S02]  /*7ab70*/  IMAD.MOV.U32 R56, RZ, RZ, R30 ;  /* 0x000000ffff387224 */ /* 0x001fe400078e001e */
[----:B------:R-:W-:Y:S01]  /*7ab80*/  IMAD.MOV.U32 R57, RZ, RZ, R31 ;  /* 0x000000ffff397224 */ /* 0x000fe200078e001f */
[----:B------:R-:W3:Y:S04]  /*7ab90*/  LDL.LU R30, [R1+0x4478] ;  /* 0x00447800011e7983 */ /* 0x000ee80000300800 */
[----:B------:R-:W3:Y:S01]  /*7aba0*/  LDL.LU R31, [R1+0x4474] ;  /* 0x00447400011f7983 */ /* 0x000ee20000300800 */
[----:B-1----:R-:W-:-:S03]  /*7abb0*/  IMAD.MOV.U32 R58, RZ, RZ, R35 ;  /* 0x000000ffff3a7224 */ /* 0x002fc600078e0023 */
[----:B------:R-:W3:Y:S01]  /*7abc0*/  LDL.LU R35, [R1+0x4470] ;  /* 0x0044700001237983 */ /* 0x000ee20000300800 */
[----:B------:R-:W-:Y:S01]  /*7abd0*/  IMAD.MOV.U32 R59, RZ, RZ, R61 ;  /* 0x000000ffff3b7224 */ /* 0x000fe200078e003d */
[----:B--2---:R-:W-:-:S15]  /*7abe0*/  HMMA.16816.F32 R16, R20, R26, R16 ;  /* 0x0000001a1410723c */ /* 0x004fde0000001810 */
[----:B------:R-:W-:-:S04]  /*7abf0*/  NOP ;  /* 0x0000000000007918 */ /* 0x000fc80000000000 */
[----:B------:R-:W-:Y:S04]  /*7ac00*/  STL.64 [R1+0xcf0], R16 ;  /* 0x000cf01001007387 */ /* 0x000fe80000100a00 */
[----:B------:R0:W-:Y:S01]  /*7ac10*/  STL.64 [R1+0xcf8], R18 ;  /* 0x000cf81201007387 */ /* 0x0001e20000100a00 */
[----:B------:R-:W-:-:S03]  /*7ac20*/  IMAD.MOV.U32 R61, RZ, RZ, R16 ;  /* 0x000000ffff3d7224 */ /* 0x000fc600078e0010 */
[----:B0-----:R-:W2:Y:S04]  /*7ac30*/  LDL.LU.64 R18, [R1+0x4468] ;  /* 0x0044680001127983 */ /* 0x001ea80000300a00 */
[----:B------:R-:W2:Y:S04]  /*7ac40*/  LDL.LU.64 R16, [R1+0x4460] ;  /* 0x0044600001107983 */ /* 0x000ea80000300a00 */
[----:B------:R-:W-:Y:S04]  /*7ac50*/  STL [R1+0x3f84], R61 ;  /* 0x003f843d01007387 */ /* 0x000fe80000100800 */
[----:B---3--:R0:W-:Y:S01]  /*7ac60*/  STL.64 [R1+0x4438], R30 ;  /* 0x0044381e01007387 */ /* 0x0081e20000100a00 */
[C---:B------:R-:W-:Y:S08]  /*7ac70*/  HMMA.16816.F32 R8, R20.reuse, R38, R8 ;  /* 0x000000261408723c */ /* 0x040ff00000001808 */
[C---:B--2---:R-:W-:Y:S08]  /*7ac80*/  HMMA.16816.F32 R16, R20.reuse, R30, R16 ;  /* 0x0000001e1410723c */ /* 0x044ff00000001810 */
[----:B0-----:R-:W-:Y:S01]  /*7ac90*/  HMMA.16816.F32 R28, R20, R34, R56 ;  /* 0x00000022141c723c */ /* 0x001fe20000001838 */
[----:B------:R-:W-:-:S10]  /*7aca0*/  IMAD.MOV.U32 R56, RZ, RZ, R43 ;  /* 0x000000ffff387224 */ /* 0x000fd400078e002b */
[----:B------:R-:W-:Y:S04]  /*7acb0*/  STL.64 [R1+0xbf0], R16 ;  /* 0x000bf01001007387 */ /* 0x000fe80000100a00 */
[----:B------:R0:W-:Y:S04]  /*7acc0*/  STL.64 [R1+0xbf8], R18 ;  /* 0x000bf81201007387 */ /* 0x0001e80000100a00 */
[----:B------:R-:W-:Y:S04]  /*7acd0*/  STL.64 [R1+0x4428], R34 ;  /* 0x0044282201007387 */ /* 0x000fe80000100a00 */
[----:B------:R-:W-:Y:S04]  /*7ace0*/  STL.64 [R1+0xaf0], R28 ;  /* 0x000af01c01007387 */ /* 0x000fe80000100a00 */
[----:B------:R-:W-:Y:S04]  /*7acf0*/  STL.64 [R1+0xaf8], R30 ;  /* 0x000af81e01007387 */ /* 0x000fe80000100a00 */
[----:B------:R-:W-:Y:S04]  /*7ad00*/  STL.64 [R1+0x710], R8 ;  /* 0x0007100801007387 */ /* 0x000fe80000100a00 */
[----:B------:R-:W-:Y:S04]  /*7ad10*/  STL.64 [R1+0x718], R10 ;  /* 0x0007180a01007387 */ /* 0x000fe80000100a00 */
[----:B------:R-:W-:Y:S04]  /*7ad20*/  STL.64 [R1+0x4420], R38 ;  /* 0x0044202601007387 */ /* 0x000fe80000100a00 */
[----:B------:R-:W4:Y:S01]  /*7ad30*/  LDL.LU R43, [R1+0x445c] ;  /* 0x00445c00012b7983 */ /* 0x000f220000300800 */
[----:B------:R-:W-:-:S03]  /*7ad40*/  IMAD.MOV.U32 R57, RZ, RZ, R46 ;  /* 0x000000ffff397224 */ /* 0x000fc600078e002e */
[----:B------:R-:W2:Y:S01]  /*7ad50*/  LDL.LU R46, [R1+0x4458] ;  /* 0x00445800012e7983 */ /* 0x000ea20000300800 */
[----:B------:R-:W-:-:S03]  /*7ad60*/  IMAD.MOV.U32 R58, RZ, RZ, R47 ;  /* 0x000000ffff3a7224 */ /* 0x000fc600078e002f */
[----:B------:R-:W2:Y:S01]  /*7ad70*/  LDL.LU R47, [R1+0x4454] ;  /* 0x00445400012f7983 */ /* 0x000ea20000300800 */
[----:B------:R-:W-:-:S03]  /*7ad80*/  IMAD.MOV.U32 R59, RZ, RZ, R50 ;  /* 0x000000ffff3b7224 */ /* 0x000fc600078e0032 */
[----:B------:R-:W3:Y:S04]  /*7ad90*/  LDL.LU R50, [R1+0x4450] ;  /* 0x0044500001327983 */ /* 0x000ee80000300800 */
[----:B------:R1:W-:Y:S04]  /*7ada0*/  STL.64 [R1+0x4418], R58 ;  /* 0x0044183a01007387 */ /* 0x0003e80000100a00 */
[----:B------:R-:W-:Y:S01]  /*7adb0*/  STL.64 [R1+0x4410], R56 ;  /* 0x0044103801007387 */ /* 0x000fe20000100a00 */
[----:B0-----:R-:W0:Y:S01]  /*7adc0*/  S2R R19, SR_TID.X ;  /* 0x0000000000137919 */ /* 0x001e220000002100 */
[----:B-1----:R-:W-:Y:S01]  /*7add0*/  IMAD.MOV.U32 R59, RZ, RZ, R51 ;  /* 0x000000ffff3b7224 */ /* 0x002fe200078e0033 */
[C---:B0-----:R-:W-:Y:S01]  /*7ade0*/  LOP3.LUT R18, R19.reuse, 0x7, RZ, 0xc0, !PT ;  /* 0x0000000713127812 */ /* 0x041fe200078ec0ff */
[----:B------:R-:W-:-:S04]  /*7adf0*/  IMAD.SHL.U32 R17, R19, 0x2, RZ ;  /* 0x0000000213117824 */ /* 0x000fc800078e00ff */
[----:B------:R-:W-:Y:S02]  /*7ae00*/  IMAD R18, R18, 0x210, RZ ;  /* 0x0000021012127824 */ /* 0x000fe400078e02ff */
[----:B------:R-:W-:-:S03]  /*7ae10*/  IMAD.SHL.U32 R19, R19, 0x100, RZ ;  /* 0x0000010013137824 */ /* 0x000fc600078e00ff */
[----:B------:R-:W-:-:S04]  /*7ae20*/  LOP3.LUT R11, R18, 0x10, R17, 0x78, !PT ;  /* 0x00000010120b7812 */ /* 0x000fc800078e7811 */
[----:B------:R-:W-:-:S05]  /*7ae30*/  LOP3.LUT R11, R11, 0x1000, R19, 0xf8, !PT ;  /* 0x000010000b0b7812 */ /* 0x000fca00078ef813 */
[----:B------:R-:W-:Y:S01]  /*7ae40*/  LDSM.16.MT88.4 R16, [R11+UR5+0xe080] ;  /* 0x00e080050b10783b */ /* 0x000fe20008004200 */
[C---:B----4-:R-:W-:Y:S03]  /*7ae50*/  HMMA.16816.F32 R28, R20.reuse, R42, R12 ;  /* 0x0000002a141c723c */ /* 0x050fe6000000180c */
[----:B------:R-:W-:Y:S04]  /*7ae60*/  STL.64 [R1+0x4430], R42 ;  /* 0x0044302a01007387 */ /* 0x000fe80000100a00 */
[----:B------:R-:W-:Y:S04]  /*7ae70*/  LDSM.16.MT88.4 R12, [R11+UR5+0xe100] ;  /* 0x00e100050b0c783b */ /* 0x000fe80008004200 */
[----:B------:R-:W0:Y:S08]  /*7ae80*/  LDSM.16.MT88.4 R8, [R11+UR5+0xe180] ;  /* 0x00e180050b08783b */ /* 0x000e300008004200 */
[----:B------:R-:W-:Y:S04]  /*7ae90*/  STL.64 [R1+0x6f0], R28 ;  /* 0x0006f01c01007387 */ /* 0x000fe80000100a00 */
[----:B------:R2:W-:Y:S02]  /*7aea0*/  STL.64 [R1+0x6f8], R30 ;  /* 0x0006f81e01007387 */ /* 0x0005e40000100a00 */
        /* <DEDUP_REMOVED lines=8> */
[----:B-1----:R-:W2:Y:S04]  /*7af30*/  LDL.LU R28, [R1+0x950] ;  /* 0x00095000011c7983 */ /* 0x002ea80000300800 */
[----:B------:R-:W2:Y:S04]  /*7af40*/  LDL.LU R29, [R1+0x954] ;  /* 0x00095400011d7983 */ /* 0x000ea80000300800 */
[----:B----4-:R-:W4:Y:S04]  /*7af50*/  LDL.LU R30, [R1+0x958] ;  /* 0x00095800011e7983 */ /* 0x010f280000300800 */
        /* <DEDUP_REMOVED lines=15> */
[----:B---3--:R-:W-:-:S03]  /*7b050*/  IMAD.MOV.U32 R58, RZ, RZ, R50 ;  /* 0x000000ffff3a7224 */ /* 0x008fc600078e0032 */
[----:B------:R-:W2:Y:S04]  /*7b060*/  LDL.LU R50, [R1+0x444c] ;  /* 0x00444c0001327983 */ /* 0x000ea80000300800 */
[----:B------:R-:W2:Y:S04]  /*7b070*/  LDL.LU R51, [R1+0x4448] ;  /* 0x0044480001337983 */ /* 0x000ea80000300800 */
[----:B0-----:R0:W-:Y:S04]  /*7b080*/  STL.64 [R1+0x43c0], R10 ;  /* 0x0043c00a01007387 */ /* 0x0011e80000100a00 */
[----:B------:R1:W-:Y:S01]  /*7b090*/  STL.64 [R1+0x43b8], R8 ;  /* 0x0043b80801007387 */ /* 0x0003e20000100a00 */
[----:B0-----:R-:W-:-:S03]  /*7b0a0*/  IMAD.MOV.U32 R10, RZ, RZ, R54 ;  /* 0x000000ffff0a7224 */ /* 0x001fc600078e0036 */
[----:B-1----:R-:W3:Y:S04]  /*7b0b0*/  LDL.LU R8, [R1+0x8b0] ;  /* 0x0008b00001087983 */ /* 0x002ee80000300800 */
[----:B------:R-:W3:Y:S04]  /*7b0c0*/  LDL.LU R9, [R1+0x8b4] ;  /* 0x0008b40001097983 */ /* 0x000ee80000300800 */
[----:B------:R-:W4:Y:S01]  /*7b0d0*/  LDL.LU R54, [R1+0x4444] ;  /* 0x0044440001367983 */ /* 0x000f220000300800 */
[----:B------:R-:W-:-:S03]  /*7b0e0*/  IMAD.MOV.U32 R11, RZ, RZ, R55 ;  /* 0x000000ffff0b7224 */ /* 0x000fc600078e0037 */
[----:B------:R-:W4:Y:S01]  /*7b0f0*/  LDL.LU R55, [R1+0x4440] ;  /* 0x0044400001377983 */ /* 0x000f220000300800 */
[----:B------:R-:W0:Y:S01]  /*7b100*/  S2R R25, SR_TID.X ;  /* 0x0000000000197919 */ /* 0x000e220000002100 */
[----:B------:R-:W1:Y:S01]  /*7b110*/  S2R R24, SR_TID.X ;  /* 0x0000000000187919 */ /* 0x000e620000002100 */
        /* <DEDUP_REMOVED lines=11> */
[----:B------:R-:W0:Y:S01]  /*7b1d0*/  LDSM.16.MT88.4 R4, [R25+UR5+0xe000] ;  /* 0x00e000051904783b */ /* 0x000e220008004200 */
[----:B----4-:R-:W-:Y:S03]  /*7b1e0*/  HMMA.16816.F32 R20, R20, R54, R28 ;  /* 0x000000361414723c */ /* 0x010fe6000000181c */
[----:B0-----:R-:W-:Y:S04]  /*7b1f0*/  STL.64 [R1+0x4390], R6 ;  /* 0x0043900601007387 */ /* 0x001fe80000100a00 */
[----:B------:R0:W-:Y:S04]  /*7b200*/  STL.64 [R1+0x4388], R4 ;  /* 0x0043880401007387 */ /* 0x0001e80000100a00 */
[----:B0-----:R-:W2:Y:S04]  /*7b210*/  LDL.LU R4, [R1+0x8c0] ;  /* 0x0008c00001047983 */ /* 0x001ea80000300800 */
[----:B------:R-:W2:Y:S04]  /*7b220*/  LDL.LU R5, [R1+0x8c4] ;  /* 0x0008c40001057983 */ /* 0x000ea80000300800 */
[----:B------:R-:W2:Y:S04]  /*7b230*/  LDL.LU R6, [R1+0x8c8] ;  /* 0x0008c80001067983 */ /* 0x000ea80000300800 */
[----:B------:R-:W2:Y:S04]  /*7b240*/  LDL.LU R7, [R1+0x8cc] ;  /* 0x0008cc0001077983 */ /* 0x000ea80000300800 */
[----:B------:R-:W4:Y:S04]  /*7b250*/  LDL.LU.64 R30, [R1+0x4438] ;  /* 0x00443800011e7983 */ /* 0x000f280000300a00 */
[----:B------:R-:W-:Y:S01]  /*7b260*/  STL.64 [R1+0x5a0], R20 ;  /* 0x0005a01401007387 */ /* 0x000fe20000100a00 */
[----:B------:R-:W-:-:S02]  /*7b270*/  IMAD.MOV.U32 R45, RZ, RZ, R23 ;  /* 0x000000ffff2d7224 */ /* 0x000fc400078e0017 */
[----:B------:R-:W-:Y:S02]  /*7b280*/  IMAD.MOV.U32 R44, RZ, RZ, R21 ;  /* 0x000000ffff2c7224 */ /* 0x000fe400078e0015 */
[----:B------:R-:W-:Y:S01]  /*7b290*/  IMAD.MOV.U32 R29, RZ, RZ, R22 ;  /* 0x000000ffff1d7224 */ /* 0x000fe200078e0016 */
[----:B------:R-:W-:Y:S01]  /*7b2a0*/  STL.64 [R1+0x5a8], R22 ;  /* 0x0005a81601007387 */ /* 0x000fe20000100a00 */
[----:B------:R-:W-:-:S03]  /*7b2b0*/  IMAD.MOV.U32 R28, RZ, RZ, R20 ;  /* 0x000000ffff1c7224 */ /* 0x000fc600078e0014 */
[----:B------:R-:W0:Y:S01]  /*7b2c0*/  LDSM.16.MT88.4 R20, [R25+UR5+0xe080] ;  /* 0x00e080051914783b */ /* 0x000e220008004200 */
[C---:B------:R-:W-:Y:S03]  /*7b2d0*/  HMMA.16816.F32 R40, R16.reuse, R26, R40 ;  /* 0x0000001a1028723c */ /* 0x040fe60000001828 */
[----:B------:R-:W-:Y:S04]  /*7b2e0*/  STL [R1+0x3f88], R45 ;  /* 0x003f882d01007387 */ /* 0x000fe80000100800 */
        /* <DEDUP_REMOVED lines=8> */
[----:B0-----:R-:W2:Y:S01]  /*7b370*/  LDL.LU.64 R42, [R1+0x4430] ;  /* 0x00443000012a7983 */ /* 0x001ea20000300a00 */
        /* <DEDUP_REMOVED lines=9> */
[----:B0-----:R-:W4:Y:S01]  /*7b410*/  LDL.LU.64 R38, [R1+0x4420] ;  /* 0x0044200001267983 */ /* 0x001f220000300a00 */
[C---:B--2---:R-:W-:Y:S08]  /*7b420*/  HMMA.16816.F32 R20, R16.reuse, R42, R20 ;  /* 0x0000002a1014723c */ /* 0x044ff00000001814 */
[----:B----4-:R-:W-:-:S15]  /*7b430*/  HMMA.16816.F32 R56, R16, R38, R56 ;  /* 0x000000261038723c */ /* 0x010fde0000001838 */
[----:B------:R-:W-:-:S04]  /*7b440*/  NOP ;  /* 0x0000000000007918 */ /* 0x000fc80000000000 */
[----:B------:R-:W-:Y:S04]  /*7b450*/  STL.64 [R1+0x9a0], R56 ;  /* 0x0009a03801007387 */ /* 0x000fe80000100a00 */
[----:B------:R0:W-:Y:S04]  /*7b460*/  STL.64 [R1+0x9a8], R58 ;  /* 0x0009a83a01007387 */ /* 0x0001e80000100a00 */
[----:B0-----:R-:W2:Y:S04]  /*7b470*/  LDL.LU.64 R58, [R1+0x4418] ;  /* 0x00441800013a7983 */ /* 0x001ea80000300a00 */
[----:B------:R-:W2:Y:S01]  /*7b480*/  LDL.LU.64 R56, [R1+0x4410] ;  /* 0x0044100001387983 */ /* 0x000ea20000300a00 */
[C---:B------:R-:W-:Y:S03]  /*7b490*/  HMMA.16816.F32 R4, R16.reuse, R46, R4 ;  /* 0x0000002e1004723c */ /* 0x040fe60000001804 */
[----:B------:R-:W-:Y:S04]  /*7b4a0*/  STL.64 [R1+0x43f8], R38 ;  /* 0x0043f82601007387 */ /* 0x000fe80000100a00 */
[----:B------:R-:W-:Y:S04]  /*7b4b0*/  STL.64 [R1+0x43f0], R42 ;  /* 0x0043f02a01007387 */ /* 0x000fe80000100a00 */
[----:B------:R-:W-:Y:S04]  /*7b4c0*/  STL.64 [R1+0x6c0], R20 ;  /* 0x0006c01401007387 */ /* 0x000fe80000100a00 */
[----:B------:R-:W-:Y:S04]  /*7b4d0*/  STL.64 [R1+0x6c8], R22 ;  /* 0x0006c81601007387 */ /* 0x000fe80000100a00 */
[----:B------:R-:W-:Y:S04]  /*7b4e0*/  STL.64 [R1+0x43e8], R46 ;  /* 0x0043e82e01007387 */ /* 0x000fe80000100a00 */
[----:B------:R-:W-:Y:S01]  /*7b4f0*/  STL [R1+0x43e0], R44 ;  /* 0x0043e02c01007387 */ /* 0x000fe20000100800 */
[----:B---3--:R-:W-:Y:S03]  /*7b500*/  HMMA.16816.F32 R8, R16, R50, R8 ;  /* 0x000000321008723c */ /* 0x008fe60000001808 */
[----:B------:R-:W-:Y:S04]  /*7b510*/  STL.64 [R1+0x6b0], R4 ;  /* 0x0006b00401007387 */ /* 0x000fe80000100a00 */
[----:B------:R2:W-:-:S12]  /*7b520*/  STL.64 [R1+0x6b8], R6 ;  /* 0x0006b80601007387 */ /* 0x0005d80000100a00 */
[----:B------:R0:W-:Y:S04]  /*7b530*/  STL.64 [R1+0x680], R8 ;  /* 0x0006800801007387 */ /* 0x0001e80000100a00 */
[----:B------:R1:W-:Y:S01]  /*7b540*/  STL.64 [R1+0x688], R10 ;  /* 0x0006880a01007387 */ /* 0x0003e20000100a00 */
[----:B--2---:R-:W-:-:S15]  /*7b550*/  HMMA.16816.F32 R4, R16, R54, R56 ;  /* 0x000000361004723c */ /* 0x004fde0000001838 */
[----:B------:R-:W-:-:S04]  /*7b560*/  NOP ;  /* 0x0000000000007918 */ /* 0x000fc80000000000 */
[----:B------:R-:W-:Y:S02]  /*7b570*/  IMAD.MOV.U32 R33, RZ, RZ, R6 ;  /* 0x000000ffff217224 */ /* 0x000fe400078e0006 */
[----:B------:R-:W-:Y:S02]  /*7b580*/  IMAD.MOV.U32 R32, RZ, RZ, R4 ;  /* 0x000000ffff207224 */ /* 0x000fe400078e0004 */
[----:B------:R-:W-:Y:S02]  /*7b590*/  IMAD.MOV.U32 R49, RZ, RZ, R7 ;  /* 0x000000ffff317224 */ /* 0x000fe400078e0007 */
[----:B------:R-:W-:Y:S01]  /*7b5a0*/  IMAD.MOV.U32 R48, RZ, RZ, R5 ;  /* 0x000000ffff307224 */ /* 0x000fe200078e0005 */
[----:B------:R-:W-:Y:S04]  /*7b5b0*/  STL.64 [R1+0x610], R4 ;  /* 0x0006100401007387 */ /* 0x000fe80000100a00 */
[----:B------:R-:W-:Y:S04]  /*7b5c0*/  STL.64 [R1+0x618], R6 ;  /* 0x0006180601007387 */ /* 0x000fe80000100a00 */
[----:B------:R-:W-:Y:S04]  /*7b5d0*/  STL.64 [R1+0x4408], R34 ;  /* 0x0044082201007387 */ /* 0x000fe80000100a00 */
[----:B------:R-:W-:Y:S04]  /*7b5e0*/  STL.64 [R1+0x4400], R32 ;  /* 0x0044002001007387 */ /* 0x000fe80000100a00 */
[----:B------:R-:W-:Y:S04]  /*7b5f0*/  STL.64 [R1+0x43d8], R50 ;  /* 0x0043d83201007387 */ /* 0x000fe80000100a00 */
[----:B------:R2:W-:Y:S04]  /*7b600*/  STL.64 [R1+0x43d0], R48 ;  /* 0x0043d03001007387 */ /* 0x0005e80000100a00 */
[----:B------:R3:W-:Y:S04]  /*7b610*/  STL.64 [R1+0x43c8], R54 ;  /* 0x0043c83601007387 */ /* 0x0007e80000100a00 */
        /* <DEDUP_REMOVED lines=8> */
[----:B--2---:R-:W2:Y:S04]  /*7b6a0*/  LDL.LU R48, [R1+0x7e0] ;  /* 0x0007e00001307983 */ /* 0x004ea80000300800 */
        /* <DEDUP_REMOVED lines=25> */
[----:B---3--:R-:W3:Y:S04]  /*7b840*/  LDL.LU R54, [R1+0x7b8] ;  /* 0x0007b80001367983 */ /* 0x008ee80000300800 */
[----:B------:R-:W3:Y:S04]  /*7b850*/  LDL.LU R55, [R1+0x7bc] ;  /* 0x0007bc0001377983 */ /* 0x000ee80000300800 */
[----:B----4-:R-:W-:Y:S04]  /*7b860*/  STL.64 [R1+0x43a0], R18 ;  /* 0x0043a01201007387 */ /* 0x010fe80000100a00 */
[----:B------:R0:W-:Y:S04]  /*7b870*/  STL.64 [R1+0x4398], R16 ;  /* 0x0043981001007387 */ /* 0x0001e80000100a00 */
[----:B0-----:R-:W4:Y:S04]  /*7b880*/  LDL.LU R16, [R1+0x750] ;  /* 0x0007500001107983 */ /* 0x001f280000300800 */
[----:B------:R-:W4:Y:S04]  /*7b890*/  LDL.LU R17, [R1+0x754] ;  /* 0x0007540001117983 */ /* 0x000f280000300800 */
[----:B------:R-:W3:Y:S04]  /*7b8a0*/  LDL.LU R18, [R1+0x758] ;  /* 0x0007580001127983 */ /* 0x000ee80000300800 */
[----:B------:R-:W3:Y:S01]  /*7b8b0*/  LDL.LU R19, [R1+0x75c] ;  /* 0x00075c0001137983 */ /* 0x000ee20000300800 */
[C---:B--2---:R-:W-:Y:S08]  /*7b8c0*/  HMMA.16816.F32 R56, R12.reuse, R26, R56 ;  /* 0x0000001a0c38723c */ /* 0x044ff00000001838 */
[C---:B------:R-:W-:Y:S01]  /*7b8d0*/  HMMA.16816.F32 R32, R12.reuse, R30, R32 ;  /* 0x0000001e0c20723c */ /* 0x040fe20000001820 */
[----:B---3--:R-:W-:Y:S04]  /*7b8e0*/  STL.64 [R1+0x43b0], R18 ;  /* 0x0043b01201007387 */ /* 0x008fe80000100a00 */
[----:B----4-:R0:W-:Y:S04]  /*7b8f0*/  STL.64 [R1+0x43a8], R16 ;  /* 0x0043a81001007387 */ /* 0x0101e80000100a00 */
        /* <DEDUP_REMOVED lines=53> */
[----:B------:R1:W-:Y:S01]  /*7bc50*/  STL.64 [R1+0x5e8], R14 ;  /* 0x0005e80e01007387 */ /* 0x0003e20000100a00 */
[----:B------:R-:W-:Y:S02]  /*7bc60*/  IMAD.MOV.U32 R36, RZ, RZ, R12 ;  /* 0x000000ffff247224 */ /* 0x000fe400078e000c */
[----:B------:R-:W-:Y:S02]  /*7bc70*/  IMAD.MOV.U32 R52, RZ, RZ, R13 ;  /* 0x000000ffff347224 */ /* 0x000fe400078e000d */
[----:B------:R-:W-:Y:S02]  /*7bc80*/  IMAD.MOV.U32 R37, RZ, RZ, R14 ;  /* 0x000000ffff257224 */ /* 0x000fe400078e000e */
[----:B------:R-:W-:Y:S01]  /*7bc90*/  IMAD.MOV.U32 R53, RZ, RZ, R15 ;  /* 0x000000ffff357224 */ /* 0x000fe200078e000f */
        /* <DEDUP_REMOVED lines=27> */
[----:B------:R-:W3:Y:S04]  /*7be50*/  LDL.LU.64 R4, [R1+0x4388] ;  /* 0x0043880001047983 */ /* 0x000ee80000300a00 */
        /* <DEDUP_REMOVED lines=8> */
[C---:B0-----:R-:W-:Y:S08]  /*7bee0*/  HMMA.16816.F32 R28, R8.reuse, R42, R12 ;  /* 0x0000002a081c723c */ /* 0x041ff0000000180c */
[C---:B------:R-:W-:Y:S01]  /*7bef0*/  HMMA.16816.F32 R12, R8.reuse, R46, R16 ;  /* 0x0000002e080c723c */ /* 0x040fe20000001810 */
[----:B------:R-:W-:Y:S10]  /*7bf00*/  STL.64 [R1+0x4340], R46 ;  /* 0x0043402e01007387 */ /* 0x000ff40000100a00 */
[----:B------:R-:W-:Y:S04]  /*7bf10*/  STL.64 [R1+0x8e0], R28 ;  /* 0x0008e01c01007387 */ /* 0x000fe80000100a00 */
[----:B------:R-:W-:Y:S04]  /*7bf20*/  STL.64 [R1+0x8e8], R30 ;  /* 0x0008e81e01007387 */ /* 0x000fe80000100a00 */
[----:B------:R-:W-:Y:S04]  /*7bf30*/  STL [R1+0x4338], R44 ;  /* 0x0043382c01007387 */ /* 0x000fe80000100800 */
[----:B------:R-:W-:Y:S04]  /*7bf40*/  STL.64 [R1+0x6a0], R12 ;  /* 0x0006a00c01007387 */ /* 0x000fe80000100a00 */
[----:B------:R4:W-:Y:S02]  /*7bf50*/  STL.64 [R1+0x6a8], R14 ;  /* 0x0006a80e01007387 */ /* 0x0009e40000100a00 */
[C---:B----4-:R-:W-:Y:S08]  /*7bf60*/  HMMA.16816.F32 R12, R8.reuse, R50, R20 ;  /* 0x00000032080c723c */ /* 0x050ff00000001814 */
[----:B------:R-:W-:Y:S11]  /*7bf70*/  HMMA.16816.F32 R8, R8, R54, R56 ;  /* 0x000000360808723c */ /* 0x000ff60000001838 */
[----:B------:R-:W-:Y:S04]  /*7bf80*/  STL.64 [R1+0x630], R12 ;  /* 0x0006300c01007387 */ /* 0x000fe80000100a00 */
[----:B------:R-:W-:Y:S04]  /*7bf90*/  STL.64 [R1+0x638], R14 ;  /* 0x0006380e01007387 */ /* 0x000fe80000100a00 */
[----:B------:R-:W-:Y:S04]  /*7bfa0*/  STL.64 [R1+0x4350], R50 ;  /* 0x0043503201007387 */ /* 0x000fe80000100a00 */
[----:B------:R-:W-:Y:S04]  /*7bfb0*/  STL.64 [R1+0x4348], R48 ;  /* 0x0043483001007387 */ /* 0x000fe80000100a00 */
[----:B------:R0:W-:Y:S04]  /*7bfc0*/  STL.64 [R1+0x560], R8 ;  /* 0x0005600801007387 */ /* 0x0001e80000100a00 */
[----:B------:R1:W-:Y:S01]  /*7bfd0*/  STL.64 [R1+0x568], R10 ;  /* 0x0005680a01007387 */ /* 0x0003e20000100a00 */
[----:B------:R-:W-:-:S02]  /*7bfe0*/  IMAD.MOV.U32 R40, RZ, RZ, R8 ;  /* 0x000000ffff287224 */ /* 0x000fc400078e0008 */
[----:B------:R-:W-:Y:S01]  /*7bff0*/  IMAD.MOV.U32 R41, RZ, RZ, R10 ;  /* 0x000000ffff297224 */ /* 0x000fe200078e000a */
[----:B0-----:R-:W2:Y:S04]  /*7c000*/  LDL.LU R8, [R1+0x5f0] ;  /* 0x0005f00001087983 */ /* 0x001ea80000300800 */
        /* <DEDUP_REMOVED lines=31> */
[----:B------:R-:W-:-:S03]  /*7c200*/  IMAD.MOV.U32 R24, RZ, RZ, R13 ;  /* 0x000000ffff187224 */ /* 0x000fc600078e000d */
[----:B------:R-:W2:Y:S04]  /*7c210*/  LDL.LU R12, [R1+0x550] ;  /* 0x00055000010c7983 */ /* 0x000ea80000300800 */
[----:B------:R-:W2:Y:S01]  /*7c220*/  LDL.LU R13, [R1+0x554] ;  /* 0x00055400010d7983 */ /* 0x000ea20000300800 */
[----:B------:R-:W-:-:S03]  /*7c230*/  IMAD.MOV.U32 R25, RZ, RZ, R15 ;  /* 0x000000ffff197224 */ /* 0x000fc600078e000f */
        /* <DEDUP_REMOVED lines=34> */
[C---:B----4-:R-:W-:Y:S03]  /*7c460*/  HMMA.16816.F32 R44, R4.reuse, R42, R44 ;  /* 0x0000002a042c723c */ /* 0x050fe6000000182c */
[----:B------:R-:W4:Y:S05]  /*7c470*/  LDL.LU.64 R36, [R1+0x4358] ;  /* 0x0043580001247983 */ /* 0x000f2a0000300a00 */
[----:B--2---:R-:W-:-:S15]  /*7c480*/  HMMA.16816.F32 R48, R4, R38, R48 ;  /* 0x000000260430723c */ /* 0x004fde0000001830 */
[----:B------:R-:W-:-:S04]  /*7c490*/  NOP ;  /* 0x0000000000007918 */ /* 0x000fc80000000000 */
[----:B------:R-:W-:Y:S04]  /*7c4a0*/  STL.64 [R1+0x9f0], R48 ;  /* 0x0009f03001007387 */ /* 0x000fe80000100a00 */
[----:B------:R0:W-:Y:S04]  /*7c4b0*/  STL.64 [R1+0x9f8], R50 ;  /* 0x0009f83201007387 */ /* 0x0001e80000100a00 */
[----:B0-----:R-:W2:Y:S04]  /*7c4c0*/  LDL.LU.64 R50, [R1+0x4350] ;  /* 0x0043500001327983 */ /* 0x001ea80000300a00 */
[----:B------:R-:W3:Y:S04]  /*7c4d0*/  LDL.LU.64 R48, [R1+0x4348] ;  /* 0x0043480001307983 */ /* 0x000ee80000300a00 */
[----:B------:R-:W-:Y:S04]  /*7c4e0*/  STL.64 [R1+0x690], R44 ;  /* 0x0006902c01007387 */ /* 0x000fe80000100a00 */
[----:B------:R0:W-:Y:S04]  /*7c4f0*/  STL.64 [R1+0x698], R46 ;  /* 0x0006982e01007387 */ /* 0x0001e80000100a00 */
[----:B0-----:R-:W3:Y:S04]  /*7c500*/  LDL.LU.64 R46, [R1+0x4340] ;  /* 0x00434000012e7983 */ /* 0x001ee80000300a00 */
[----:B------:R-:W4:Y:S01]  /*7c510*/  LDL.LU R44, [R1+0x4338] ;  /* 0x00433800012c7983 */ /* 0x000f220000300800 */
        /* <DEDUP_REMOVED lines=31> */
[----:B------:R-:W0:Y:S01]  /*7c710*/  S2R R61, SR_TID.X ;  /* 0x00000000003d7919 */ /* 0x000e220000002100 */
[----:B---3--:R-:W-:-:S15]  /*7c720*/  HMMA.16816.F32 R12, R20, R30, R12 ;  /* 0x0000001e140c723c */ /* 0x008fde000000180c */
[----:B------:R-:W-:-:S04]  /*7c730*/  NOP ;  /* 0x0000000000007918 */ /* 0x000fc80000000000 */
[----:B------:R-:W-:Y:S04]  /*7c740*/  STL.64 [R1+0xb80], R12 ;  /* 0x000b800c01007387 */ /* 0x000fe80000100a00 */
[----:B------:R1:W-:Y:S04]  /*7c750*/  STL.64 [R1+0xb88], R14 ;  /* 0x000b880e01007387 */ /* 0x0003e80000100a00 */
[----:B-1----:R-:W3:Y:S04]  /*7c760*/  LDL.LU.64 R14, [R1+0x4310] ;  /* 0x00431000010e7983 */ /* 0x002ee80000300a00 */
[----:B------:R-:W3:Y:S01]  /*7c770*/  LDL.LU.64 R12, [R1+0x4308] ;  /* 0x00430800010c7983 */ /* 0x000ee20000300a00 */
[----:B0-----:R-:W-:-:S03]  /*7c780*/  LOP3.LUT R45, R61, 0x7, RZ, 0xc0, !PT ;  /* 0x000000073d2d7812 */ /* 0x001fc600078ec0ff */
[----:B------:R-:W-:Y:S04]  /*7c790*/  STL.64 [R1+0x4300], R30 ;  /* 0x0043001e01007387 */ /* 0x000fe80000100a00 */
[----:B------:R3:W-:Y:S01]  /*7c7a0*/  STL.64 [R1+0x42f8], R28 ;  /* 0x0042f81c01007387 */ /* 0x0007e20000100a00 */
[----:B------:R-:W-:Y:S01]  /*7c7b0*/  IMAD R45, R45, 0x210, RZ ;  /* 0x000002102d2d7824 */ /* 0x000fe200078e02ff */
[C---:B------:R-:W-:Y:S08]  /*7c7c0*/  HMMA.16816.F32 R16, R20.reuse, R38, R16 ;  /* 0x000000261410723c */ /* 0x040ff00000001810 */
[C---:B--2---:R-:W-:Y:S08]  /*7c7d0*/  HMMA.16816.F32 R4, R20.reuse, R42, R4 ;  /* 0x0000002a1404723c */ /* 0x044ff00000001804 */
[----:B---3--:R-:W-:Y:S01]  /*7c7e0*/  HMMA.16816.F32 R28, R20, R34, R12 ;  /* 0x00000022141c723c */ /* 0x008fe2000000180c */
[----:B------:R-:W-:-:S02]  /*7c7f0*/  IMAD.SHL.U32 R15, R61, 0x2, RZ ;  /* 0x000000023d0f7824 */ /* 0x000fc400078e00ff */
[----:B------:R-:W-:-:S03]  /*7c800*/  IMAD.SHL.U32 R61, R61, 0x100, RZ ;  /* 0x000001003d3d7824 */ /* 0x000fc600078e00ff */
[----:B------:R-:W-:-:S04]  /*7c810*/  LOP3.LUT R15, R45, 0x10, R15, 0x78, !PT ;  /* 0x000000102d0f7812 */ /* 0x000fc800078e780f */
[----:B------:R-:W-:Y:S02]  /*7c820*/  LOP3.LUT R15, R15, 0x1000, R61, 0xf8, !PT ;  /* 0x000010000f0f7812 */ /* 0x000fe400078ef83d */
[----:B------:R-:W0:Y:S01]  /*7c830*/  S2R R61, SR_TID.X ;  /* 0x00000000003d7919 */ /* 0x000e220000002100 */
[----:B------:R-:W1:Y:S01]  /*7c840*/  S2R R45, SR_TID.X ;  /* 0x00000000002d7919 */ /* 0x000e620000002100 */
[----:B------:R-:W-:-:S05]  /*7c850*/  LOP3.LUT R15, R15, 0x20, RZ, 0x3c, !PT ;  /* 0x000000200f0f7812 */ /* 0x000fca00078e3cff */
[----:B------:R2:W-:Y:S04]  /*7c860*/  STL.64 [R1+0xa80], R28 ;  /* 0x000a801c01007387 */ /* 0x0005e80000100a00 */
[----:B------:R3:W-:Y:S04]  /*7c870*/  STL.64 [R1+0xa88], R30 ;  /* 0x000a881e01007387 */ /* 0x0007e80000100a00 */
[----:B------:R-:W-:Y:S04]  /*7c880*/  STL.64 [R1+0x42f0], R34 ;  /* 0x0042f02201007387 */ /* 0x000fe80000100a00 */
[----:B------:R-:W-:Y:S04]  /*7c890*/  STL.64 [R1+0x42e8], R32 ;  /* 0x0042e82001007387 */ /* 0x000fe80000100a00 */
[----:B------:R-:W-:Y:S04]  /*7c8a0*/  STL.64 [R1+0x42e0], R38 ;  /* 0x0042e02601007387 */ /* 0x000fe80000100a00 */
[----:B----4-:R-:W-:Y:S04]  /*7c8b0*/  STL.64 [R1+0x42d8], R36 ;  /* 0x0042d82401007387 */ /* 0x010fe80000100a00 */
[----:B------:R-:W-:Y:S04]  /*7c8c0*/  STL.64 [R1+0x990], R16 ;  /* 0x0009901001007387 */ /* 0x000fe80000100a00 */
[----:B------:R-:W-:Y:S04]  /*7c8d0*/  STL.64 [R1+0x998], R18 ;  /* 0x0009981201007387 */ /* 0x000fe80000100a00 */
[----:B------:R-:W-:Y:S04]  /*7c8e0*/  LDSM.16.MT88.4 R16, [R15+UR5+0xe100] ;  /* 0x00e100050f10783b */ /* 0x000fe80008004200 */
[----:B------:R-:W4:Y:S04]  /*7c8f0*/  LDSM.16.MT88.4 R12, [R15+UR5+0xe180] ;  /* 0x00e180050f0c783b */ /* 0x000f280008004200 */
[----:B--2---:R-:W2:Y:S04]  /*7c900*/  LDL.LU R28, [R1+0x500] ;  /* 0x00050000011c7983 */ /* 0x004ea80000300800 */
[----:B------:R-:W-:Y:S04]  /*7c910*/  STL.64 [R1+0x670], R4 ;  /* 0x0006700401007387 */ /* 0x000fe80000100a00 */
[----:B------:R1:W-:Y:S04]  /*7c920*/  STL.64 [R1+0x678], R6 ;  /* 0x0006780601007387 */ /* 0x0003e80000100a00 */
[----:B------:R-:W2:Y:S04]  /*7c930*/  LDL.LU R29, [R1+0x504] ;  /* 0x00050400011d7983 */ /* 0x000ea80000300800 */
[----:B---3--:R-:W2:Y:S04]  /*7c940*/  LDL.LU R30, [R1+0x508] ;  /* 0x00050800011e7983 */ /* 0x008ea80000300800 */
[----:B------:R-:W2:Y:S01]  /*7c950*/  LDL.LU R31, [R1+0x50c] ;  /* 0x00050c00011f7983 */ /* 0x000ea20000300800 */
[----:B0-----:R-:W-:Y:S01]  /*7c960*/  LOP3.LUT R61, R61, 0x7, RZ, 0xc0, !PT ;  /* 0x000000073d3d7812 */ /* 0x001fe200078ec0ff */
[----:B-1----:R-:W-:-:S04]  /*7c970*/  IMAD.SHL.U32 R7, R45, 0x2, RZ ;  /* 0x000000022d077824 */ /* 0x002fc800078e00ff */
[----:B------:R-:W-:Y:S02]  /*7c980*/  IMAD R61, R61, 0x210, RZ ;  /* 0x000002103d3d7824 */ /* 0x000fe400078e02ff */
[----:B------:R-:W-:-:S03]  /*7c990*/  IMAD.SHL.U32 R45, R45, 0x100, RZ ;  /* 0x000001002d2d7824 */ /* 0x000fc600078e00ff */
[----:B------:R-:W-:-:S04]  /*7c9a0*/  LOP3.LUT R61, R61, 0x10, R7, 0x78, !PT ;  /* 0x000000103d3d7812 */ /* 0x000fc800078e7807 */
[----:B------:R-:W-:-:S04]  /*7c9b0*/  LOP3.LUT R61, R61, 0x1000, R45, 0xf8, !PT ;  /* 0x000010003d3d7812 */ /* 0x000fc800078ef82d */
[----:B------:R-:W-:Y:S01]  /*7c9c0*/  LOP3.LUT R61, R61, 0x40, RZ, 0x3c, !PT ;  /* 0x000000403d3d7812 */ /* 0x000fe200078e3cff */
[C---:B------:R-:W-:Y:S04]  /*7c9d0*/  HMMA.16816.F32 R4, R20.reuse, R46, R8 ;  /* 0x0000002e1404723c */ /* 0x040fe80000001808 */
[----:B------:R-:W0:Y:S04]  /*7c9e0*/  LDSM.16.MT88.4 R8, [R61+UR5+0xe000] ;  /* 0x00e000053d08783b */ /* 0x000e280008004200 */
[----:B------:R-:W-:Y:S04]  /*7c9f0*/  STL.64 [R1+0x42d0], R42 ;  /* 0x0042d02a01007387 */ /* 0x000fe80000100a00 */
[----:B------:R-:W-:Y:S04]  /*7ca00*/  STL.64 [R1+0x42c8], R40 ;  /* 0x0042c82801007387 */ /* 0x000fe80000100a00 */
[----:B----4-:R-:W-:Y:S04]  /*7ca10*/  STL.64 [R1+0x4290], R14 ;  /* 0x0042900e01007387 */ /* 0x010fe80000100a00 */
[----:B------:R-:W-:Y:S04]  /*7ca20*/  STL.64 [R1+0x4288], R12 ;  /* 0x0042880c01007387 */ /* 0x000fe80000100a00 */
[----:B------:R-:W-:Y:S04]  /*7ca30*/  STL.64 [R1+0x42c0], R46 ;  /* 0x0042c02e01007387 */ /* 0x000fe80000100a00 */
[----:B------:R-:W-:Y:S04]  /*7ca40*/  STL [R1+0x42b8], R44 ;  /* 0x0042b82c01007387 */ /* 0x000fe80000100800 */
[----:B------:R-:W-:Y:S04]  /*7ca50*/  STL.64 [R1+0x520], R4 ;  /* 0x0005200401007387 */ /* 0x000fe80000100a00 */
[----:B------:R1:W-:Y:S02]  /*7ca60*/  STL.64 [R1+0x528], R6 ;  /* 0x0005280601007387 */ /* 0x0003e40000100a00 */
[C---:B-1----:R-:W-:Y:S02]  /*7ca70*/  HMMA.16816.F32 R4, R20.reuse, R50, R56 ;  /* 0x000000321404723c */ /* 0x042fe40000001838 */
[----:B0-----:R-:W-:Y:S04]  /*7ca80*/  STL.64 [R1+0x4210], R10 ;  /* 0x0042100a01007387 */ /* 0x001fe80000100a00 */
[----:B------:R-:W-:Y:S04]  /*7ca90*/  STL.64 [R1+0x4208], R8 ;  /* 0x0042080801007387 */ /* 0x000fe80000100a00 */
[----:B------:R-:W-:Y:S04]  /*7caa0*/  STL.64 [R1+0x42b0], R50 ;  /* 0x0042b03201007387 */ /* 0x000fe80000100a00 */
[----:B------:R-:W-:Y:S05]  /*7cab0*/  STL.64 [R1+0x42a8], R48 ;  /* 0x0042a83001007387 */ /* 0x000fea0000100a00 */
[----:B------:R-:W-:Y:S04]  /*7cac0*/  STL.64 [R1+0x510], R4 ;  /* 0x0005100401007387 */ /* 0x000fe80000100a00 */
[----:B------:R-:W-:Y:S04]  /*7cad0*/  STL.64 [R1+0x518], R6 ;  /* 0x0005180601007387 */ /* 0x000fe80000100a00 */
[----:B------:R-:W3:Y:S04]  /*7cae0*/  LDL.LU R56, [R1+0x270] ;  /* 0x0002700001387983 */ /* 0x000ee80000300800 */
[----:B------:R-:W3:Y:S04]  /*7caf0*/  LDL.LU R57, [R1+0x274] ;  /* 0x0002740001397983 */ /* 0x000ee80000300800 */
[----:B------:R-:W4:Y:S04]  /*7cb00*/  LDL.LU R58, [R1+0x278] ;  /* 0x00027800013a7983 */ /* 0x000f280000300800 */
[----:B------:R-:W4:Y:S04]  /*7cb10*/  LDL.LU R59, [R1+0x27c] ;  /* 0x00027c00013b7983 */ /* 0x000f280000300800 */
[----:B------:R-:W0:Y:S04]  /*7cb20*/  LDSM.16.MT88.4 R4, [R61+UR5+0xe080] ;  /* 0x00e080053d04783b */ /* 0x000e280008004200 */
[----:B----4-:R-:W-:Y:S04]  /*7cb30*/  STL.64 [R1+0x41f0], R58 ;  /* 0x0041f03a01007387 */ /* 0x010fe80000100a00 */
[----:B---3--:R-:W-:Y:S04]  /*7cb40*/  STL.64 [R1+0x41e8], R56 ;  /* 0x0041e83801007387 */ /* 0x008fe80000100a00 */
[----:B0-----:R-:W-:Y:S04]  /*7cb50*/  STL.64 [R1+0x41e0], R6 ;  /* 0x0041e00601007387 */ /* 0x001fe80000100a00 */
[----:B------:R0:W-:Y:S04]  /*7cb60*/  STL.64 [R1+0x41d8], R4 ;  /* 0x0041d80401007387 */ /* 0x0001e80000100a00 */
[----:B0-----:R-:W3:Y:S04]  /*7cb70*/  LDL.LU R4, [R1+0x280] ;  /* 0x0002800001047983 */ /* 0x001ee80000300800 */
[----:B------:R-:W3:Y:S04]  /*7cb80*/  LDL.LU R5, [R1+0x284] ;  /* 0x0002840001057983 */ /* 0x000ee80000300800 */
[----:B------:R-:W4:Y:S04]  /*7cb90*/  LDL.LU R6, [R1+0x288] ;  /* 0x0002880001067983 */ /* 0x000f280000300800 */
[----:B------:R-:W4:Y:S04]  /*7cba0*/  LDL.LU R7, [R1+0x28c] ;  /* 0x00028c0001077983 */ /* 0x000f280000300800 */
[----:B----4-:R-:W-:Y:S04]  /*7cbb0*/  STL.64 [R1+0x4200], R6 ;  /* 0x0042000601007387 */ /* 0x010fe80000100a00 */
[----:B---3--:R2:W-:Y:S02]  /*7cbc0*/  STL.64 [R1+0x41f8], R4 ;  /* 0x0041f80401007387 */ /* 0x0085e40000100a00 */
[----:B--2---:R-:W-:Y:S02]  /*7cbd0*/  HMMA.16816.F32 R4, R20, R54, R28 ;  /* 0x000000361404723c */ /* 0x004fe4000000181c */
[----:B------:R-:W-:Y:S04]  /*7cbe0*/  STL.64 [R1+0x42a0], R54 ;  /* 0x0042a03601007387 */ /* 0x000fe80000100a00 */
[----:B------:R-:W-:Y:S04]  /*7cbf0*/  STL.64 [R1+0x4298], R52 ;  /* 0x0042983401007387 */ /* 0x000fe80000100a00 */
[----:B------:R-:W0:Y:S09]  /*7cc00*/  LDSM.16.MT88.4 R20, [R61+UR5+0xe100] ;  /* 0x00e100053d14783b */ /* 0x000e320008004200 */
        /* <DEDUP_REMOVED lines=187> */
[----:B------:R-:W4:Y:S04]  /*7d7c0*/  LDL.LU.64 R10, [R1+0x4210] ;  /* 0x00421000010a7983 */ /* 0x000f280000300a00 */
[----:B------:R-:W4:-:S13]  /*7d7d0*/  LDL.LU.64 R8, [R1+0x4208] ;  /* 0x0042080001087983 */ /* 0x000f1a0000300a00 */
[----:B------:R0:W-:Y:S04]  /*7d7e0*/  STL.64 [R1+0x470], R12 ;  /* 0x0004700c01007387 */ /* 0x0001e80000100a00 */
[----:B------:R1:W-:Y:S04]  /*7d7f0*/  STL.64 [R1+0x478], R14 ;  /* 0x0004780e01007387 */ /* 0x0003e80000100a00 */
[----:B0-----:R-:W2:Y:S04]  /*7d800*/  LDL.LU R12, [R1+0x2b0] ;  /* 0x0002b000010c7983 */ /* 0x001ea80000300800 */
[----:B------:R-:W2:Y:S04]  /*7d810*/  LDL.LU R13, [R1+0x2b4] ;  /* 0x0002b400010d7983 */ /* 0x000ea80000300800 */
[----:B-1----:R-:W2:Y:S04]  /*7d820*/  LDL.LU R14, [R1+0x2b8] ;  /* 0x0002b800010e7983 */ /* 0x002ea80000300800 */
[----:B------:R-:W2:Y:S01]  /*7d830*/  LDL.LU R15, [R1+0x2bc] ;  /* 0x0002bc00010f7983 */ /* 0x000ea20000300800 */
[C---:B----4-:R-:W-:Y:S08]  /*7d840*/  HMMA.16816.F32 R4, R8.reuse, R26, R4 ;  /* 0x0000001a0804723c */ /* 0x050ff00000001804 */
[C---:B---3--:R-:W-:Y:S11]  /*7d850*/  HMMA.16816.F32 R56, R8.reuse, R30, R56 ;  /* 0x0000001e0838723c */ /* 0x048ff60000001838 */
[----:B------:R-:W-:Y:S04]  /*7d860*/  STL.64 [R1+0xd60], R4 ;  /* 0x000d600401007387 */ /* 0x000fe80000100a00 */
[----:B------:R0:W-:Y:S04]  /*7d870*/  STL.64 [R1+0xd68], R6 ;  /* 0x000d680601007387 */ /* 0x0001e80000100a00 */
[----:B0-----:R-:W3:Y:S04]  /*7d880*/  LDL.LU.64 R6, [R1+0x4200] ;  /* 0x0042000001067983 */ /* 0x001ee80000300a00 */
[----:B------:R-:W3:Y:S04]  /*7d890*/  LDL.LU.64 R4, [R1+0x41f8] ;  /* 0x0041f80001047983 */ /* 0x000ee80000300a00 */
[----:B------:R-:W-:Y:S04]  /*7d8a0*/  STL.64 [R1+0xc20], R56 ;  /* 0x000c203801007387 */ /* 0x000fe80000100a00 */
[----:B------:R0:W-:Y:S04]  /*7d8b0*/  STL.64 [R1+0xc28], R58 ;  /* 0x000c283a01007387 */ /* 0x0001e80000100a00 */
[----:B0-----:R-:W4:Y:S04]  /*7d8c0*/  LDL.LU.64 R58, [R1+0x41f0] ;  /* 0x0041f000013a7983 */ /* 0x001f280000300a00 */
[----:B------:R-:W4:Y:S01]  /*7d8d0*/  LDL.LU.64 R56, [R1+0x41e8] ;  /* 0x0041e80001387983 */ /* 0x000f220000300a00 */
[----:B--2---:R-:W-:-:S15]  /*7d8e0*/  HMMA.16816.F32 R12, R8, R34, R12 ;  /* 0x00000022080c723c */ /* 0x004fde000000180c */
[----:B------:R-:W-:-:S04]  /*7d8f0*/  NOP ;  /* 0x0000000000007918 */ /* 0x000fc80000000000 */
        /* <DEDUP_REMOVED lines=8> */
[----:B------:R-:W-:-:S15]  /*7d980*/  STL.64 [R1+0x41c0], R46 ;  /* 0x0041c02e01007387 */ /* 0x000fde0000100a00 */
[----:B------:R-:W-:Y:S02]  /*7d990*/  NOP ;  /* 0x0000000000007918 */ /* 0x000fe40000000000 */
[----:B------:R-:W-:Y:S04]  /*7d9a0*/  STL.64 [R1+0x940], R12 ;  /* 0x0009400c01007387 */ /* 0x000fe80000100a00 */
[----:B------:R4:W-:Y:S04]  /*7d9b0*/  STL.64 [R1+0x948], R14 ;  /* 0x0009480e01007387 */ /* 0x0009e80000100a00 */
[----:B------:R-:W-:Y:S01]  /*7d9c0*/  STL [R1+0x41b8], R44 ;  /* 0x0041b82c01007387 */ /* 0x000fe20000100800 */
[C---:B---3--:R-:W-:Y:S08]  /*7d9d0*/  HMMA.16816.F32 R4, R8.reuse, R46, R4 ;  /* 0x0000002e0804723c */ /* 0x048ff00000001804 */
[C---:B----4-:R-:W-:Y:S11]  /*7d9e0*/  HMMA.16816.F32 R12, R8.reuse, R50, R56 ;  /* 0x00000032080c723c */ /* 0x050ff60000001838 */
[----:B------:R0:W-:Y:S04]  /*7d9f0*/  STL.64 [R1+0x880], R4 ;  /* 0x0008800401007387 */ /* 0x0001e80000100a00 */
[----:B------:R1:W-:Y:S04]  /*7da00*/  STL.64 [R1+0x888], R6 ;  /* 0x0008880601007387 */ /* 0x0003e80000100a00 */
[----:B0-----:R-:W2:Y:S04]  /*7da10*/  LDL.LU R4, [R1+0x1d0] ;  /* 0x0001d00001047983 */ /* 0x001ea80000300800 */
        /* <DEDUP_REMOVED lines=29> */
[----:B--2---:R-:W-:Y:S03]  /*7dbf0*/  HMMA.16816.F32 R8, R8, R54, R4 ;  /* 0x000000360808723c */ /* 0x004fe60000001804 */
[----:B----4-:R-:W-:Y:S04]  /*7dc00*/  STL.64 [R1+0x41b0], R22 ;  /* 0x0041b01601007387 */ /* 0x010fe80000100a00 */
[----:B------:R0:W-:Y:S04]  /*7dc10*/  STL.64 [R1+0x41a8], R20 ;  /* 0x0041a81401007387 */ /* 0x0001e80000100a00 */
[----:B0-----:R-:W2:Y:S04]  /*7dc20*/  LDL.LU R20, [R1+0x160] ;  /* 0x0001600001147983 */ /* 0x001ea80000300800 */
[----:B------:R-:W2:Y:S04]  /*7dc30*/  LDL.LU R21, [R1+0x164] ;  /* 0x0001640001157983 */ /* 0x000ea80000300800 */
[----:B------:R-:W2:Y:S04]  /*7dc40*/  LDL.LU R22, [R1+0x168] ;  /* 0x0001680001167983 */ /* 0x000ea80000300800 */
[----:B------:R-:W2:Y:S04]  /*7dc50*/  LDL.LU R23, [R1+0x16c] ;  /* 0x00016c0001177983 */ /* 0x000ea80000300800 */
        /* <DEDUP_REMOVED lines=10> */
[----:B------:R0:W-:Y:S04]  /*7dd00*/  STL.64 [R1+0xcd0], R16 ;  /* 0x000cd01001007387 */ /* 0x0001e80000100a00 */
[----:B------:R1:W-:Y:S04]  /*7dd10*/  STL.64 [R1+0xcd8], R18 ;  /* 0x000cd81201007387 */ /* 0x0003e80000100a00 */
[----:B0-----:R-:W4:Y:S04]  /*7dd20*/  LDL.LU R16, [R1+0x80] ;  /* 0x0000800001107983 */ /* 0x001f280000300800 */
[----:B------:R-:W4:Y:S04]  /*7dd30*/  LDL.LU R17, [R1+0x84] ;  /* 0x0000840001117983 */ /* 0x000f280000300800 */
[----:B-1----:R-:W2:Y:S04]  /*7dd40*/  LDL.LU R18, [R1+0x88] ;  /* 0x0000880001127983 */ /* 0x002ea80000300800 */
[----:B------:R-:W2:Y:S01]  /*7dd50*/  LDL.LU R19, [R1+0x8c] ;  /* 0x00008c0001137983 */ /* 0x000ea20000300800 */
[C---:B---3--:R-:W-:Y:S08]  /*7dd60*/  HMMA.16816.F32 R12, R4.reuse, R30, R12 ;  /* 0x0000001e040c723c */ /* 0x048ff0000000180c */
[C---:B------:R-:W-:Y:S01]  /*7dd70*/  HMMA.16816.F32 R36, R4.reuse, R34, R36 ;  /* 0x000000220424723c */ /* 0x040fe20000001824 */
[----:B--2---:R-:W-:Y:S04]  /*7dd80*/  STL.64 [R1+0x4190], R18 ;  /* 0x0041901201007387 */ /* 0x004fe80000100a00 */
[----:B----4-:R0:W-:Y:S04]  /*7dd90*/  STL.64 [R1+0x4188], R16 ;  /* 0x0041881001007387 */ /* 0x0101e80000100a00 */
[----:B0-----:R-:W2:Y:S04]  /*7dda0*/  LDL.LU R16, [R1+0xb0] ;  /* 0x0000b00001107983 */ /* 0x001ea80000300800 */
[----:B------:R-:W2:Y:S04]  /*7ddb0*/  LDL.LU R17, [R1+0xb4] ;  /* 0x0000b40001117983 */ /* 0x000ea80000300800 */
[----:B------:R-:W2:Y:S04]  /*7ddc0*/  LDL.LU R18, [R1+0xb8] ;  /* 0x0000b80001127983 */ /* 0x000ea80000300800 */
        /* <DEDUP_REMOVED lines=9> */
[----:B0-----:R-:W4:Y:S01]  /*7de60*/  LDL.LU.64 R38, [R1+0x41d0] ;  /* 0x0041d00001267983 */ /* 0x001f220000300a00 */
[C---:B------:R-:W-:Y:S03]  /*7de70*/  HMMA.16816.F32 R44, R4.reuse, R42, R44 ;  /* 0x0000002a042c723c */ /* 0x040fe6000000182c */
[----:B------:R-:W2:Y:S05]  /*7de80*/  LDL.LU.64 R36, [R1+0x41c8] ;  /* 0x0041c80001247983 */ /* 0x000eaa0000300a00 */
[----:B----4-:R-:W-:-:S15]  /*7de90*/  HMMA.16816.F32 R8, R4, R38, R8 ;  /* 0x000000260408723c */ /* 0x010fde0000001808 */
[----:B------:R-:W-:-:S04]  /*7dea0*/  NOP ;  /* 0x0000000000007918 */ /* 0x000fc80000000000 */
        /* <DEDUP_REMOVED lines=8> */
[----:B0-----:R-:W2:Y:S01]  /*7df30*/  LDL.LU.64 R46, [R1+0x41c0] ;  /* 0x0041c000012e7983 */ /* 0x001ea20000300a00 */
[C---:B------:R-:W-:Y:S03]  /*7df40*/  HMMA.16816.F32 R20, R4.reuse, R50, R20 ;  /* 0x000000320414723c */ /* 0x040fe60000001814 */
[----:B------:R-:W3:Y:S05]  /*7df50*/  LDL.LU R44, [R1+0x41b8] ;  /* 0x0041b800012c7983 */ /* 0x000eea0000300800 */
        /* <DEDUP_REMOVED lines=33> */
[----:B---3--:R-:W-:Y:S01]  /*7e170*/  HMMA.16816.F32 R4, R20, R34, R4 ;  /* 0x000000221404723c */ /* 0x008fe20000001804 */
[----:B------:R-:W0:Y:S02]  /*7e180*/  S2R R45, SR_TID.X ;  /* 0x00000000002d7919 */ /* 0x000e240000002100 */
[----:B------:R-:W-:Y:S01]  /*7e190*/  STL.64 [R1+0x4170], R30 ;  /* 0x0041701e01007387 */ /* 0x000fe20000100a00 */
[----:B0-----:R-:W-:-:S04]  /*7e1a0*/  LOP3.LUT R61, R45, 0x7, RZ, 0xc0, !PT ;  /* 0x000000072d3d7812 */ /* 0x001fc800078ec0ff */
[----:B--2---:R-:W-:-:S15]  /*7e1b0*/  HMMA.16816.F32 R24, R20, R30, R24 ;  /* 0x0000001e1418723c */ /* 0x004fde0000001818 */
[----:B------:R-:W-:-:S04]  /*7e1c0*/  NOP ;  /* 0x0000000000007918 */ /* 0x000fc80000000000 */
        /* <DEDUP_REMOVED lines=8> */
[----:B------:R-:W-:Y:S01]  /*7e250*/  STL.64 [R1+0x4150], R38 ;  /* 0x0041502601007387 */ /* 0x000fe20000100a00 */
[----:B------:R-:W-:-:S02]  /*7e260*/  IMAD R19, R61, 0x210, RZ ;  /* 0x000002103d137824 */ /* 0x000fc400078e02ff */
[----:B------:R-:W-:Y:S02]  /*7e270*/  IMAD R61, R61, 0x210, RZ ;  /* 0x000002103d3d7824 */ /* 0x000fe400078e02ff */
[C---:B------:R-:W-:Y:S02]  /*7e280*/  IMAD.SHL.U32 R17, R45.reuse, 0x2, RZ ;  /* 0x000000022d117824 */ /* 0x040fe400078e00ff */
[----:B------:R-:W-:-:S06]  /*7e290*/  IMAD.SHL.U32 R18, R45, 0x100, RZ ;  /* 0x000001002d127824 */ /* 0x000fcc00078e00ff */
[----:B------:R-:W-:Y:S04]  /*7e2a0*/  STL.64 [R1+0x980], R4 ;  /* 0x0009800401007387 */ /* 0x000fe80000100a00 */
[----:B------:R0:W-:Y:S02]  /*7e2b0*/  STL.64 [R1+0x988], R6 ;  /* 0x0009880601007387 */ /* 0x0001e40000100a00 */
[C---:B0-----:R-:W-:Y:S02]  /*7e2c0*/  IMAD.SHL.U32 R7, R45.reuse, 0x2, RZ ;  /* 0x000000022d077824 */ /* 0x041fe400078e00ff */
        /* <DEDUP_REMOVED lines=8> */
[----:B------:R-:W-:Y:S04]  /*7e350*/  STL.64 [R1+0x4138], R40 ;  /* 0x0041382801007387 */ /* 0x000fe80000100a00 */
[----:B------:R-:W-:Y:S04]  /*7e360*/  STL.64 [R1+0x8c0], R4 ;  /* 0x0008c00401007387 */ /* 0x000fe80000100a00 */
[----:B------:R4:W-:Y:S02]  /*7e370*/  STL.64 [R1+0x8c8], R6 ;  /* 0x0008c80601007387 */ /* 0x0009e40000100a00 */
[C---:B----4-:R-:W-:Y:S02]  /*7e380*/  HMMA.16816.F32 R4, R20.reuse, R46, R8 ;  /* 0x0000002e1404723c */ /* 0x050fe40000001808 */
[----:B------:R-:W1:Y:S04]  /*7e390*/  LDSM.16.MT88.4 R8, [R61+UR5+0xe080] ;  /* 0x00e080053d08783b */ /* 0x000e680008004200 */
[----:B0-----:R-:W-:Y:S04]  /*7e3a0*/  STL.64 [R1+0x4100], R14 ;  /* 0x0041000e01007387 */ /* 0x001fe80000100a00 */
[----:B------:R-:W-:Y:S04]  /*7e3b0*/  STL.64 [R1+0x40f8], R12 ;  /* 0x0040f80c01007387 */ /* 0x000fe80000100a00 */
[----:B------:R-:W-:Y:S04]  /*7e3c0*/  STL.64 [R1+0x4130], R46 ;  /* 0x0041302e01007387 */ /* 0x000fe80000100a00 */
[----:B------:R-:W-:Y:S04]  /*7e3d0*/  STL [R1+0x4128], R44 ;  /* 0x0041282c01007387 */ /* 0x000fe80000100800 */
        /* <DEDUP_REMOVED lines=13> */
[----:B------:R-:W0:Y:S04]  /*7e4b0*/  LDSM.16.MT88.4 R4, [R61+UR5+0xe100] ;  /* 0x00e100053d04783b */ /* 0x000e280008004200 */
        /* <DEDUP_REMOVED lines=73> */
[----:B------:R-:W4:Y:S01]  /*7e950*/  LDL.LU.64 R26, [R1+0x4180] ;  /* 0x00418000011a7983 */ /* 0x000f220000300a00 */
[----:B------:R-:W-:-:S03]  /*7e960*/  LOP3.LUT R19, R19, 0x10, R17, 0x78, !PT ;  /* 0x0000001013137812 */ /* 0x000fc600078e7811 */
[----:B------:R0:W5:Y:S01]  /*7e970*/  LDL.LU.64 R24, [R1+0x4178] ;  /* 0x0041780001187983 */ /* 0x0001620000300a00 */
[----:B------:R-:W-:-:S04]  /*7e980*/  LOP3.LUT R19, R19, 0x1000, R18, 0xf8, !PT ;  /* 0x0000100013137812 */ /* 0x000fc800078ef812 */
[----:B------:R-:W-:-:S06]  /*7e990*/  LOP3.LUT R19, R19, 0x40, RZ, 0x3c, !PT ;  /* 0x0000004013137812 */ /* 0x000fcc00078e3cff */
[----:B------:R-:W-:Y:S04]  /*7e9a0*/  LDSM.16.MT88.4 R16, [R19+UR5+0xe180] ;  /* 0x00e180051310783b */ /* 0x000fe80008004200 */
[----:B------:R-:W-:Y:S04]  /*7e9b0*/  STL.64 [R1+0x3f0], R20 ;  /* 0x0003f01401007387 */ /* 0x000fe80000100a00 */
[----:B------:R-:W-:Y:S04]  /*7e9c0*/  STL.64 [R1+0x3f8], R22 ;  /* 0x0003f81601007387 */ /* 0x000fe80000100a00 */
[----:B------:R-:W1:Y:S04]  /*7e9d0*/  LDSM.16.MT88.4 R20, [R61+UR5+0xe180] ;  /* 0x00e180053d14783b */ /* 0x000e680008004200 */
[----:B-1----:R-:W-:Y:S04]  /*7e9e0*/  STL.64 [R1+0x3fe0], R22 ;  /* 0x003fe01601007387 */ /* 0x002fe80000100a00 */
[----:B------:R1:W-:Y:S04]  /*7e9f0*/  STL.64 [R1+0x3fd8], R20 ;  /* 0x003fd81401007387 */ /* 0x0003e80000100a00 */
[----:B-1----:R-:W2:Y:S04]  /*7ea00*/  LDL.LU R20, [R1+0x260] ;  /* 0x0002600001147983 */ /* 0x002ea80000300800 */
[----:B------:R-:W2:Y:S04]  /*7ea10*/  LDL.LU R21, [R1+0x264] ;  /* 0x0002640001157983 */ /* 0x000ea80000300800 */
[----:B------:R-:W2:Y:S04]  /*7ea20*/  LDL.LU R22, [R1+0x268] ;  /* 0x0002680001167983 */ /* 0x000ea80000300800 */
[----:B------:R-:W2:Y:S01]  /*7ea30*/  LDL.LU R23, [R1+0x26c] ;  /* 0x00026c0001177983 */ /* 0x000ea20000300800 */
[----:B----4-:R-:W-:-:S15]  /*7ea40*/  HMMA.16816.F32 R28, R16, R26, R28 ;  /* 0x0000001a101c723c */ /* 0x010fde000000181c */
[----:B------:R-:W-:-:S04]  /*7ea50*/  NOP ;  /* 0x0000000000007918 */ /* 0x000fc80000000000 */
[----:B------:R-:W-:Y:S04]  /*7ea60*/  STL.64 [R1+0xc40], R28 ;  /* 0x000c401c01007387 */ /* 0x000fe80000100a00 */
[----:B------:R1:W-:Y:S04]  /*7ea70*/  STL.64 [R1+0xc48], R30 ;  /* 0x000c481e01007387 */ /* 0x0003e80000100a00 */
[----:B-1----:R-:W4:Y:S04]  /*7ea80*/  LDL.LU.64 R30, [R1+0x4170] ;  /* 0x00417000011e7983 */ /* 0x002f280000300a00 */
[----:B------:R-:W2:Y:S01]  /*7ea90*/  LDL.LU.64 R28, [R1+0x4168] ;  /* 0x00416800011c7983 */ /* 0x000ea20000300a00 */
[----:B----4-:R-:W-:-:S15]  /*7eaa0*/  HMMA.16816.F32 R32, R16, R30, R32 ;  /* 0x0000001e1020723c */ /* 0x010fde0000001820 */
[----:B------:R-:W-:-:S04]  /*7eab0*/  NOP ;  /* 0x0000000000007918 */ /* 0x000fc80000000000 */
[----:B------:R-:W-:Y:S04]  /*7eac0*/  STL.64 [R1+0xb40], R32 ;  /* 0x000b402001007387 */ /* 0x000fe80000100a00 */
[----:B------:R1:W-:Y:S04]  /*7ead0*/  STL.64 [R1+0xb48], R34 ;  /* 0x000b482201007387 */ /* 0x0003e80000100a00 */
[----:B-1----:R-:W4:Y:S04]  /*7eae0*/  LDL.LU.64 R34, [R1+0x4160] ;  /* 0x0041600001227983 */ /* 0x002f280000300a00 */
[----:B------:R0:W5:Y:S01]  /*7eaf0*/  LDL.LU.64 R32, [R1+0x4158] ;  /* 0x0041580001207983 */ /* 0x0001620000300a00 */
        /* <DEDUP_REMOVED lines=29> */
[----:B------:R-:W4:Y:S02]  /*7ecd0*/  LDL.LU.64 R12, [R1+0x4108] ;  /* 0x00410800010c7983 */ /* 0x000f240000300a00 */
[----:B----4-:R-:W-:Y:S02]  /*7ece0*/  HMMA.16816.F32 R16, R16, R54, R12 ;  /* 0x000000361010723c */ /* 0x010fe4000000180c */
[----:B------:R-:W3:Y:S04]  /*7ecf0*/  LDL.LU.64 R14, [R1+0x4100] ;  /* 0x00410000010e7983 */ /* 0x000ee80000300a00 */
[----:B------:R-:W3:-:S13]  /*7ed00*/  LDL.LU.64 R12, [R1+0x40f8] ;  /* 0x0040f800010c7983 */ /* 0x000eda0000300a00 */
[----:B------:R1:W-:Y:S04]  /*7ed10*/  STL.64 [R1+0x540], R16 ;  /* 0x0005401001007387 */ /* 0x0003e80000100a00 */
[----:B------:R4:W-:Y:S04]  /*7ed20*/  STL.64 [R1+0x548], R18 ;  /* 0x0005481201007387 */ /* 0x0009e80000100a00 */
[----:B-1----:R-:W2:Y:S04]  /*7ed30*/  LDL.LU R16, [R1+0x300] ;  /* 0x0003000001107983 */ /* 0x002ea80000300800 */
[----:B------:R-:W2:Y:S04]  /*7ed40*/  LDL.LU R17, [R1+0x304] ;  /* 0x0003040001117983 */ /* 0x000ea80000300800 */
[----:B----4-:R-:W4:Y:S04]  /*7ed50*/  LDL.LU R18, [R1+0x308] ;  /* 0x0003080001127983 */ /* 0x010f280000300800 */
[----:B------:R-:W4:Y:S01]  /*7ed60*/  LDL.LU R19, [R1+0x30c] ;  /* 0x00030c0001137983 */ /* 0x000f220000300800 */
[----:B---3--:R-:W-:-:S15]  /*7ed70*/  HMMA.16816.F32 R56, R12, R26, R56 ;  /* 0x0000001a0c38723c */ /* 0x008fde0000001838 */
[----:B------:R-:W-:-:S04]  /*7ed80*/  NOP ;  /* 0x0000000000007918 */ /* 0x000fc80000000000 */
[----:B------:R-:W-:Y:S04]  /*7ed90*/  STL.64 [R1+0xd50], R56 ;  /* 0x000d503801007387 */ /* 0x000fe80000100a00 */
[----:B------:R1:W-:Y:S04]  /*7eda0*/  STL.64 [R1+0xd58], R58 ;  /* 0x000d583a01007387 */ /* 0x0003e80000100a00 */
[----:B-1----:R-:W3:Y:S04]  /*7edb0*/  LDL.LU.64 R58, [R1+0x40f0] ;  /* 0x0040f000013a7983 */ /* 0x002ee80000300a00 */
[----:B------:R-:W3:Y:S02]  /*7edc0*/  LDL.LU.64 R56, [R1+0x40e8] ;  /* 0x0040e80001387983 */ /* 0x000ee40000300a00 */
        /* <DEDUP_REMOVED lines=11> */
[----:B------:R-:W3:Y:S01]  /*7ee80*/  LDL.LU.64 R56, [R1+0x40c8] ;  /* 0x0040c80001387983 */ /* 0x000ee20000300a00 */
[C---:B------:R-:W-:Y:S08]  /*7ee90*/  HMMA.16816.F32 R8, R12.reuse, R42, R8 ;  /* 0x0000002a0c08723c */ /* 0x040ff00000001808 */
[----:B---3--:R-:W-:-:S15]  /*7eea0*/  HMMA.16816.F32 R56, R12, R38, R56 ;  /* 0x000000260c38723c */ /* 0x008fde0000001838 */
[----:B------:R-:W-:-:S04]  /*7eeb0*/  NOP ;  /* 0x0000000000007918 */ /* 0x000fc80000000000 */
[----:B------:R-:W-:Y:S04]  /*7eec0*/  STL.64 [R1+0xa20], R56 ;  /* 0x000a203801007387 */ /* 0x000fe80000100a00 */
[----:B------:R1:W-:Y:S04]  /*7eed0*/  STL.64 [R1+0xa28], R58 ;  /* 0x000a283a01007387 */ /* 0x0003e80000100a00 */
[----:B-1----:R-:W3:Y:S04]  /*7eee0*/  LDL.LU.64 R58, [R1+0x40c0] ;  /* 0x0040c000013a7983 */ /* 0x002ee80000300a00 */
[----:B------:R-:W3:Y:S04]  /*7eef0*/  LDL.LU.64 R56, [R1+0x40b8] ;  /* 0x0040b80001387983 */ /* 0x000ee80000300a00 */
[----:B------:R-:W-:Y:S04]  /*7ef00*/  STL.64 [R1+0x40a0], R38 ;  /* 0x0040a02601007387 */ /* 0x000fe80000100a00 */
[----:B--2---:R1:W-:Y:S04]  /*7ef10*/  STL.64 [R1+0x4098], R36 ;  /* 0x0040982401007387 */ /* 0x0043e80000100a00 */
[----:B-1----:R-:W2:Y:S04]  /*7ef20*/  LDL.LU R36, [R1+0x310] ;  /* 0x0003100001247983 */ /* 0x002ea80000300800 */
[----:B------:R-:W2:Y:S04]  /*7ef30*/  LDL.LU R37, [R1+0x314] ;  /* 0x0003140001257983 */ /* 0x000ea80000300800 */
[----:B------:R-:W2:Y:S04]  /*7ef40*/  LDL.LU R38, [R1+0x318] ;  /* 0x0003180001267983 */ /* 0x000ea80000300800 */
[----:B------:R-:W2:Y:S04]  /*7ef50*/  LDL.LU R39, [R1+0x31c] ;  /* 0x00031c0001277983 */ /* 0x000ea80000300800 */
[----:B------:R-:W-:Y:S04]  /*7ef60*/  STL.64 [R1+0x930], R8 ;  /* 0x0009300801007387 */ /* 0x000fe80000100a00 */
[----:B------:R1:W-:Y:S04]  /*7ef70*/  STL.64 [R1+0x938], R10 ;  /* 0x0009380a01007387 */ /* 0x0003e80000100a00 */
[----:B-1----:R-:W3:Y:S04]  /*7ef80*/  LDL.LU.64 R10, [R1+0x40b0] ;  /* 0x0040b000010a7983 */ /* 0x002ee80000300a00 */
[----:B------:R-:W3:Y:S01]  /*7ef90*/  LDL.LU.64 R8, [R1+0x40a8] ;  /* 0x0040a80001087983 */ /* 0x000ee20000300a00 */
[C---:B----4-:R-:W-:Y:S03]  /*7efa0*/  HMMA.16816.F32 R16, R12.reuse, R50, R16 ;  /* 0x000000320c10723c */ /* 0x050fe60000001810 */
[----:B------:R-:W-:Y:S04]  /*7efb0*/  STL.64 [R1+0x4090], R46 ;  /* 0x0040902e01007387 */ /* 0x000fe80000100a00 */
[----:B------:R-:W-:Y:S01]  /*7efc0*/  STL [R1+0x4088], R44 ;  /* 0x0040882c01007387 */ /* 0x000fe20000100800 */
[C---:B--2---:R-:W-:Y:S08]  /*7efd0*/  HMMA.16816.F32 R36, R12.reuse, R46, R36 ;  /* 0x0000002e0c24723c */ /* 0x044ff00000001824 */
[----:B------:R-:W-:Y:S11]  /*7efe0*/  HMMA.16816.F32 R12, R12, R54, R20 ;  /* 0x000000360c0c723c */ /* 0x000ff60000001814 */
        /* <DEDUP_REMOVED lines=10> */
[C---:B---3--:R-:W-:Y:S08]  /*7f090*/  HMMA.16816.F32 R12, R8.reuse, R26, R4 ;  /* 0x0000001a080c723c */ /* 0x048ff00000001804 */
[C---:B------:R-:W-:Y:S01]  /*7f0a0*/  HMMA.16816.F32 R4, R8.reuse, R30, R56 ;  /* 0x0000001e0804723c */ /* 0x040fe20000001838 */
[----:B------:R-:W-:Y:S10]  /*7f0b0*/  STL.64 [R1+0x4050], R30 ;  /* 0x0040501e01007387 */ /* 0x000ff40000100a00 */
        /* <DEDUP_REMOVED lines=29> */
[----:B------:R-:W4:Y:S04]  /*7f290*/  LDL.LU R22, [R1+0xd8] ;  /* 0x0000d80001167983 */ /* 0x000f280000300800 */
[----:B------:R-:W4:Y:S04]  /*7f2a0*/  LDL.LU R23, [R1+0xdc] ;  /* 0x0000dc0001177983 */ /* 0x000f280000300800 */
[----:B----4-:R-:W-:Y:S04]  /*7f2b0*/  STL.64 [R1+0x4000], R22 ;  /* 0x0040001601007387 */ /* 0x010fe80000100a00 */
[----:B--2---:R1:W-:Y:S04]  /*7f2c0*/  STL.64 [R1+0x3ff8], R20 ;  /* 0x003ff81401007387 */ /* 0x0043e80000100a00 */
        /* <DEDUP_REMOVED lines=46> */
[----:B-1----:R-:W2:Y:S04]  /*7f5b0*/  LDL.LU R20, [R1+0x110] ;  /* 0x0001100001147983 */ /* 0x002ea80000300800 */
[----:B------:R-:W2:Y:S04]  /*7f5c0*/  LDL.LU R21, [R1+0x114] ;  /* 0x0001140001157983 */ /* 0x000ea80000300800 */
[----:B------:R-:W4:Y:S04]  /*7f5d0*/  LDL.LU R22, [R1+0x118] ;  /* 0x0001180001167983 */ /* 0x000f280000300800 */
[----:B------:R-:W4:Y:S01]  /*7f5e0*/  LDL.LU R23, [R1+0x11c] ;  /* 0x00011c0001177983 */ /* 0x000f220000300800 */
[C---:B---3--:R-:W-:Y:S03]  /*7f5f0*/  HMMA.16816.F32 R36, R8.reuse, R34, R36 ;  /* 0x000000220824723c */ /* 0x048fe60000001824 */
[----:B----4-:R-:W-:Y:S04]  /*7f600*/  STL.64 [R1+0x4040], R22 ;  /* 0x0040401601007387 */ /* 0x010fe80000100a00 */
[----:B--2---:R1:W-:Y:S04]  /*7f610*/  STL.64 [R1+0x4038], R20 ;  /* 0x0040381401007387 */ /* 0x0043e80000100a00 */
[----:B-1----:R-:W2:Y:S04]  /*7f620*/  LDL.LU R20, [R1+0x120] ;  /* 0x0001200001147983 */ /* 0x002ea80000300800 */
[----:B------:R-:W2:Y:S04]  /*7f630*/  LDL.LU R21, [R1+0x124] ;  /* 0x0001240001157983 */ /* 0x000ea80000300800 */
[----:B------:R-:W2:Y:S04]  /*7f640*/  LDL.LU R22, [R1+0x128] ;  /* 0x0001280001167983 */ /* 0x000ea80000300800 */
[----:B------:R-:W2:Y:S04]  /*7f650*/  LDL.LU R23, [R1+0x12c] ;  /* 0x00012c0001177983 */ /* 0x000ea80000300800 */
[----:B------:R-:W-:Y:S04]  /*7f660*/  STL.64 [R1+0x3fc8], R18 ;  /* 0x003fc81201007387 */ /* 0x000fe80000100a00 */
[----:B------:R1:W-:Y:S04]  /*7f670*/  STL.64 [R1+0x3fc0], R16 ;  /* 0x003fc01001007387 */ /* 0x0003e80000100a00 */
[----:B-1----:R-:W3:Y:S04]  /*7f680*/  LDL.LU R16, [R1+0x60] ;  /* 0x0000600001107983 */ /* 0x002ee80000300800 */
[----:B------:R-:W3:Y:S04]  /*7f690*/  LDL.LU R17, [R1+0x64] ;  /* 0x0000640001117983 */ /* 0x000ee80000300800 */
[----:B------:R-:W3:Y:S04]  /*7f6a0*/  LDL.LU R18, [R1+0x68] ;  /* 0x0000680001127983 */ /* 0x000ee80000300800 */
[----:B------:R-:W3:Y:S04]  /*7f6b0*/  LDL.LU R19, [R1+0x6c] ;  /* 0x00006c0001137983 */ /* 0x000ee80000300800 */
[----:B------:R-:W4:Y:S04]  /*7f6c0*/  LDL.LU R56, [R1+0x20] ;  /* 0x0000200001387983 */ /* 0x000f280000300800 */
[----:B------:R-:W4:Y:S04]  /*7f6d0*/  LDL.LU R57, [R1+0x24] ;  /* 0x0000240001397983 */ /* 0x000f280000300800 */
[----:B------:R-:W-:Y:S04]  /*7f6e0*/  STL.64 [R1+0xac0], R36 ;  /* 0x000ac02401007387 */ /* 0x000fe80000100a00 */
[----:B------:R1:W-:Y:S04]  /*7f6f0*/  STL.64 [R1+0xac8], R38 ;  /* 0x000ac82601007387 */ /* 0x0003e80000100a00 */
[----:B-1----:R-:W2:Y:S01]  /*7f700*/  LDL.LU.64 R38, [R1+0x40a0] ;  /* 0x0040a00001267983 */ /* 0x002ea20000300a00 */
[----:B------:R-:W-:Y:S01]  /*7f710*/  HMMA.16816.F32 R44, R8, R42, R44 ;  /* 0x0000002a082c723c */ /* 0x000fe2000000182c */
[----:B------:R-:W-:-:S02]  /*7f720*/  IMAD.MOV.U32 R58, RZ, RZ, R3 ;  /* 0x000000ffff3a7224 */ /* 0x000fc400078e0003 */
[----:B------:R-:W-:Y:S01]  /*7f730*/  IMAD.MOV.U32 R59, RZ, RZ, R2 ;  /* 0x000000ffff3b7224 */ /* 0x000fe200078e0002 */
[----:B------:R0:W5:Y:S04]  /*7f740*/  LDL.LU.64 R36, [R1+0x4098] ;  /* 0x0040980001247983 */ /* 0x0001680000300a00 */
[----:B------:R-:W3:Y:S01]  /*7f750*/  LDL.LU.64 R2, [R1+0xd28] ;  /* 0x000d280001027983 */ /* 0x000ee20000300a00 */
[----:B--2---:R-:W-:-:S15]  /*7f760*/  HMMA.16816.F32 R12, R8, R38, R12 ;  /* 0x00000026080c723c */ /* 0x004fde000000180c */
[----:B------:R-:W-:-:S04]  /*7f770*/  NOP ;  /* 0x0000000000007918 */ /* 0x000fc80000000000 */
[----:B------:R1:W-:Y:S04]  /*7f780*/  STL.64 [R1+0x9d0], R12 ;  /* 0x0009d00c01007387 */ /* 0x0003e80000100a00 */
[----:B------:R2:W-:Y:S04]  /*7f790*/  STL.64 [R1+0x9d8], R14 ;  /* 0x0009d80e01007387 */ /* 0x0005e80000100a00 */
[----:B-1----:R-:W3:Y:S04]  /*7f7a0*/  LDL.LU R12, [R1] ;  /* 0x00000000010c7983 */ /* 0x002ee80000300800 */
[----:B------:R-:W3:Y:S04]  /*7f7b0*/  LDL.LU R13, [R1+0x4] ;  /* 0x00000400010d7983 */ /* 0x000ee80000300800 */
[----:B--2---:R-:W2:Y:S04]  /*7f7c0*/  LDL.LU R14, [R1+0x8] ;  /* 0x00000800010e7983 */ /* 0x004ea80000300800 */
[----:B------:R-:W2:Y:S04]  /*7f7d0*/  LDL.LU R15, [R1+0xc] ;  /* 0x00000c00010f7983 */ /* 0x000ea80000300800 */
[----:B------:R-:W-:Y:S04]  /*7f7e0*/  STL.64 [R1+0x900], R44 ;  /* 0x0009002c01007387 */ /* 0x000fe80000100a00 */
[----:B------:R1:W-:Y:S04]  /*7f7f0*/  STL.64 [R1+0x908], R46 ;  /* 0x0009082e01007387 */ /* 0x0003e80000100a00 */
[----:B-1----:R-:W2:Y:S04]  /*7f800*/  LDL.LU.64 R46, [R1+0x4090] ;  /* 0x00409000012e7983 */ /* 0x002ea80000300a00 */
[----:B------:R0:W5:Y:S01]  /*7f810*/  LDL.LU R44, [R1+0x4088] ;  /* 0x00408800012c7983 */ /* 0x0001620000300800 */
[----:B--2---:R-:W-:-:S15]  /*7f820*/  HMMA.16816.F32 R48, R8, R46, R48 ;  /* 0x0000002e0830723c */ /* 0x004fde0000001830 */
[----:B------:R-:W-:-:S04]  /*7f830*/  NOP ;  /* 0x0000000000007918 */ /* 0x000fc80000000000 */
[----:B------:R-:W-:Y:S04]  /*7f840*/  STL.64 [R1+0x830], R48 ;  /* 0x0008303001007387 */ /* 0x000fe80000100a00 */
[----:B------:R1:W-:Y:S04]  /*7f850*/  STL.64 [R1+0x838], R50 ;  /* 0x0008383201007387 */ /* 0x0003e80000100a00 */
[----:B-1----:R-:W2:Y:S04]  /*7f860*/  LDL.LU.64 R50, [R1+0x4080] ;  /* 0x0040800001327983 */ /* 0x002ea80000300a00 */
[----:B------:R0:W5:Y:S01]  /*7f870*/  LDL.LU.64 R48, [R1+0x4078] ;  /* 0x0040780001307983 */ /* 0x0001620000300a00 */
[----:B--2---:R-:W-:-:S15]  /*7f880*/  HMMA.16816.F32 R52, R8, R50, R52 ;  /* 0x000000320834723c */ /* 0x004fde0000001834 */
[----:B------:R-:W-:-:S04]  /*7f890*/  NOP ;  /* 0x0000000000007918 */ /* 0x000fc80000000000 */
[----:B------:R-:W-:Y:S04]  /*7f8a0*/  STL.64 [R1+0x770], R52 ;  /* 0x0007703401007387 */ /* 0x000fe80000100a00 */
[----:B------:R1:W-:Y:S04]  /*7f8b0*/  STL.64 [R1+0x778], R54 ;  /* 0x0007783601007387 */ /* 0x0003e80000100a00 */
[----:B-1----:R-:W2:Y:S04]  /*7f8c0*/  LDL.LU.64 R54, [R1+0x4070] ;  /* 0x0040700001367983 */ /* 0x002ea80000300a00 */
[----:B------:R0:W5:Y:S01]  /*7f8d0*/  LDL.LU.64 R52, [R1+0x4068] ;  /* 0x0040680001347983 */ /* 0x0001620000300a00 */
[----:B--2---:R-:W-:Y:S03]  /*7f8e0*/  HMMA.16816.F32 R8, R8, R54, R4 ;  /* 0x000000360808723c */ /* 0x004fe60000001804 */
[----:B------:R-:W2:Y:S04]  /*7f8f0*/  LDL.LU.64 R6, [R1+0x4060] ;  /* 0x0040600001067983 */ /* 0x000ea80000300a00 */
[----:B------:R-:W2:-:S12]  /*7f900*/  LDL.LU.64 R4, [R1+0x4058] ;  /* 0x0040580001047983 */ /* 0x000e980000300a00 */
[----:B------:R-:W-:Y:S04]  /*7f910*/  STL.64 [R1+0x720], R8 ;  /* 0x0007200801007387 */ /* 0x000fe80000100a00 */
[----:B------:R1:W-:Y:S04]  /*7f920*/  STL.64 [R1+0x728], R10 ;  /* 0x0007280a01007387 */ /* 0x0003e80000100a00 */
[----:B-1----:R-:W3:Y:S04]  /*7f930*/  LDL.LU.64 R10, [R1+0xd40] ;  /* 0x000d4000010a7983 */ /* 0x002ee80000300a00 */
[----:B------:R-:W3:Y:S01]  /*7f940*/  LDL.LU.64 R8, [R1+0xd30] ;  /* 0x000d300001087983 */ /* 0x000ee20000300a00 */
        /* <DEDUP_REMOVED lines=11> */
[----:B------:R-:W2:Y:S02]  /*7fa00*/  LDL.LU.64 R20, [R1+0x4038] ;  /* 0x0040380001147983 */ /* 0x000ea40000300a00 */
        /* <DEDUP_REMOVED lines=30> */
[----:B--2---:R-:W-:Y:S02]  /*7fbf0*/  HMMA.16816.F32 R4, R4, R54, R20 ;  /* 0x000000360404723c */ /* 0x004fe40000001814 */
[----:B------:R-:W3:Y:S04]  /*7fc00*/  LDL.LU.64 R22, [R1+0x3fe0] ;  /* 0x003fe00001167983 */ /* 0x000ee80000300a00 */
[----:B------:R-:W3:-:S13]  /*7fc10*/  LDL.LU.64 R20, [R1+0x3fd8] ;  /* 0x003fd80001147983 */ /* 0x000eda0000300a00 */
[----:B------:R1:W-:Y:S04]  /*7fc20*/  STL.64 [R1+0x750], R4 ;  /* 0x0007500401007387 */ /* 0x0003e80000100a00 */
[----:B------:R2:W-:Y:S04]  /*7fc30*/  STL.64 [R1+0x758], R6 ;  /* 0x0007580601007387 */ /* 0x0005e80000100a00 */
[----:B-1----:R-:W4:Y:S04]  /*7fc40*/  LDL.LU R4, [R1+0x10] ;  /* 0x0000100001047983 */ /* 0x002f280000300800 */
[----:B------:R-:W4:Y:S01]  /*7fc50*/  LDL.LU R5, [R1+0x14] ;  /* 0x0000140001057983 */ /* 0x000f220000300800 */
[----:B--2---:R-:W-:-:S03]  /*7fc60*/  IMAD.MOV.U32 R6, RZ, RZ, R0 ;  /* 0x000000ffff067224 */ /* 0x004fc600078e0000 */
[----:B------:R-:W2:Y:S01]  /*7fc70*/  LDL.LU R0, [R1+0x3fd0] ;  /* 0x003fd00001007983 */ /* 0x000ea20000300800 */
[----:B---3--:R-:W-:-:S15]  /*7fc80*/  HMMA.16816.F32 R16, R20, R26, R16 ;  /* 0x0000001a1410723c */ /* 0x008fde0000001810 */
[----:B------:R-:W-:-:S04]  /*7fc90*/  NOP ;  /* 0x0000000000007918 */ /* 0x000fc80000000000 */
[----:B------:R-:W-:Y:S04]  /*7fca0*/  STL.64 [R1+0xc30], R16 ;  /* 0x000c301001007387 */ /* 0x000fe80000100a00 */
[----:B------:R1:W-:Y:S04]  /*7fcb0*/  STL.64 [R1+0xc38], R18 ;  /* 0x000c381201007387 */ /* 0x0003e80000100a00 */
[----:B-1----:R-:W3:Y:S04]  /*7fcc0*/  LDL.LU.64 R18, [R1+0x3fc8] ;  /* 0x003fc80001127983 */ /* 0x002ee80000300a00 */
[----:B------:R-:W3:Y:S04]  /*7fcd0*/  LDL.LU.64 R16, [R1+0x3fc0] ;  /* 0x003fc00001107983 */ /* 0x000ee80000300a00 */
[----:B------:R-:W2:Y:S01]  /*7fce0*/  LDL.LU.64 R26, [R1+0xd38] ;  /* 0x000d3800011a7983 */ /* 0x000ea20000300a00 */
        /* <DEDUP_REMOVED lines=12> */
[----:B----4-:R-:W-:Y:S01]  /*7fdb0*/  HMMA.16816.F32 R56, R20, R42, R56 ;  /* 0x0000002a1438723c */ /* 0x010fe20000001838 */
[----:B------:R-:W-:-:S02]  /*7fdc0*/  IMAD.MOV.U32 R7, RZ, RZ, R60 ;  /* 0x000000ffff077224 */ /* 0x000fc400078e003c */
[----:B------:R-:W1:Y:S05]  /*7fdd0*/  LDC R60, c[0x0][0x3a8] ;  /* 0x0000ea00ff3c7b82 */ /* 0x000e6a0000000800 */
[C---:B------:R-:W-:Y:S08]  /*7fde0*/  HMMA.16816.F32 R12, R20.reuse, R50, R12 ;  /* 0x00000032140c723c */ /* 0x040ff0000000180c */
[C---:B------:R-:W-:Y:S08]  /*7fdf0*/  HMMA.16816.F32 R4, R20.reuse, R46, R4 ;  /* 0x0000002e1404723c */ /* 0x040ff00000001804 */
[----:B---3--:R-:W-:-:S15]  /*7fe00*/  HMMA.16816.F32 R16, R20, R38, R16 ;  /* 0x000000261410723c */ /* 0x008fde0000001810 */
[----:B------:R-:W-:-:S04]  /*7fe10*/  NOP ;  /* 0x0000000000007918 */ /* 0x000fc80000000000 */
[----:B------:R3:W-:Y:S04]  /*7fe20*/  STL.64 [R1+0x8f0], R16 ;  /* 0x0008f01001007387 */ /* 0x0007e80000100a00 */
[----:B------:R-:W-:Y:S04]  /*7fe30*/  STL.64 [R1+0x8f8], R18 ;  /* 0x0008f81201007387 */ /* 0x000fe80000100a00 */
[----:B---3--:R-:W3:Y:S04]  /*7fe40*/  LDL.LU.64 R16, [R1+0xd20] ;  /* 0x000d200001107983 */ /* 0x008ee80000300a00 */
[----:B------:R4:W-:Y:S04]  /*7fe50*/  STL.64 [R1+0x810], R56 ;  /* 0x0008103801007387 */ /* 0x0009e80000100a00 */
[----:B------:R0:W-:Y:S04]  /*7fe60*/  STL.64 [R1+0x818], R58 ;  /* 0x0008183a01007387 */ /* 0x0001e80000100a00 */
[----:B----4-:R-:W4:Y:S04]  /*7fe70*/  LDL.LU.64 R56, [R1+0xd18] ;  /* 0x000d180001387983 */ /* 0x010f280000300a00 */
[----:B------:R-:W4:Y:S04]  /*7fe80*/  LDL.LU.64 R18, [R1+0xd10] ;  /* 0x000d100001127983 */ /* 0x000f280000300a00 */
[----:B0-----:R-:W4:Y:S01]  /*7fe90*/  LDL.LU.64 R58, [R1+0x858] ;  /* 0x00085800013a7983 */ /* 0x001f220000300a00 */
[----:B-1----:R-:W-:-:S03]  /*7fea0*/  IMAD.SHL.U32 R60, R60, 0x80, RZ ;  /* 0x000000803c3c7824 */ /* 0x002fc600078e00ff */
[----:B------:R0:W-:Y:S04]  /*7feb0*/  STL.64 [R1+0x7c0], R4 ;  /* 0x0007c00401007387 */ /* 0x0001e80000100a00 */
[----:B------:R1:W-:Y:S04]  /*7fec0*/  STL.64 [R1+0x7c8], R6 ;  /* 0x0007c80601007387 */ /* 0x0003e80000100a00 */
[----:B------:R-:W4:Y:S04]  /*7fed0*/  LDL.LU R50, [R1+0x34c0] ;  /* 0x0034c00001327983 */ /* 0x000f280000300800 */
[----:B------:R-:W4:Y:S01]  /*7fee0*/  LDL.LU R51, [R1+0x34ec] ;  /* 0x0034ec0001337983 */ /* 0x000f220000300800 */
[----:B------:R-:W-:-:S03]  /*7fef0*/  IMAD.SHL.U32 R60, R60, 0x2, RZ ;  /* 0x000000023c3c7824 */ /* 0x000fc600078e00ff */
[----:B------:R3:W-:Y:S04]  /*7ff00*/  STL.64 [R1+0x7d0], R12 ;  /* 0x0007d00c01007387 */ /* 0x0007e80000100a00 */
[----:B------:R0:W-:Y:S04]  /*7ff10*/  STL.64 [R1+0x7d8], R14 ;  /* 0x0007d80e01007387 */ /* 0x0001e80000100a00 */
[----:B------:R-:W4:Y:S04]  /*7ff20*/  LDL.LU R46, [R1+0x34b8] ;  /* 0x0034b800012e7983 */ /* 0x000f280000300800 */
[----:B------:R-:W4:Y:S04]  /*7ff30*/  LDL.LU R47, [R1+0x34e4] ;  /* 0x0034e400012f7983 */ /* 0x000f280000300800 */
[----:B------:R-:W4:Y:S04]  /*7ff40*/  LDL.LU R42, [R1+0x34b0] ;  /* 0x0034b000012a7983 */ /* 0x000f280000300800 */
[----:B------:R-:W4:Y:S04]  /*7ff50*/  LDL.LU R43, [R1+0x34dc] ;  /* 0x0034dc00012b7983 */ /* 0x000f280000300800 */
[----:B------:R-:W4:Y:S01]  /*7ff60*/  LDL.LU R38, [R1+0x34a8] ;  /* 0x0034a80001267983 */ /* 0x000f220000300800 */
[----:B0-----:R-:W-:-:S02]  /*7ff70*/  IADD3 R5, P2, PT, R8, R60, RZ ;  /* 0x0000003c08057210 */ /* 0x001fc40007f5e0ff */
[-C--:B-1----:R-:W-:Y:S02]  /*7ff80*/  IADD3 R7, P0, PT, R10, R60.reuse, RZ ;  /* 0x0000003c0a077210 */ /* 0x082fe40007f1e0ff */
[-C--:B--2---:R-:W-:Y:S02]  /*7ff90*/  IADD3 R6, P1, PT, R26, R60.reuse, RZ ;  /* 0x0000003c1a067210 */ /* 0x084fe40007f3e0ff */
[----:B------:R-:W-:Y:S01]  /*7ffa0*/  IADD3 R4, P3, PT, R2, R60, RZ ;  /* 0x0000003c02047210 */ /* 0x000fe20007f7e0ff */
[----:B------:R-:W2:Y:S04]  /*7ffb0*/  LDL.LU R39, [R1+0x34d4] ;  /* 0x0034d40001277983 */ /* 0x000ea80000300800 */
[----:B------:R-:W2:Y:S04]  /*7ffc0*/  LDL.LU R34, [R1+0x34a0] ;  /* 0x0034a00001227983 */ /* 0x000ea80000300800 */
[----:B------:R-:W2:Y:S01]  /*7ffd0*/  LDL.LU R35, [R1+0x34cc] ;  /* 0x0034cc0001237983 */ /* 0x000ea20000300800 */
[----:B------:R-:W-:-:S03]  /*7ffe0*/  IMAD.X R11, R11, 0x1, R0, P0 ;  /* 0x000000010b0b7824 */ /* 0x000fc600000e0600 */
[----:B------:R-:W2:Y:S01]  /*7fff0*/  LDL.LU R30, [R1+0x3498] ;  /* 0x00349800011e7983 */ /* 0x000ea20000300800 */
[--C-:B------:R-:W-:Y:S02]  /*80000*/  IMAD.X R10, R27, 0x1, R0.reuse, P1 ;  /* 0x000000011b0a7824 */ /* 0x100fe400008e0600 */
[--C-:B------:R-:W-:Y:S01]  /*80010*/  IMAD.X R9, R9, 0x1, R0.reuse, P2 ;  /* 0x0000000109097824 */ /* 0x100fe200010e0600 */
[----:B------:R-:W2:Y:S01]  /*80020*/  LDL.LU R31, [R1+0x34c4] ;  /* 0x0034c400011f7983 */ /* 0x000ea20000300800 */
[----:B------:R-:W-:-:S03]  /*80030*/  IMAD.X R8, R3, 0x1, R0, P3 ;  /* 0x0000000103087824 */ /* 0x000fc600018e0600 */
[----:B------:R-:W2:Y:S04]  /*80040*/  LDL.LU R26, [R1+0x3490] ;  /* 0x00349000011a7983 */ /* 0x000ea80000300800 */
[----:B------:R-:W2:Y:S04]  /*80050*/  LDL.LU R27, [R1+0x34bc] ;  /* 0x0034bc00011b7983 */ /* 0x000ea80000300800 */
[----:B------:R-:W2:Y:S04]  /*80060*/  LDL.LU R2, [R1+0x3488] ;  /* 0x0034880001027983 */ /* 0x000ea80000300800 */
[----:B------:R-:W2:Y:S04]  /*80070*/  LDL.LU R3, [R1+0x34b4] ;  /* 0x0034b40001037983 */ /* 0x000ea80000300800 */
[----:B------:R-:W2:Y:S04]  /*80080*/  LDL.LU R45, [R1+0x3480] ;  /* 0x00348000012d7983 */ /* 0x000ea80000300800 */
[----:B------:R-:W2:Y:S01]  /*80090*/  LDL.LU R61, [R1+0x34ac] ;  /* 0x0034ac00013d7983 */ /* 0x000ea20000300800 */
[----:B---3--:R-:W-:-:S05]  /*800a0*/  IADD3 R12, P0, PT, R16, R60, RZ ;  /* 0x0000003c100c7210 */ /* 0x008fca0007f1e0ff */
[--C-:B------:R-:W-:Y:S01]  /*800b0*/  IMAD.X R16, R17, 0x1, R0.reuse, P0 ;  /* 0x0000000111107824 */ /* 0x100fe200000e0600 */
[-C--:B----4-:R-:W-:Y:S02]  /*800c0*/  IADD3 R13, P1, PT, R56, R60.reuse, RZ ;  /* 0x0000003c380d7210 */ /* 0x090fe40007f3e0ff */
[-C--:B------:R-:W-:Y:S02]  /*800d0*/  IADD3 R14, P2, PT, R18, R60.reuse, RZ ;  /* 0x0000003c120e7210 */ /* 0x080fe40007f5e0ff */
[----:B------:R-:W-:Y:S01]  /*800e0*/  IADD3 R15, P3, PT, R58, R60, RZ ;  /* 0x0000003c3a0f7210 */ /* 0x000fe20007f7e0ff */
[--C-:B------:R-:W-:Y:S02]  /*800f0*/  IMAD.X R17, R57, 0x1, R0.reuse, P1 ;  /* 0x0000000139117824 */ /* 0x100fe400008e0600 */
[--C-:B------:R-:W-:Y:S01]  /*80100*/  IMAD.X R18, R19, 0x1, R0.reuse, P2 ;  /* 0x0000000113127824 */ /* 0x100fe200010e0600 */
[----:B------:R-:W3:Y:S01]  /*80110*/  LDL.LU.64 R56, [R1+0x3f98] ;  /* 0x003f980001387983 */ /* 0x000ee20000300a00 */
[----:B------:R-:W-:-:S03]  /*80120*/  IMAD.X R19, R59, 0x1, R0, P3 ;  /* 0x000000013b137824 */ /* 0x000fc600018e0600 */
[----:B------:R-:W3:Y:S02]  /*80130*/  LDL.LU.64 R58, [R1+0x3f90] ;  /* 0x003f9000013a7983 */ /* 0x000ee40000300a00 */
[----:B---3--:R-:W-:Y:S02]  /*80140*/  HMMA.16816.F32 R20, R20, R54, R56 ;  /* 0x000000361414723c */ /* 0x008fe40000001838 */
[----:B------:R-:W3:Y:S04]  /*80150*/  LDL.LU R54, [R1+0x34f0] ;  /* 0x0034f00001367983 */ /* 0x000ee80000300800 */
[----:B------:R-:W4:-:S13]  /*80160*/  LDL.LU R55, [R1+0x34e8] ;  /* 0x0034e80001377983 */ /* 0x000f1a0000300800 */
[----:B------:R-:W-:Y:S04]  /*80170*/  STL.64 [R1+0x7e0], R20 ;  /* 0x0007e01401007387 */ /* 0x000fe80000100a00 */
[----:B------:R-:W-:Y:S04]  /*80180*/  STL.64 [R1+0x7e8], R22 ;  /* 0x0007e81601007387 */ /* 0x000fe80000100a00 */
[----:B------:R-:W4:Y:S04]  /*80190*/  LDL.LU R56, [R1+0x34e0] ;  /* 0x0034e00001387983 */ /* 0x000f280000300800 */
[----:B------:R-:W4:Y:S04]  /*801a0*/  LDL.LU R57, [R1+0x34d8] ;  /* 0x0034d80001397983 */ /* 0x000f280000300800 */
[----:B------:R-:W4:Y:S04]  /*801b0*/  LDL.LU R58, [R1+0x34d0] ;  /* 0x0034d000013a7983 */ /* 0x000f280000300800 */
[----:B------:R-:W4:Y:S01]  /*801c0*/  LDL.LU R59, [R1+0x34c8] ;  /* 0x0034c800013b7983 */ /* 0x000f220000300800 */
[----:B------:R-:W-:-:S05]  /*801d0*/  IADD3 R50, P0, PT, R50, R60, RZ ;  /* 0x0000003c32327210 */ /* 0x000fca0007f1e0ff */
[----:B--2---:R-:W-:Y:S01]  /*801e0*/  IMAD.X R27, R27, 0x1, R0, P0 ;  /* 0x000000011b1b7824 */ /* 0x004fe200000e0600 */
[-C--:B------:R-:W-:Y:S02]  /*801f0*/  IADD3 R2, P0, PT, R2, R60.reuse, RZ ;  /* 0x0000003c02027210 */ /* 0x080fe40007f1e0ff */
[-C--:B---3--:R-:W-:Y:S02]  /*80200*/  IADD3 R54, P1, PT, R54, R60.reuse, RZ ;  /* 0x0000003c36367210 */ /* 0x088fe40007f3e0ff */
[----:B----4-:R-:W-:-:S03]  /*80210*/  IADD3 R55, P2, PT, R55, R60, RZ ;  /* 0x0000003c37377210 */ /* 0x010fc60007f5e0ff */
[----:B------:R-:W-:Y:S04]  /*80220*/  STL [R1+0x34f0], R54 ;  /* 0x0034f03601007387 */ /* 0x000fe80000100800 */
[----:B------:R-:W-:Y:S01]  /*80230*/  STL [R1+0x34e8], R55 ;  /* 0x0034e83701007387 */ /* 0x000fe20000100800 */
[--C-:B------:R-:W-:Y:S01]  /*80240*/  IMAD.X R51, R51, 0x1, R0.reuse, P1 ;  /* 0x0000000133337824 */ /* 0x100fe200008e0600 */
[-C--:B------:R-:W-:Y:S01]  /*80250*/  IADD3 R46, P1, PT, R46, R60.reuse, RZ ;  /* 0x0000003c2e2e7210 */ /* 0x080fe20007f3e0ff */
[----:B------:R-:W-:Y:S01]  /*80260*/  IMAD.X R47, R47, 0x1, R0, P2 ;  /* 0x000000012f2f7824 */ /* 0x000fe200010e0600 */
[-C--:B------:R-:W-:Y:S02]  /*80270*/  IADD3 R42, P2, PT, R42, R60.reuse, RZ ;  /* 0x0000003c2a2a7210 */ /* 0x080fe40007f5e0ff */
[----:B------:R-:W-:-:S02]  /*80280*/  IADD3 R56, P3, PT, R56, R60, RZ ;  /* 0x0000003c38387210 */ /* 0x000fc40007f7e0ff */
[-C--:B------:R-:W-:Y:S02]  /*80290*/  IADD3 R57, P4, PT, R57, R60.reuse, RZ ;  /* 0x0000003c39397210 */ /* 0x080fe40007f9e0ff */
[-C--:B------:R-:W-:Y:S02]  /*802a0*/  IADD3 R58, P5, PT, R58, R60.reuse, RZ ;  /* 0x0000003c3a3a7210 */ /* 0x080fe40007fbe0ff */
[----:B------:R-:W-:Y:S01]  /*802b0*/  IADD3 R59, P6, PT, R59, R60, RZ ;  /* 0x0000003c3b3b7210 */ /* 0x000fe20007fde0ff */
[----:B------:R-:W-:Y:S04]  /*802c0*/  STL [R1+0x34e0], R56 ;  /* 0x0034e03801007387 */ /* 0x000fe80000100800 */
[----:B------:R-:W-:Y:S04]  /*802d0*/  STL [R1+0x34d8], R57 ;  /* 0x0034d83901007387 */ /* 0x000fe80000100800 */
[----:B------:R-:W-:Y:S04]  /*802e0*/  STL [R1+0x34d0], R58 ;  /* 0x0034d03a01007387 */ /* 0x000fe80000100800 */
[----:B------:R-:W-:Y:S04]  /*802f0*/  STL [R1+0x34c8], R59 ;  /* 0x0034c83b01007387 */ /* 0x000fe80000100800 */
[----:B------:R-:W-:Y:S01]  /*80300*/  STL [R1+0x34c0], R50 ;  /* 0x0034c03201007387 */ /* 0x000fe20000100800 */
[----:B------:R-:W-:-:S03]  /*80310*/  IMAD.X R43, R43, 0x1, R0, P3 ;  /* 0x000000012b2b7824 */ /* 0x000fc600018e0600 */
[----:B------:R-:W-:Y:S01]  /*80320*/  STL [R1+0x34ec], R51 ;  /* 0x0034ec3301007387 */ /* 0x000fe20000100800 */
[----:B------:R-:W-:-:S03]  /*80330*/  IADD3 R38, P3, PT, R38, R60, RZ ;  /* 0x0000003c26267210 */ /* 0x000fc60007f7e0ff */
        /* <DEDUP_REMOVED lines=10> */
[----:B------:R-:W-:Y:S04]  /*803e0*/  STL [R1+0x34d4], R39 ;  /* 0x0034d42701007387 */ /* 0x000fe80000100800 */
[----:B------:R-:W-:Y:S01]  /*803f0*/  STL [R1+0x34a0], R34 ;  /* 0x0034a02201007387 */ /* 0x000fe20000100800 */
[----:B------:R-:W-:-:S03]  /*80400*/  IADD3 R26, P6, PT, R26, R60, RZ ;  /* 0x0000003c1a1a7210 */ /* 0x000fc60007fde0ff */
[----:B------:R-:W-:Y:S04]  /*80410*/  STL [R1+0x34cc], R35 ;  /* 0x0034cc2301007387 */ /* 0x000fe80000100800 */
[----:B------:R-:W-:Y:S04]  /*80420*/  STL [R1+0x3498], R30 ;  /* 0x0034981e01007387 */ /* 0x000fe80000100800 */
[----:B------:R-:W-:Y:S04]  /*80430*/  STL [R1+0x34c4], R31 ;  /* 0x0034c41f01007387 */ /* 0x000fe80000100800 */
[----:B------:R0:W-:Y:S04]  /*80440*/  STL [R1+0x3488], R2 ;  /* 0x0034880201007387 */ /* 0x0001e80000100800 */
[----:B------:R-:W-:Y:S01]  /*80450*/  STL [R1+0x3490], R26 ;  /* 0x0034901a01007387 */ /* 0x000fe20000100800 */
[----:B------:R-:W-:Y:S01]  /*80460*/  IMAD.X R3, R3, 0x1, R0, P1 ;  /* 0x0000000103037824 */ /* 0x000fe200008e0600 */
[----:B------:R-:W-:-:S02]  /*80470*/  IADD3 R45, P1, PT, R45, R60, RZ ;  /* 0x0000003c2d2d7210 */ /* 0x000fc40007f3e0ff */
[----:B0-----:R-:W2:Y:S04]  /*80480*/  LDL.LU R2, [R1+0x3478] ;  /* 0x0034780001027983 */ /* 0x001ea80000300800 */
[----:B------:R-:W-:Y:S04]  /*80490*/  STL [R1+0x34bc], R27 ;  /* 0x0034bc1b01007387 */ /* 0x000fe80000100800 */
[----:B------:R0:W-:Y:S04]  /*804a0*/  STL [R1+0x34b4], R3 ;  /* 0x0034b40301007387 */ /* 0x0001e80000100800 */
[----:B0-----:R-:W3:Y:S04]  /*804b0*/  LDL.LU R3, [R1+0x34a4] ;  /* 0x0034a40001037983 */ /* 0x001ee80000300800 */
[----:B------:R0:W-:Y:S04]  /*804c0*/  STL [R1+0x3480], R45 ;  /* 0x0034802d01007387 */ /* 0x0001e80000100800 */
[----:B0-----:R-:W4:Y:S01]  /*804d0*/  LDL.LU R45, [R1+0x3470] ;  /* 0x00347000012d7983 */ /* 0x001f220000300800 */
[----:B------:R-:W-:-:S03]  /*804e0*/  IMAD.X R61, R61, 0x1, R0, P2 ;  /* 0x000000013d3d7824 */ /* 0x000fc600010e0600 */
[----:B------:R-:W4:Y:S04]  /*804f0*/  LDL.LU R20, [R1+0x349c] ;  /* 0x00349c0001147983 */ /* 0x000f280000300800 */
[----:B------:R-:W4:Y:S04]  /*80500*/  LDL.LU R21, [R1+0x3468] ;  /* 0x0034680001157983 */ /* 0x000f280000300800 */
[----:B------:R-:W4:Y:S04]  /*80510*/  LDL.LU R22, [R1+0x3494] ;  /* 0x0034940001167983 */ /* 0x000f280000300800 */
[----:B------:R0:W-:Y:S04]  /*80520*/  STL [R1+0x34ac], R61 ;  /* 0x0034ac3d01007387 */ /* 0x0001e80000100800 */
        /* <DEDUP_REMOVED lines=21> */
[----:B0-----:R-:W4:Y:S01]  /*80680*/  LDL.LU R61, [R1+0x343c] ;  /* 0x00343c00013d7983 */ /* 0x001f220000300800 */
[----:B--2---:R-:W-:-:S05]  /*80690*/  IADD3 R2, P2, PT, R2, R60, RZ ;  /* 0x0000003c02027210 */ /* 0x004fca0007f5e0ff */
[----:B------:R0:W-:Y:S01]  /*806a0*/  STL [R1+0x3478], R2 ;  /* 0x0034780201007387 */ /* 0x0001e20000100800 */
[----:B---3--:R-:W-:-:S03]  /*806b0*/  IMAD.X R3, R3, 0x1, R0, P3 ;  /* 0x0000000103037824 */ /* 0x008fc600018e0600 */
[----:B0-----:R-:W2:Y:S04]  /*806c0*/  LDL.LU R2, [R1+0x3408] ;  /* 0x0034080001027983 */ /* 0x001ea80000300800 */
[----:B------:R0:W-:Y:S01]  /*806d0*/  STL [R1+0x34a4], R3 ;  /* 0x0034a40301007387 */ /* 0x0001e20000100800 */
[----:B----4-:R-:W-:-:S03]  /*806e0*/  IADD3 R45, P3, PT, R45, R60, RZ ;  /* 0x0000003c2d2d7210 */ /* 0x010fc60007f7e0ff */
[----:B0-----:R-:W3:Y:S04]  /*806f0*/  LDL.LU R3, [R1+0x3434] ;  /* 0x0034340001037983 */ /* 0x001ee80000300800 */
[----:B------:R0:W-:Y:S04]  /*80700*/  STL [R1+0x3470], R45 ;  /* 0x0034702d01007387 */ /* 0x0001e80000100800 */
[----:B0-----:R-:W4:Y:S01]  /*80710*/  LDL.LU R45, [R1+0x3400] ;  /* 0x00340000012d7983 */ /* 0x001f220000300800 */
[--C-:B------:R-:W-:Y:S01]  /*80720*/  IMAD.X R20, R20, 0x1, R0.reuse, P4 ;  /* 0x0000000114147824 */ /* 0x100fe200020e0600 */
[-C--:B------:R-:W-:Y:S01]  /*80730*/  IADD3 R21, P4, PT, R21, R60.reuse, RZ ;  /* 0x0000003c15157210 */ /* 0x080fe20007f9e0ff */
[--C-:B------:R-:W-:Y:S01]  /*80740*/  IMAD.X R22, R22, 0x1, R0.reuse, P5 ;  /* 0x0000000116167824 */ /* 0x100fe200028e0600 */
[-C--:B------:R-:W-:Y:S01]  /*80750*/  IADD3 R23, P5, PT, R23, R60.reuse, RZ ;  /* 0x0000003c17177210 */ /* 0x080fe20007fbe0ff */
[----:B------:R-:W-:Y:S01]  /*80760*/  IMAD.X R54, R54, 0x1, R0, P6 ;  /* 0x0000000136367824 */ /* 0x000fe200030e0600 */
        /* <DEDUP_REMOVED lines=37> */
[----:B------:R-:W-:-:S03]  /*809c0*/  IMAD.X R26, R26, 0x1, R0, P1 ;  /* 0x000000011a1a7824 */ /* 0x000fc600008e0600 */
[----:B------:R-:W-:Y:S04]  /*809d0*/  STL [R1+0x3420], R35 ;  /* 0x0034202301007387 */ /* 0x000fe80000100800 */
[----:B------:R-:W-:Y:S04]  /*809e0*/  STL [R1+0x344c], R30 ;  /* 0x00344c1e01007387 */ /* 0x000fe80000100800 */
[----:B------:R-:W-:Y:S01]  /*809f0*/  STL [R1+0x3418], R31 ;  /* 0x0034181f01007387 */ /* 0x000fe20000100800 */
[----:B------:R-:W-:-:S03]  /*80a00*/  IADD3 R27, P1, PT, R27, R60, RZ ;  /* 0x0000003c1b1b7210 */ /* 0x000fc60007f3e0ff */
[----:B------:R0:W-:Y:S04]  /*80a10*/  STL [R1+0x343c], R61 ;  /* 0x00343c3d01007387 */ /* 0x0001e80000100800 */
[----:B------:R-:W-:Y:S04]  /*80a20*/  STL [R1+0x3444], R26 ;  /* 0x0034441a01007387 */ /* 0x000fe80000100800 */
[----:B0-----:R-:W4:Y:S04]  /*80a30*/  LDL.LU R61, [R1+0x342c] ;  /* 0x00342c00013d7983 */ /* 0x001f280000300800 */
[----:B------:R-:W-:Y:S01]  /*80a40*/  STL [R1+0x3410], R27 ;  /* 0x0034101b01007387 */ /* 0x000fe20000100800 */
[----:B--2---:R-:W-:-:S05]  /*80a50*/  IADD3 R2, P2, PT, R2, R60, RZ ;  /* 0x0000003c02027210 */ /* 0x004fca0007f5e0ff */
[----:B------:R0:W-:Y:S01]  /*80a60*/  STL [R1+0x3408], R2 ;  /* 0x0034080201007387 */ /* 0x0001e20000100800 */
[----:B---3--:R-:W-:-:S03]  /*80a70*/  IMAD.X R3, R3, 0x1, R0, P3 ;  /* 0x0000000103037824 */ /* 0x008fc600018e0600 */
[----:B0-----:R-:W2:Y:S04]  /*80a80*/  LDL.LU R2, [R1+0x33f8] ;  /* 0x0033f80001027983 */ /* 0x001ea80000300800 */
[----:B------:R0:W-:Y:S01]  /*80a90*/  STL [R1+0x3434], R3 ;  /* 0x0034340301007387 */ /* 0x0001e20000100800 */
[----:B----4-:R-:W-:-:S03]  /*80aa0*/  IADD3 R45, P3, PT, R45, R60, RZ ;  /* 0x0000003c2d2d7210 */ /* 0x010fc60007f7e0ff */
[----:B0-----:R-:W3:Y:S04]  /*80ab0*/  LDL.LU R3, [R1+0x3424] ;  /* 0x0034240001037983 */ /* 0x001ee80000300800 */
        /* <DEDUP_REMOVED lines=26> */
[----:B------:R-:W-:-:S05]  /*80c60*/  IMAD.X R61, R61, 0x1, R0, P4 ;  /* 0x000000013d3d7824 */ /* 0x000fca00020e0600 */
[----:B------:R0:W-:Y:S04]  /*80c70*/  STL [R1+0x342c], R61 ;  /* 0x00342c3d01007387 */ /* 0x0001e80000100800 */
[----:B0-----:R-:W4:Y:S01]  /*80c80*/  LDL.LU R61, [R1+0x33bc] ;  /* 0x0033bc00013d7983 */ /* 0x001f220000300800 */
[----:B--2---:R-:W-:-:S05]  /*80c90*/  IADD3 R2, P4, PT, R2, R60, RZ ;  /* 0x0000003c02027210 */ /* 0x004fca0007f9e0ff */
[----:B------:R0:W-:Y:S01]  /*80ca0*/  STL [R1+0x33f8], R2 ;  /* 0x0033f80201007387 */ /* 0x0001e20000100800 */
[--C-:B---3--:R-:W-:Y:S01]  /*80cb0*/  IMAD.X R3, R3, 0x1, R0.reuse, P5 ;  /* 0x0000000103037824 */ /* 0x108fe200028e0600 */
[-C--:B----4-:R-:W-:Y:S02]  /*80cc0*/  IADD3 R20, P5, PT, R20, R60.reuse, RZ ;  /* 0x0000003c14147210 */ /* 0x090fe40007fbe0ff */
[----:B0-----:R-:W2:Y:S04]  /*80cd0*/  LDL.LU R2, [R1+0x3388] ;  /* 0x0033880001027983 */ /* 0x001ea80000300800 */
[----:B------:R0:W-:Y:S01]  /*80ce0*/  STL [R1+0x3424], R3 ;  /* 0x0034240301007387 */ /* 0x0001e20000100800 */
[--C-:B------:R-:W-:Y:S01]  /*80cf0*/  IMAD.X R21, R21, 0x1, R0.reuse, P6 ;  /* 0x0000000115157824 */ /* 0x100fe200030e0600 */
[-C--:B------:R-:W-:Y:S01]  /*80d00*/  IADD3 R22, P6, PT, R22, R60.reuse, RZ ;  /* 0x0000003c16167210 */ /* 0x080fe20007fde0ff */
[--C-:B------:R-:W-:Y:S01]  /*80d10*/  IMAD.X R23, R23, 0x1, R0.reuse, P0 ;  /* 0x0000000117177824 */ /* 0x100fe200000e0600 */
[-C--:B------:R-:W-:Y:S01]  /*80d20*/  IADD3 R54, P0, PT, R54, R60.reuse, RZ ;  /* 0x0000003c36367210 */ /* 0x080fe20007f1e0ff */
[--C-:B------:R-:W-:Y:S01]  /*80d30*/  IMAD.X R55, R55, 0x1, R0.reuse, P1 ;  /* 0x0000000137377824 */ /* 0x100fe200008e0600 */
[----:B------:R-:W-:Y:S01]  /*80d40*/  IADD3 R56, P1, PT, R56, R60, RZ ;  /* 0x0000003c38387210 */ /* 0x000fe20007f3e0ff */
[----:B0-----:R-:W3:Y:S04]  /*80d50*/  LDL.LU R3, [R1+0x33b4] ;  /* 0x0033b40001037983 */ /* 0x001ee80000300800 */
        /* <DEDUP_REMOVED lines=31> */
[--C-:B------:R-:W-:Y:S02]  /*80f50*/  IMAD.X R31, R31, 0x1, R0.reuse, P2 ;  /* 0x000000011f1f7824 */ /* 0x100fe400010e0600 */
[----:B------:R-:W-:Y:S01]  /*80f60*/  IMAD.X R27, R27, 0x1, R0, P3 ;  /* 0x000000011b1b7824 */ /* 0x000fe200018e0600 */
[----:B------:R-:W-:Y:S01]  /*80f70*/  STL [R1+0x33dc], R39 ;  /* 0x0033dc2701007387 */ /* 0x000fe20000100800 */
[----:B------:R-:W-:-:S03]  /*80f80*/  IADD3 R45, P3, PT, R45, R60, RZ ;  /* 0x0000003c2d2d7210 */ /* 0x000fc60007f7e0ff */
[----:B------:R-:W-:Y:S01]  /*80f90*/  STL [R1+0x33a8], R34 ;  /* 0x0033a82201007387 */ /* 0x000fe20000100800 */
[----:B------:R-:W-:-:S03]  /*80fa0*/  IADD3 R26, P2, PT, R26, R60, RZ ;  /* 0x0000003c1a1a7210 */ /* 0x000fc60007f5e0ff */
[----:B------:R-:W-:Y:S04]  /*80fb0*/  STL [R1+0x33d4], R35 ;  /* 0x0033d42301007387 */ /* 0x000fe80000100800 */
[----:B------:R-:W-:Y:S04]  /*80fc0*/  STL [R1+0x33a0], R30 ;  /* 0x0033a01e01007387 */ /* 0x000fe80000100800 */
[----:B------:R-:W-:Y:S04]  /*80fd0*/  STL [R1+0x33cc], R31 ;  /* 0x0033cc1f01007387 */ /* 0x000fe80000100800 */
[----:B------:R0:W-:Y:S04]  /*80fe0*/  STL [R1+0x3390], R45 ;  /* 0x0033902d01007387 */ /* 0x0001e80000100800 */
[----:B------:R-:W-:Y:S04]  /*80ff0*/  STL [R1+0x3398], R26 ;  /* 0x0033981a01007387 */ /* 0x000fe80000100800 */
[----:B0-----:R-:W4:Y:S01]  /*81000*/  LDL.LU R45, [R1+0x3380] ;  /* 0x00338000012d7983 */ /* 0x001f220000300800 */
[----:B------:R-:W-:-:S03]  /*81010*/  IMAD.X R61, R61, 0x1, R0, P4 ;  /* 0x000000013d3d7824 */ /* 0x000fc600020e0600 */
[----:B------:R-:W-:Y:S04]  /*81020*/  STL [R1+0x33c4], R27 ;  /* 0x0033c41b01007387 */ /* 0x000fe80000100800 */
[----:B------:R0:W-:Y:S04]  /*81030*/  STL [R1+0x33bc], R61 ;  /* 0x0033bc3d01007387 */ /* 0x0001e80000100800 */
[----:B0-----:R-:W4:Y:S01]  /*81040*/  LDL.LU R61, [R1+0x33ac] ;  /* 0x0033ac00013d7983 */ /* 0x001f220000300800 */
[----:B--2---:R-:W-:-:S05]  /*81050*/  IADD3 R2, P4, PT, R2, R60, RZ ;  /* 0x0000003c02027210 */ /* 0x004fca0007f9e0ff */
[----:B------:R0:W-:Y:S01]  /*81060*/  STL [R1+0x3388], R2 ;  /* 0x0033880201007387 */ /* 0x0001e20000100800 */
[----:B---3--:R-:W-:-:S03]  /*81070*/  IMAD.X R3, R3, 0x1, R0, P5 ;  /* 0x0000000103037824 */ /* 0x008fc600028e0600 */
[----:B0-----:R-:W2:Y:S04]  /*81080*/  LDL.LU R2, [R1+0x3378] ;  /* 0x0033780001027983 */ /* 0x001ea80000300800 */
[----:B------:R-:W3:Y:S04]  /*81090*/  LDL.LU R20, [R1+0x33a4] ;  /* 0x0033a40001147983 */ /* 0x000ee80000300800 */
[----:B------:R-:W3:Y:S04]  /*810a0*/  LDL.LU R21, [R1+0x3370] ;  /* 0x0033700001157983 */ /* 0x000ee80000300800 */
[----:B------:R-:W3:Y:S04]  /*810b0*/  LDL.LU R22, [R1+0x339c] ;  /* 0x00339c0001167983 */ /* 0x000ee80000300800 */
[----:B------:R0:W-:Y:S04]  /*810c0*/  STL [R1+0x33b4], R3 ;  /* 0x0033b40301007387 */ /* 0x0001e80000100800 */
        /* <DEDUP_REMOVED lines=21> */
[----:B0-----:R-:W3:Y:S01]  /*81220*/  LDL.LU R3, [R1+0x3344] ;  /* 0x0033440001037983 */ /* 0x001ee20000300800 */
[----:B----4-:R-:W-:-:S05]  /*81230*/  IADD3 R45, P5, PT, R45, R60, RZ ;  /* 0x0000003c2d2d7210 */ /* 0x010fca0007fbe0ff */
[----:B------:R0:W-:Y:S04]  /*81240*/  STL [R1+0x3380], R45 ;  /* 0x0033802d01007387 */ /* 0x0001e80000100800 */
[----:B0-----:R-:W4:Y:S01]  /*81250*/  LDL.LU R45, [R1+0x3310] ;  /* 0x00331000012d7983 */ /* 0x001f220000300800 */
[----:B------:R-:W-:-:S05]  /*81260*/  IMAD.X R61, R61, 0x1, R0, P6 ;  /* 0x000000013d3d7824 */ /* 0x000fca00030e0600 */
[----:B------:R0:W-:Y:S04]  /*81270*/  STL [R1+0x33ac], R61 ;  /* 0x0033ac3d01007387 */ /* 0x0001e80000100800 */
[----:B0-----:R-:W4:Y:S01]  /*81280*/  LDL.LU R61, [R1+0x333c] ;  /* 0x00333c00013d7983 */ /* 0x001f220000300800 */
[-C--:B--2---:R-:W-:Y:S01]  /*81290*/  IADD3 R2, P6, PT, R2, R60.reuse, RZ ;  /* 0x0000003c02027210 */ /* 0x084fe20007fde0ff */
[--C-:B---3--:R-:W-:Y:S01]  /*812a0*/  IMAD.X R20, R20, 0x1, R0.reuse, P0 ;  /* 0x0000000114147824 */ /* 0x108fe200000e0600 */
[-C--:B------:R-:W-:Y:S01]  /*812b0*/  IADD3 R21, P0, PT, R21, R60.reuse, RZ ;  /* 0x0000003c15157210 */ /* 0x080fe20007f1e0ff */
[--C-:B------:R-:W-:Y:S02]  /*812c0*/  IMAD.X R22, R22, 0x1, R0.reuse, P1 ;  /* 0x0000000116167824 */ /* 0x100fe400008e0600 */
[----:B------:R0:W-:Y:S01]  /*812d0*/  STL [R1+0x3378], R2 ;  /* 0x0033780201007387 */ /* 0x0001e20000100800 */
[-C--:B------:R-:W-:Y:S01]  /*812e0*/  IADD3 R23, P1, PT, R23, R60.reuse, RZ ;  /* 0x0000003c17177210 */ /* 0x080fe20007f3e0ff */
[--C-:B------:R-:W-:Y:S01]  /*812f0*/  IMAD.X R54, R54, 0x1, R0.reuse, P2 ;  /* 0x0000000136367824 */ /* 0x100fe200010e0600 */
[-C--:B------:R-:W-:Y:S01]  /*81300*/  IADD3 R55, P2, PT, R55, R60.reuse, RZ ;  /* 0x0000003c37377210 */ /* 0x080fe20007f5e0ff */
[--C-:B------:R-:W-:Y:S01]  /*81310*/  IMAD.X R56, R56, 0x1, R0.reuse, P3 ;  /* 0x0000000138387824 */ /* 0x100fe200018e0600 */
[----:B------:R-:W-:Y:S01]  /*81320*/  IADD3 R57, P3, PT, R57, R60, RZ ;  /* 0x0000003c39397210 */ /* 0x000fe20007f7e0ff */
[----:B0-----:R-:W2:Y:S04]  /*81330*/  LDL.LU R2, [R1+0x3308] ;  /* 0x0033080001027983 */ /* 0x001ea80000300800 */
        /* <DEDUP_REMOVED lines=40> */
[----:B------:R-:W-:Y:S01]  /*815c0*/  STL [R1+0x334c], R26 ;  /* 0x00334c1a01007387 */ /* 0x000fe20000100800 */
[----:B----4-:R-:W-:-:S03]  /*815d0*/  IADD3 R45, P5, PT, R45, R60, RZ ;  /* 0x0000003c2d2d7210 */ /* 0x010fc60007fbe0ff */
[----:B0-----:R-:W3:Y:S04]  /*815e0*/  LDL.LU R3, [R1+0x3334] ;  /* 0x0033340001037983 */ /* 0x001ee80000300800 */
[----:B------:R-:W-:Y:S04]  /*815f0*/  STL [R1+0x3318], R27 ;  /* 0x0033181b01007387 */ /* 0x000fe80000100800 */
[----:B------:R0:W-:Y:S04]  /*81600*/  STL [R1+0x3310], R45 ;  /* 0x0033102d01007387 */ /* 0x0001e80000100800 */
[----:B0-----:R-:W4:Y:S01]  /*81610*/  LDL.LU R45, [R1+0x3300] ;  /* 0x00330000012d7983 */ /* 0x001f220000300800 */
[----:B------:R-:W-:-:S05]  /*81620*/  IMAD.X R61, R61, 0x1, R0, P6 ;  /* 0x000000013d3d7824 */ /* 0x000fca00030e0600 */
[----:B------:R0:W-:Y:S04]  /*81630*/  STL [R1+0x333c], R61 ;  /* 0x00333c3d01007387 */ /* 0x0001e80000100800 */
[----:B0-----:R-:W4:Y:S04]  /*81640*/  LDL.LU R61, [R1+0x332c] ;  /* 0x00332c00013d7983 */ /* 0x001f280000300800 */
[----:B------:R-:W4:Y:S04]  /*81650*/  LDL.LU R20, [R1+0x32f8] ;  /* 0x0032f80001147983 */ /* 0x000f280000300800 */
[----:B------:R-:W4:Y:S04]  /*81660*/  LDL.LU R21, [R1+0x3324] ;  /* 0x0033240001157983 */ /* 0x000f280000300800 */
[----:B------:R-:W4:Y:S01]  /*81670*/  LDL.LU R22, [R1+0x32f0] ;  /* 0x0032f00001167983 */ /* 0x000f220000300800 */
[----:B--2---:R-:W-:-:S05]  /*81680*/  IADD3 R2, P6, PT, R2, R60, RZ ;  /* 0x0000003c02027210 */ /* 0x004fca0007fde0ff */
[----:B------:R0:W-:Y:S04]  /*81690*/  STL [R1+0x3308], R2 ;  /* 0x0033080201007387 */ /* 0x0001e80000100800 */
        /* <DEDUP_REMOVED lines=21> */
[----:B0-----:R-:W2:Y:S01]  /*817f0*/  LDL.LU R2, [R1+0x3298] ;  /* 0x0032980001027983 */ /* 0x001ea20000300800 */
[----:B---3--:R-:W-:-:S05]  /*81800*/  IMAD.X R3, R3, 0x1, R0, P0 ;  /* 0x0000000103037824 */ /* 0x008fca00000e0600 */
[----:B------:R0:W-:Y:S01]  /*81810*/  STL [R1+0x3334], R3 ;  /* 0x0033340301007387 */ /* 0x0001e20000100800 */
[----:B----4-:R-:W-:-:S03]  /*81820*/  IADD3 R45, P0, PT, R45, R60, RZ ;  /* 0x0000003c2d2d7210 */ /* 0x010fc60007f1e0ff */
[----:B0-----:R-:W3:Y:S04]  /*81830*/  LDL.LU R3, [R1+0x32c4] ;  /* 0x0032c40001037983 */ /* 0x001ee80000300800 */
[----:B------:R0:W-:Y:S04]  /*81840*/  STL [R1+0x3300], R45 ;  /* 0x0033002d01007387 */ /* 0x0001e80000100800 */
[----:B0-----:R-:W4:Y:S01]  /*81850*/  LDL.LU R45, [R1+0x3290] ;  /* 0x00329000012d7983 */ /* 0x001f220000300800 */
[--C-:B------:R-:W-:Y:S01]  /*81860*/  IMAD.X R61, R61, 0x1, R0.reuse, P1 ;  /* 0x000000013d3d7824 */ /* 0x100fe200008e0600 */
[-C--:B------:R-:W-:Y:S01]  /*81870*/  IADD3 R20, P1, PT, R20, R60.reuse, RZ ;  /* 0x0000003c14147210 */ /* 0x080fe20007f3e0ff */
[----:B------:R-:W-:Y:S01]  /*81880*/  IMAD.X R21, R21, 0x1, R0, P2 ;  /* 0x0000000115157824 */ /* 0x000fe200010e0600 */
[----:B------:R-:W-:-:S02]  /*81890*/  IADD3 R22, P2, PT, R22, R60, RZ ;  /* 0x0000003c16167210 */ /* 0x000fc40007f5e0ff */
[----:B------:R0:W-:Y:S04]  /*818a0*/  STL [R1+0x332c], R61 ;  /* 0x00332c3d01007387 */ /* 0x0001e80000100800 */
[----:B0-----:R-:W4:Y:S04]  /*818b0*/  LDL.LU R61, [R1+0x32bc] ;  /* 0x0032bc00013d7983 */ /* 0x001f280000300800 */
[----:B------:R-:W-:Y:S04]  /*818c0*/  STL [R1+0x32f8], R20 ;  /* 0x0032f81401007387 */ /* 0x000fe80000100800 */
[----:B------:R-:W-:Y:S04]  /*818d0*/  STL [R1+0x3324], R21 ;  /* 0x0033241501007387 */ /* 0x000fe80000100800 */
[----:B------:R-:W-:Y:S01]  /*818e0*/  STL [R1+0x32f0], R22 ;  /* 0x0032f01601007387 */ /* 0x000fe20000100800 */
[--C-:B--2---:R-:W-:Y:S01]  /*818f0*/  IMAD.X R23, R23, 0x1, R0.reuse, P3 ;  /* 0x0000000117177824 */ /* 0x104fe200018e0600 */
        /* <DEDUP_REMOVED lines=42> */
[----:B0-----:R-:W2:Y:S04]  /*81ba0*/  LDL.LU R2, [R1+0x3288] ;  /* 0x0032880001027983 */ /* 0x001ea80000300800 */
[----:B------:R-:W-:Y:S01]  /*81bb0*/  STL [R1+0x32cc], R27 ;  /* 0x0032cc1b01007387 */ /* 0x000fe20000100800 */
[----:B---3--:R-:W-:-:S05]  /*81bc0*/  IMAD.X R3, R3, 0x1, R0, P0 ;  /* 0x0000000103037824 */ /* 0x008fca00000e0600 */
[----:B------:R0:W-:Y:S01]  /*81bd0*/  STL [R1+0x32c4], R3 ;  /* 0x0032c40301007387 */ /* 0x0001e20000100800 */
[----:B----4-:R-:W-:-:S03]  /*81be0*/  IADD3 R45, P0, PT, R45, R60, RZ ;  /* 0x0000003c2d2d7210 */ /* 0x010fc60007f1e0ff */
[----:B0-----:R-:W3:Y:S04]  /*81bf0*/  LDL.LU R3, [R1+0x32b4] ;  /* 0x0032b40001037983 */ /* 0x001ee80000300800 */
[----:B------:R0:W-:Y:S04]  /*81c00*/  STL [R1+0x3290], R45 ;  /* 0x0032902d01007387 */ /* 0x0001e80000100800 */
[----:B0-----:R-:W4:Y:S04]  /*81c10*/  LDL.LU R45, [R1+0x3280] ;  /* 0x00328000012d7983 */ /* 0x001f280000300800 */
[----:B------:R-:W4:Y:S01]  /*81c20*/  LDL.LU R20, [R1+0x32ac] ;  /* 0x0032ac0001147983 */ /* 0x000f220000300800 */
[----:B------:R-:W-:-:S03]  /*81c30*/  IMAD.X R61, R61, 0x1, R0, P1 ;  /* 0x000000013d3d7824 */ /* 0x000fc600008e0600 */
        /* <DEDUP_REMOVED lines=26> */
[----:B------:R0:W-:Y:S04]  /*81de0*/  STL [R1+0x3288], R2 ;  /* 0x0032880201007387 */ /* 0x0001e80000100800 */
        /* <DEDUP_REMOVED lines=59> */
[----:B------:R0:W-:Y:S04]  /*821a0*/  STL [R1+0x3218], R2 ;  /* 0x0032180201007387 */ /* 0x0001e80000100800 */
[----:B0-----:R-:W2:Y:S01]  /*821b0*/  LDL.LU R2, [R1+0x3208] ;  /* 0x0032080001027983 */ /* 0x001ea20000300800 */
[----:B---3--:R-:W-:-:S05]  /*821c0*/  IMAD.X R3, R3, 0x1, R0, P2 ;  /* 0x0000000103037824 */ /* 0x008fca00010e0600 */
        /* <DEDUP_REMOVED lines=33> */
[----:B------:R0:W-:Y:S04]  /*823e0*/  STL [R1+0x3208], R2 ;  /* 0x0032080201007387 */ /* 0x0001e80000100800 */
[----:B0-----:R-:W2:Y:S01]  /*823f0*/  LDL.LU R2, [R1+0x3198] ;  /* 0x0031980001027983 */ /* 0x001ea20000300800 */
[--C-:B---3--:R-:W-:Y:S01]  /*82400*/  IMAD.X R3, R3, 0x1, R0.reuse, P4 ;  /* 0x0000000103037824 */ /* 0x108fe200020e0600 */
[-C--:B----4-:R-:W-:Y:S01]  /*82410*/  IADD3 R20, P4, PT, R20, R60.reuse, RZ ;  /* 0x0000003c14147210 */ /* 0x090fe20007f9e0ff */
[--C-:B------:R-:W-:Y:S01]  /*82420*/  IMAD.X R21, R21, 0x1, R0.reuse, P5 ;  /* 0x0000000115157824 */ /* 0x100fe200028e0600 */
[-C--:B------:R-:W-:Y:S02]  /*82430*/  IADD3 R22, P5, PT, R22, R60.reuse, RZ ;  /* 0x0000003c16167210 */ /* 0x080fe40007fbe0ff */
[----:B------:R0:W-:Y:S01]  /*82440*/  STL [R1+0x3234], R3 ;  /* 0x0032340301007387 */ /* 0x0001e20000100800 */
[--C-:B------:R-:W-:Y:S01]  /*82450*/  IMAD.X R23, R23, 0x1, R0.reuse, P6 ;  /* 0x0000000117177824 */ /* 0x100fe200030e0600 */
[-C--:B------:R-:W-:Y:S01]  /*82460*/  IADD3 R54, P6, PT, R54, R60.reuse, RZ ;  /* 0x0000003c36367210 */ /* 0x080fe20007fde0ff */
[--C-:B------:R-:W-:Y:S01]  /*82470*/  IMAD.X R55, R55, 0x1, R0.reuse, P0 ;  /* 0x0000000137377824 */ /* 0x100fe200000e0600 */
[-C--:B------:R-:W-:Y:S01]  /*82480*/  IADD3 R56, P0, PT, R56, R60.reuse, RZ ;  /* 0x0000003c38387210 */ /* 0x080fe20007f1e0ff */
[----:B------:R-:W-:Y:S01]  /*82490*/  IMAD.X R57, R57, 0x1, R0, P1 ;  /* 0x0000000139397824 */ /* 0x000fe200008e0600 */
[----:B0-----:R-:W3:Y:S04]  /*824a0*/  LDL.LU R3, [R1+0x31c4] ;  /* 0x0031c40001037983 */ /* 0x001ee80000300800 */
[----:B------:R-:W-:Y:S04]  /*824b0*/  STL [R1+0x3200], R20 ;  /* 0x0032001401007387 */ /* 0x000fe80000100800 */
[----:B------:R-:W-:Y:S04]  /*824c0*/  STL [R1+0x322c], R21 ;  /* 0x00322c1501007387 */ /* 0x000fe80000100800 */
[----:B------:R-:W-:Y:S04]  /*824d0*/  STL [R1+0x31f8], R22 ;  /* 0x0031f81601007387 */ /* 0x000fe80000100800 */
        /* <DEDUP_REMOVED lines=44> */
[----:B------:R0:W-:Y:S04]  /*827a0*/  STL [R1+0x3198], R2 ;  /* 0x0031980201007387 */ /* 0x0001e80000100800 */
[----:B0-----:R-:W2:Y:S04]  /*827b0*/  LDL.LU R2, [R1+0x3188] ;  /* 0x0031880001027983 */ /* 0x001ea80000300800 */
[----:B------:R-:W2:Y:S04]  /*827c0*/  LDL.LU R20, [R1+0x31b4] ;  /* 0x0031b40001147983 */ /* 0x000ea80000300800 */
[----:B------:R-:W2:Y:S04]  /*827d0*/  LDL.LU R21, [R1+0x3180] ;  /* 0x0031800001157983 */ /* 0x000ea80000300800 */
[----:B------:R-:W2:Y:S01]  /*827e0*/  LDL.LU R22, [R1+0x31ac] ;  /* 0x0031ac0001167983 */ /* 0x000ea20000300800 */
[----:B---3--:R-:W-:-:S05]  /*827f0*/  IMAD.X R3, R3, 0x1, R0, P4 ;  /* 0x0000000103037824 */ /* 0x008fca00020e0600 */
        /* <DEDUP_REMOVED lines=30> */
[--C-:B------:R-:W-:Y:S01]  /*829e0*/  IMAD.X R20, R20, 0x1, R0.reuse, P6 ;  /* 0x0000000114147824 */ /* 0x100fe200030e0600 */
[-C--:B------:R-:W-:Y:S01]  /*829f0*/  IADD3 R21, P6, PT, R21, R60.reuse, RZ ;  /* 0x0000003c15157210 */ /* 0x080fe20007fde0ff */
[----:B------:R-:W-:Y:S02]  /*82a00*/  IMAD.X R22, R22, 0x1, R0, P0 ;  /* 0x0000000116167824 */ /* 0x000fe400000e0600 */
[----:B------:R0:W-:Y:S01]  /*82a10*/  STL [R1+0x3188], R2 ;  /* 0x0031880201007387 */ /* 0x0001e20000100800 */
[----:B---3--:R-:W-:-:S03]  /*82a20*/  IADD3 R23, P0, PT, R23, R60, RZ ;  /* 0x0000003c17177210 */ /* 0x008fc60007f1e0ff */
[----:B0-----:R-:W2:Y:S01]  /*82a30*/  LDL.LU R2, [R1+0x3118] ;  /* 0x0031180001027983 */ /* 0x001ea20000300800 */
        /* <DEDUP_REMOVED lines=45> */
[----:B0-----:R-:W3:Y:S01]  /*82d10*/  LDL.LU R3, [R1+0x3144] ;  /* 0x0031440001037983 */ /* 0x001ee20000300800 */
[----:B----4-:R-:W-:-:S03]  /*82d20*/  IADD3 R45, P4, PT, R45, R60, RZ ;  /* 0x0000003c2d2d7210 */ /* 0x010fc60007f9e0ff */
        /* <DEDUP_REMOVED lines=34> */
[----:B------:R0:W-:Y:S04]  /*82f50*/  STL [R1+0x3144], R3 ;  /* 0x0031440301007387 */ /* 0x0001e80000100800 */
[----:B0-----:R-:W3:Y:S01]  /*82f60*/  LDL.LU R3, [R1+0x30d4] ;  /* 0x0030d40001037983 */ /* 0x001ee20000300800 */
[----:B----4-:R-:W-:-:S05]  /*82f70*/  IADD3 R45, P6, PT, R45, R60, RZ ;  /* 0x0000003c2d2d7210 */ /* 0x010fca0007fde0ff */
[----:B------:R0:W-:Y:S04]  /*82f80*/  STL [R1+0x3110], R45 ;  /* 0x0031102d01007387 */ /* 0x0001e80000100800 */
[----:B0-----:R-:W4:Y:S01]  /*82f90*/  LDL.LU R45, [R1+0x30a0] ;  /* 0x0030a000012d7983 */ /* 0x001f220000300800 */
[--C-:B------:R-:W-:Y:S01]  /*82fa0*/  IMAD.X R61, R61, 0x1, R0.reuse, P0 ;  /* 0x000000013d3d7824 */ /* 0x100fe200000e0600 */
[-C--:B------:R-:W-:Y:S01]  /*82fb0*/  IADD3 R20, P0, PT, R20, R60.reuse, RZ ;  /* 0x0000003c14147210 */ /* 0x080fe20007f1e0ff */
[--C-:B------:R-:W-:Y:S01]  /*82fc0*/  IMAD.X R21, R21, 0x1, R0.reuse, P1 ;  /* 0x0000000115157824 */ /* 0x100fe200008e0600 */
[-C--:B------:R-:W-:Y:S02]  /*82fd0*/  IADD3 R22, P1, PT, R22, R60.reuse, RZ ;  /* 0x0000003c16167210 */ /* 0x080fe40007f3e0ff */
        /* <DEDUP_REMOVED lines=51> */
[----:B------:R0:W-:Y:S04]  /*83310*/  STL [R1+0x30d4], R3 ;  /* 0x0030d40301007387 */ /* 0x0001e80000100800 */
[----:B0-----:R-:W3:Y:S01]  /*83320*/  LDL.LU R3, [R1+0x30c4] ;  /* 0x0030c40001037983 */ /* 0x001ee20000300800 */
[----:B----4-:R-:W-:-:S05]  /*83330*/  IADD3 R45, P6, PT, R45, R60, RZ ;  /* 0x0000003c2d2d7210 */ /* 0x010fca0007fde0ff */
        /* <DEDUP_REMOVED lines=93> */
[----:B------:R0:W-:Y:S04]  /*83910*/  STL [R1+0x3054], R3 ;  /* 0x0030540301007387 */ /* 0x0001e80000100800 */
[----:B0-----:R-:W3:Y:S04]  /*83920*/  LDL.LU R3, [R1+0x3044] ;  /* 0x0030440001037983 */ /* 0x001ee80000300800 */
[----:B------:R-:W3:Y:S04]  /*83930*/  LDL.LU R20, [R1+0x3010] ;  /* 0x0030100001147983 */ /* 0x000ee80000300800 */
[----:B------:R-:W3:Y:S04]  /*83940*/  LDL.LU R21, [R1+0x303c] ;  /* 0x00303c0001157983 */ /* 0x000ee80000300800 */
[----:B------:R-:W3:Y:S01]  /*83950*/  LDL.LU R22, [R1+0x3008] ;  /* 0x0030080001167983 */ /* 0x000ee20000300800 */
[----:B----4-:R-:W-:-:S05]  /*83960*/  IADD3 R45, P1, PT, R45, R60, RZ ;  /* 0x0000003c2d2d7210 */ /* 0x010fca0007f3e0ff */
        /* <DEDUP_REMOVED lines=30> */
[-C--:B------:R-:W-:Y:S01]  /*83b50*/  IADD3 R20, P3, PT, R20, R60.reuse, RZ ;  /* 0x0000003c14147210 */ /* 0x080fe20007f7e0ff */
[--C-:B------:R-:W-:Y:S01]  /*83b60*/  IMAD.X R21, R21, 0x1, R0.reuse, P4 ;  /* 0x0000000115157824 */ /* 0x100fe200020e0600 */
[-C--:B------:R-:W-:Y:S02]  /*83b70*/  IADD3 R22, P4, PT, R22, R60.reuse, RZ ;  /* 0x0000003c16167210 */ /* 0x080fe40007f9e0ff */
[----:B------:R0:W-:Y:S01]  /*83b80*/  STL [R1+0x3044], R3 ;  /* 0x0030440301007387 */ /* 0x0001e20000100800 */
[--C-:B----4-:R-:W-:Y:S01]  /*83b90*/  IMAD.X R23, R23, 0x1, R0.reuse, P5 ;  /* 0x0000000117177824 */ /* 0x110fe200028e0600 */
[-C--:B------:R-:W-:Y:S01]  /*83ba0*/  IADD3 R54, P5, PT, R54, R60.reuse, RZ ;  /* 0x0000003c36367210 */ /* 0x080fe20007fbe0ff */
[----:B------:R-:W-:Y:S01]  /*83bb0*/  IMAD.X R55, R55, 0x1, R0, P6 ;  /* 0x0000000137377824 */ /* 0x000fe200030e0600 */
[----:B0-----:R-:W3:Y:S04]  /*83bc0*/  LDL.LU R3, [R1+0x2fd4] ;  /* 0x002fd40001037983 */ /* 0x001ee80000300800 */
        /* <DEDUP_REMOVED lines=43> */
[----:B0-----:R-:W4:Y:S04]  /*83e80*/  LDL.LU R45, [R1+0x2fa0] ;  /* 0x002fa000012d7983 */ /* 0x001f280000300800 */
[----:B------:R-:W-:Y:S01]  /*83e90*/  STL [R1+0x2fe4], R27 ;  /* 0x002fe41b01007387 */ /* 0x000fe20000100800 */
[----:B------:R-:W-:-:S05]  /*83ea0*/  IMAD.X R61, R61, 0x1, R0, P2 ;  /* 0x000000013d3d7824 */ /* 0x000fca00010e0600 */
        /* <DEDUP_REMOVED lines=41> */
[--C-:B------:R-:W-:Y:S02]  /*84140*/  IMAD.X R22, R22, 0x1, R0.reuse, P6 ;  /* 0x0000000116167824 */ /* 0x100fe400030e0600 */
[----:B------:R0:W-:Y:S04]  /*84150*/  STL [R1+0x2f98], R2 ;  /* 0x002f980201007387 */ /* 0x0001e80000100800 */
[----:B0-----:R-:W2:Y:S04]  /*84160*/  LDL.LU R2, [R1+0x2f28] ;  /* 0x002f280001027983 */ /* 0x001ea80000300800 */
[----:B------:R-:W-:Y:S01]  /*84170*/  STL [R1+0x2fc4], R20 ;  /* 0x002fc41401007387 */ /* 0x000fe20000100800 */
[----:B---3--:R-:W-:Y:S01]  /*84180*/  IMAD.X R54, R54, 0x1, R0, P0 ;  /* 0x0000000136367824 */ /* 0x008fe200000e0600 */
[----:B------:R-:W-:-:S02]  /*84190*/  IADD3 R23, P6, PT, R23, R60, RZ ;  /* 0x0000003c17177210 */ /* 0x000fc40007fde0ff */
[----:B------:R-:W-:Y:S01]  /*841a0*/  STL [R1+0x2f90], R21 ;  /* 0x002f901501007387 */ /* 0x000fe20000100800 */
[-C--:B------:R-:W-:Y:S01]  /*841b0*/  IADD3 R55, P0, PT, R55, R60.reuse, RZ ;  /* 0x0000003c37377210 */ /* 0x080fe20007f1e0ff */
[----:B------:R-:W-:Y:S02]  /*841c0*/  IMAD.X R56, R56, 0x1, R0, P1 ;  /* 0x0000000138387824 */ /* 0x000fe400008e0600 */
        /* <DEDUP_REMOVED lines=40> */
[----:B0-----:R-:W3:Y:S04]  /*84450*/  LDL.LU R3, [R1+0x2f54] ;  /* 0x002f540001037983 */ /* 0x001ee80000300800 */
[----:B------:R-:W-:Y:S01]  /*84460*/  STL [R1+0x2f38], R27 ;  /* 0x002f381b01007387 */ /* 0x000fe20000100800 */
[----:B----4-:R-:W-:-:S05]  /*84470*/  IADD3 R45, P3, PT, R45, R60, RZ ;  /* 0x0000003c2d2d7210 */ /* 0x010fca0007f7e0ff */
        /* <DEDUP_REMOVED lines=98> */
[----:B------:R-:W4:Y:S04]  /*84aa0*/  LDL.LU R20, [R1+0x2ecc] ;  /* 0x002ecc0001147983 */ /* 0x000f280000300800 */
[----:B------:R-:W4:Y:S04]  /*84ab0*/  LDL.LU R21, [R1+0x2e98] ;  /* 0x002e980001157983 */ /* 0x000f280000300800 */
[----:B------:R-:W4:Y:S01]  /*84ac0*/  LDL.LU R22, [R1+0x2ec4] ;  /* 0x002ec40001167983 */ /* 0x000f220000300800 */
[----:B------:R-:W-:-:S05]  /*84ad0*/  IMAD.X R61, R61, 0x1, R0, P6 ;  /* 0x000000013d3d7824 */ /* 0x000fca00030e0600 */
        /* <DEDUP_REMOVED lines=126> */
[----:B------:R0:W-:Y:S04]  /*852c0*/  STL [R1+0x2e54], R3 ;  /* 0x002e540301007387 */ /* 0x0001e80000100800 */
[----:B0-----:R-:W3:Y:S01]  /*852d0*/  LDL.LU R3, [R1+0x2de4] ;  /* 0x002de40001037983 */ /* 0x001ee20000300800 */
[----:B----4-:R-:W-:Y:S01]  /*852e0*/  IMAD.X R23, R23, 0x1, R0, P4 ;  /* 0x0000000117177824 */ /* 0x010fe200020e0600 */
[----:B------:R-:W-:-:S02]  /*852f0*/  IADD3 R54, P4, PT, R54, R60, RZ ;  /* 0x0000003c36367210 */ /* 0x000fc40007f9e0ff */
        /* <DEDUP_REMOVED lines=92> */
[-C--:B---3--:R-:W-:Y:S01]  /*858c0*/  IADD3 R23, P5, PT, R23, R60.reuse, RZ ;  /* 0x0000003c17177210 */ /* 0x088fe20007fbe0ff */
[--C-:B------:R-:W-:Y:S01]  /*858d0*/  IMAD.X R54, R54, 0x1, R0.reuse, P6 ;  /* 0x0000000136367824 */ /* 0x100fe200030e0600 */
[----:B------:R-:W-:Y:S01]  /*858e0*/  IADD3 R55, P6, PT, R55, R60, RZ ;  /* 0x0000003c37377210 */ /* 0x000fe20007fde0ff */
        /* <DEDUP_REMOVED lines=368> */
[----:B------:R-:W-:Y:S04]  /*86ff0*/  STL [R1+0x2bfc], R20 ;  /* 0x002bfc1401007387 */ /* 0x000fe80000100800 */
[----:B------:R-:W-:Y:S01]  /*87000*/  STL [R1+0x2bc8], R21 ;  /* 0x002bc81501007387 */ /* 0x000fe20000100800 */
[-C--:B---3--:R-:W-:Y:S01]  /*87010*/  IADD3 R23, P4, PT, R23, R60.reuse, RZ ;  /* 0x0000003c17177210 */ /* 0x088fe20007f9e0ff */
        /* <DEDUP_REMOVED lines=273> */
[----:B------:R-:W-:Y:S02]  /*88130*/  IADD3 R22, P1, PT, R22, R60, RZ ;  /* 0x0000003c16167210 */ /* 0x000fe40007f3e0ff */
[----:B------:R0:W-:Y:S04]  /*88140*/  STL [R1+0x2a8c], R3 ;  /* 0x002a8c0301007387 */ /* 0x0001e80000100800 */
[----:B0-----:R-:W3:Y:S04]  /*88150*/  LDL.LU R3, [R1+0x2a1c] ;  /* 0x002a1c0001037983 */ /* 0x001ee80000300800 */
[----:B------:R-:W-:Y:S01]  /*88160*/  STL [R1+0x2a58], R20 ;  /* 0x002a581401007387 */ /* 0x000fe20000100800 */
[----:B----4-:R-:W-:-:S03]  /*88170*/  IMAD.X R23, R23, 0x1, R0, P2 ;  /* 0x0000000117177824 */ /* 0x010fc600010e0600 */
[----:B------:R-:W-:Y:S01]  /*88180*/  STL [R1+0x2a84], R21 ;  /* 0x002a841501007387 */ /* 0x000fe20000100800 */
[--C-:B------:R-:W-:Y:S01]  /*88190*/  IMAD.X R55, R55, 0x1, R0.reuse, P3 ;  /* 0x0000000137377824 */ /* 0x100fe200018e0600 */
[-C--:B------:R-:W-:Y:S02]  /*881a0*/  IADD3 R54, P2, PT, R54, R60.reuse, RZ ;  /* 0x0000003c36367210 */ /* 0x080fe40007f5e0ff */
        /* <DEDUP_REMOVED lines=89> */
[----:B------:R-:W-:Y:S04]  /*88740*/  STL [R1+0x29d8], R21 ;  /* 0x0029d81501007387 */ /* 0x000fe80000100800 */
[----:B------:R-:W-:Y:S01]  /*88750*/  STL [R1+0x2a04], R22 ;  /* 0x002a041601007387 */ /* 0x000fe20000100800 */
[-C--:B---3--:R-:W-:Y:S01]  /*88760*/  IADD3 R23, P3, PT, R23, R60.reuse, RZ ;  /* 0x0000003c17177210 */ /* 0x088fe20007f7e0ff */
[--C-:B------:R-:W-:Y:S01]  /*88770*/  IMAD.X R54, R54, 0x1, R0.reuse, P4 ;  /* 0x0000000136367824 */ /* 0x100fe200020e0600 */
[-C--:B------:R-:W-:Y:S01]  /*88780*/  IADD3 R55, P4, PT, R55, R60.reuse, RZ ;  /* 0x0000003c37377210 */ /* 0x080fe20007f9e0ff */
        /* <DEDUP_REMOVED lines=550> */
[----:B------:R-:W-:Y:S01]  /*8a9f0*/  IADD3 R21, P4, PT, R21, R60, RZ ;  /* 0x0000003c15157210 */ /* 0x000fe20007f9e0ff */
[----:B------:R-:W-:-:S03]  /*8aa00*/  IMAD.X R22, R22, 0x1, R0, P5 ;  /* 0x0000000116167824 */ /* 0x000fc600028e0600 */
[----:B------:R-:W-:Y:S04]  /*8aa10*/  STL [R1+0x2724], R20 ;  /* 0x0027241401007387 */ /* 0x000fe80000100800 */
[----:B------:R-:W-:Y:S01]  /*8aa20*/  STL [R1+0x26f0], R21 ;  /* 0x0026f01501007387 */ /* 0x000fe20000100800 */
        /* <DEDUP_REMOVED lines=743> */
[----:B------:R-:W-:Y:S04]  /*8d8a0*/  STL [R1+0x2310], R21 ;  /* 0x0023101501007387 */ /* 0x000fe80000100800 */
[----:B------:R-:W-:Y:S01]  /*8d8b0*/  STL [R1+0x233c], R22 ;  /* 0x00233c1601007387 */ /* 0x000fe20000100800 */
[-C--:B------:R-:W-:Y:S01]  /*8d8c0*/  IADD3 R23, P3, PT, R23, R60.reuse, RZ ;  /* 0x0000003c17177210 */ /* 0x080fe20007f7e0ff */
        /* <DEDUP_REMOVED lines=780> */
[----:B------:R-:W-:Y:S01]  /*90990*/  STL [R1+0x1ee8], R35 ;  /* 0x001ee82301007387 */ /* 0x000fe20000100800 */
[----:B------:R-:W-:-:S03]  /*909a0*/  IADD3 R27, P4, PT, R27, R60, RZ ;  /* 0x0000003c1b1b7210 */ /* 0x000fc60007f9e0ff */
[----:B------:R-:W-:Y:S04]  /*909b0*/  STL [R1+0x1f14], R30 ;  /* 0x001f141e01007387 */ /* 0x000fe80000100800 */
[----:B------:R-:W-:Y:S04]  /*909c0*/  STL [R1+0x1ee0], R31 ;  /* 0x001ee01f01007387 */ /* 0x000fe80000100800 */
        /* <DEDUP_REMOVED lines=474> */
[----:B0-----:R-:W2:Y:S01]  /*92770*/  LDL.LU R2, [R1+0x1c48] ;  /* 0x001c480001027983 */ /* 0x001ea20000300800 */
[----:B---3--:R-:W-:-:S05]  /*92780*/  IMAD.X R3, R3, 0x1, R0, P0 ;  /* 0x0000000103037824 */ /* 0x008fca00000e0600 */
[----:B------:R0:W-:Y:S04]  /*92790*/  STL [R1+0x1c8c], R3 ;  /* 0x001c8c0301007387 */ /* 0x0001e80000100800 */
[----:B0-----:R-:W3:Y:S04]  /*927a0*/  LDL.LU R3, [R1+0x1c40] ;  /* 0x001c400001037983 */ /* 0x001ee80000300800 */
        /* <DEDUP_REMOVED lines=24> */
[----:B----4-:R-:W-:-:S05]  /*92930*/  IADD3 R45, P0, PT, R45, R60, RZ ;  /* 0x0000003c2d2d7210 */ /* 0x010fca0007f1e0ff */
[----:B------:R0:W-:Y:S04]  /*92940*/  STL [R1+0x1c58], R45 ;  /* 0x001c582d01007387 */ /* 0x0001e80000100800 */
[----:B0-----:R0:W5:Y:S04]  /*92950*/  LDL.LU R45, [R1+0x3f88] ;  /* 0x003f8800012d7983 */ /* 0x0011680000300800 */
[----:B------:R-:W4:Y:S02]  /*92960*/  LDL.LU R60, [R1+0x1c84] ;  /* 0x001c8400013c7983 */ /* 0x000f240000300800 */
[----:B----4-:R-:W-:-:S05]  /*92970*/  IMAD.X R60, R60, 0x1, R0, P1 ;  /* 0x000000013c3c7824 */ /* 0x010fca00008e0600 */
[----:B------:R1:W-:Y:S02]  /*92980*/  STL [R1+0x1c84], R60 ;  /* 0x001c843c01007387 */ /* 0x0003e40000100800 */
[----:B-1----:R-:W1:Y:S02]  /*92990*/  LDC R60, c[0x0][0x3a8] ;  /* 0x0000ea00ff3c7b82 */ /* 0x002e640000000800 */
[----:B-1----:R-:W-:-:S04]  /*929a0*/  IMAD.SHL.U32 R60, R60, 0x80, RZ ;  /* 0x000000803c3c7824 */ /* 0x002fc800078e00ff */
[----:B------:R-:W-:-:S05]  /*929b0*/  IMAD.SHL.U32 R60, R60, 0x2, RZ ;  /* 0x000000023c3c7824 */ /* 0x000fca00078e00ff */
[----:B------:R-:W-:-:S05]  /*929c0*/  IADD3 R61, P1, PT, R61, R60, RZ ;  /* 0x0000003c3d3d7210 */ /* 0x000fca0007f3e0ff */
[----:B------:R1:W-:Y:S04]  /*929d0*/  STL [R1+0x1c50], R61 ;  /* 0x001c503d01007387 */ /* 0x0003e80000100800 */
[----:B-1----:R0:W5:Y:S04]  /*929e0*/  LDL.LU R61, [R1+0x3f84] ;  /* 0x003f8400013d7983 */ /* 0x0021680000300800 */
[----:B------:R-:W4:Y:S02]  /*929f0*/  LDL.LU R60, [R1+0x1c7c] ;  /* 0x001c7c00013c7983 */ /* 0x000f240000300800 */
[----:B----4-:R-:W-:-:S05]  /*92a00*/  IMAD.X R60, R60, 0x1, R0, P2 ;  /* 0x000000013c3c7824 */ /* 0x010fca00010e0600 */
[----:B------:R1:W-:Y:S02]  /*92a10*/  STL [R1+0x1c7c], R60 ;  /* 0x001c7c3c01007387 */ /* 0x0003e40000100800 */
[----:B-1----:R-:W1:Y:S02]  /*92a20*/  LDC R60, c[0x0][0x3a8] ;  /* 0x0000ea00ff3c7b82 */ /* 0x002e640000000800 */
[----:B-1----:R-:W-:-:S04]  /*92a30*/  IMAD.SHL.U32 R60, R60, 0x80, RZ ;  /* 0x000000803c3c7824 */ /* 0x002fc800078e00ff */
[----:B------:R-:W-:-:S05]  /*92a40*/  IMAD.SHL.U32 R60, R60, 0x2, RZ ;  /* 0x000000023c3c7824 */ /* 0x000fca00078e00ff */
[----:B--2---:R-:W-:-:S05]  /*92a50*/  IADD3 R2, P2, PT, R2, R60, RZ ;  /* 0x0000003c02027210 */ /* 0x004fca0007f5e0ff */
[----:B------:R1:W-:Y:S04]  /*92a60*/  STL [R1+0x1c48], R2 ;  /* 0x001c480201007387 */ /* 0x0003e80000100800 */
[----:B-1----:R-:W2:Y:S04]  /*92a70*/  LDL.LU R2, [R1+0x3f80] ;  /* 0x003f800001027983 */ /* 0x002ea80000300800 */
[----:B------:R-:W4:Y:S01]  /*92a80*/  LDL.LU R60, [R1+0x1c74] ;  /* 0x001c7400013c7983 */ /* 0x000f220000300800 */
[--C-:B------:R-:W-:Y:S02]  /*92a90*/  IMAD.X R20, R20, 0x1, R0.reuse, P4 ;  /* 0x0000000114147824 */ /* 0x100fe400020e0600 */
[----:B------:R-:W-:-:S02]  /*92aa0*/  IMAD.X R22, R22, 0x1, R0, P5 ;  /* 0x0000000116167824 */ /* 0x000fc400028e0600 */
[--C-:B------:R-:W-:Y:S02]  /*92ab0*/  IMAD.X R54, R54, 0x1, R0.reuse, P6 ;  /* 0x0000000136367824 */ /* 0x100fe400030e0600 */
[--C-:B------:R-:W-:Y:S02]  /*92ac0*/  IMAD.X R56, R56, 0x1, R0.reuse, P0 ;  /* 0x0000000138387824 */ /* 0x100fe400000e0600 */
[--C-:B------:R-:W-:Y:S02]  /*92ad0*/  IMAD.X R58, R58, 0x1, R0.reuse, P1 ;  /* 0x000000013a3a7824 */ /* 0x100fe400008e0600 */
[--C-:B------:R-:W-:Y:S02]  /*92ae0*/  IMAD.X R50, R50, 0x1, R0.reuse, P2 ;  /* 0x0000000132327824 */ /* 0x100fe400010e0600 */
[----:B----4-:R-:W-:-:S05]  /*92af0*/  IMAD.X R60, R60, 0x1, R0, P3 ;  /* 0x000000013c3c7824 */ /* 0x010fca00018e0600 */
[----:B------:R1:W-:Y:S02]  /*92b00*/  STL [R1+0x1c74], R60 ;  /* 0x001c743c01007387 */ /* 0x0003e40000100800 */
[----:B-1----:R-:W1:Y:S02]  /*92b10*/  LDC R60, c[0x0][0x3a8] ;  /* 0x0000ea00ff3c7b82 */ /* 0x002e640000000800 */
[----:B-1----:R-:W-:-:S04]  /*92b20*/  IMAD.SHL.U32 R60, R60, 0x80, RZ ;  /* 0x000000803c3c7824 */ /* 0x002fc800078e00ff */
[----:B------:R-:W-:-:S05]  /*92b30*/  IMAD.SHL.U32 R60, R60, 0x2, RZ ;  /* 0x000000023c3c7824 */ /* 0x000fca00078e00ff */
[-C--:B---3--:R-:W-:Y:S02]  /*92b40*/  IADD3 R3, P3, PT, R3, R60.reuse, RZ ;  /* 0x0000003c03037210 */ /* 0x088fe40007f7e0ff */
[-C--:B------:R-:W-:Y:S02]  /*92b50*/  IADD3 R21, P4, PT, R21, R60.reuse, RZ ;  /* 0x0000003c15157210 */ /* 0x080fe40007f9e0ff */
[-C--:B------:R-:W-:Y:S02]  /*92b60*/  IADD3 R23, P5, PT, R23, R60.reuse, RZ ;  /* 0x0000003c17177210 */ /* 0x080fe40007fbe0ff */
[-C--:B------:R-:W-:Y:S01]  /*92b70*/  IADD3 R55, P6, PT, R55, R60.reuse, RZ ;  /* 0x0000003c37377210 */ /* 0x080fe20007fde0ff */
[----:B------:R1:W-:Y:S04]  /*92b80*/  STL [R1+0x1c40], R3 ;  /* 0x001c400301007387 */ /* 0x0003e80000100800 */
[----:B------:R-:W-:Y:S04]  /*92b90*/  STL [R1+0x1c6c], R20 ;  /* 0x001c6c1401007387 */ /* 0x000fe80000100800 */
[----:B------:R-:W-:Y:S04]  /*92ba0*/  STL [R1+0x1c38], R21 ;  /* 0x001c381501007387 */ /* 0x000fe80000100800 */
[----:B------:R-:W-:Y:S01]  /*92bb0*/  STL [R1+0x1c64], R22 ;  /* 0x001c641601007387 */ /* 0x000fe20000100800 */
[----:B------:R-:W-:-:S03]  /*92bc0*/  IADD3 R57, P0, PT, R57, R60, RZ ;  /* 0x0000003c39397210 */ /* 0x000fc60007f1e0ff */
[----:B------:R-:W-:Y:S04]  /*92bd0*/  STL [R1+0x1c30], R23 ;  /* 0x001c301701007387 */ /* 0x000fe80000100800 */
[----:B------:R-:W-:Y:S01]  /*92be0*/  STL [R1+0x1c5c], R54 ;  /* 0x001c5c3601007387 */ /* 0x000fe20000100800 */
[----:B------:R-:W-:-:S03]  /*92bf0*/  IADD3 R59, P1, PT, R59, R60, RZ ;  /* 0x0000003c3b3b7210 */ /* 0x000fc60007f3e0ff */
[----:B------:R-:W-:Y:S04]  /*92c00*/  STL [R1+0x1c28], R55 ;  /* 0x001c283701007387 */ /* 0x000fe80000100800 */
[----:B------:R-:W-:Y:S01]  /*92c10*/  STL [R1+0x1c54], R56 ;  /* 0x001c543801007387 */ /* 0x000fe20000100800 */
[----:B-1----:R-:W1:Y:S01]  /*92c20*/  S2R R3, SR_TID.X ;  /* 0x0000000000037919 */ /* 0x002e620000002100 */
[----:B------:R-:W-:Y:S02]  /*92c30*/  IADD3 R51, P2, PT, R51, R60, RZ ;  /* 0x0000003c33337210 */ /* 0x000fe40007f5e0ff */
        /* <DEDUP_REMOVED lines=10> */
[----:B------:R3:W-:Y:S01]  /*92ce0*/  STL [R1+0x1c3c], R46 ;  /* 0x001c3c2e01007387 */ /* 0x0007e20000100800 */
[----:B------:R-:W-:-:S03]  /*92cf0*/  IADD3 R39, P5, PT, R39, R60, RZ ;  /* 0x0000003c27277210 */ /* 0x000fc60007fbe0ff */
[----:B------:R4:W-:Y:S01]  /*92d00*/  STL [R1+0x1c08], R47 ;  /* 0x001c082f01007387 */ /* 0x0009e20000100800 */
[----:B------:R-:W-:-:S03]  /*92d10*/  IMAD.X R34, R34, 0x1, R0, P6 ;  /* 0x0000000122227824 */ /* 0x000fc600030e0600 */
[----:B------:R-:W-:Y:S01]  /*92d20*/  STL [R1+0x1c34], R42 ;  /* 0x001c342a01007387 */ /* 0x000fe20000100800 */
        /* <DEDUP_REMOVED lines=9> */
[----:B------:R-:W-:Y:S04]  /*92dc0*/  STL [R1+0x1c1c], R35 ;  /* 0x001c1c2301007387 */ /* 0x000fe80000100800 */
[----:B------:R-:W-:Y:S04]  /*92dd0*/  STL [R1+0x1c14], R30 ;  /* 0x001c141e01007387 */ /* 0x000fe80000100800 */
[----:B------:R-:W-:Y:S04]  /*92de0*/  STL [R1+0x1bfc], R27 ;  /* 0x001bfc1b01007387 */ /* 0x000fe80000100800 */
[----:B------:R0:W-:Y:S04]  /*92df0*/  STL [R1+0x1c0c], R31 ;  /* 0x001c0c1f01007387 */ /* 0x0001e80000100800 */
[----:B------:R0:W-:Y:S01]  /*92e00*/  STL [R1+0x1c04], R26 ;  /* 0x001c041a01007387 */ /* 0x0001e20000100800 */
[----:B-1----:R-:W-:-:S05]  /*92e10*/  LOP3.LUT R3, R3, 0x1f, RZ, 0xc0, !PT ;  /* 0x0000001f03037812 */ /* 0x002fca00078ec0ff */
[----:B------:R-:W-:Y:S01]  /*92e20*/  IMAD.SHL.U32 R3, R3, 0x2, RZ ;  /* 0x0000000203037824 */ /* 0x000fe200078e00ff */
[----:B---3--:R-:W3:Y:S04]  /*92e30*/  LDL.LU R46, [R1+0x1bf4] ;  /* 0x001bf400012e7983 */ /* 0x008ee80000300800 */
[----:B----4-:R-:W4:Y:S04]  /*92e40*/  LDL.LU R47, [R1+0x1bf0] ;  /* 0x001bf000012f7983 */ /* 0x010f280000300800 */
        /* <DEDUP_REMOVED lines=10> */
[----:B------:R-:W-:-:S02]  /*92ef0*/  IMAD.MOV.U32 R20, RZ, RZ, R7 ;  /* 0x000000ffff147224 */ /* 0x000fc400078e0007 */
[----:B------:R-:W-:Y:S02]  /*92f00*/  IMAD.MOV.U32 R21, RZ, RZ, R11 ;  /* 0x000000ffff157224 */ /* 0x000fe400078e000b */
[----:B------:R-:W-:Y:S02]  /*92f10*/  IMAD.MOV.U32 R11, RZ, RZ, R10 ;  /* 0x000000ffff0b7224 */ /* 0x000fe400078e000a */
[----:B------:R-:W-:Y:S02]  /*92f20*/  IMAD.MOV.U32 R10, RZ, RZ, R6 ;  /* 0x000000ffff0a7224 */ /* 0x000fe400078e0006 */
[----:B------:R-:W-:Y:S02]  /*92f30*/  IMAD.MOV.U32 R6, RZ, RZ, R5 ;  /* 0x000000ffff067224 */ /* 0x000fe400078e0005 */
[----:B------:R-:W-:Y:S02]  /*92f40*/  IMAD.MOV.U32 R7, RZ, RZ, R9 ;  /* 0x000000ffff077224 */ /* 0x000fe400078e0009 */
[----:B------:R-:W-:-:S02]  /*92f50*/  IMAD.MOV.U32 R9, RZ, RZ, R8 ;  /* 0x000000ffff097224 */ /* 0x000fc400078e0008 */
[----:B------:R-:W-:Y:S02]  /*92f60*/  IMAD.MOV.U32 R8, RZ, RZ, R4 ;  /* 0x000000ffff087224 */ /* 0x000fe400078e0004 */
[----:B------:R-:W-:Y:S02]  /*92f70*/  IMAD.MOV.U32 R4, RZ, RZ, R13 ;  /* 0x000000ffff047224 */ /* 0x000fe400078e000d */
[----:B------:R-:W-:Y:S02]  /*92f80*/  IMAD.MOV.U32 R5, RZ, RZ, R17 ;  /* 0x000000ffff057224 */ /* 0x000fe400078e0011 */
[----:B---3--:R-:W-:Y:S01]  /*92f90*/  IMAD.X R46, R46, 0x1, R0, P5 ;  /* 0x000000012e2e7824 */ /* 0x008fe200028e0600 */
[----:B----4-:R-:W-:-:S04]  /*92fa0*/  IADD3 R47, P6, PT, R47, R60, RZ ;  /* 0x0000003c2f2f7210 */ /* 0x010fc80007fde0ff */
[----:B------:R-:W-:Y:S01]  /*92fb0*/  STL [R1+0x1bf4], R46 ;  /* 0x001bf42e01007387 */ /* 0x000fe20000100800 */
[----:B--2---:R-:W-:-:S03]  /*92fc0*/  IADD3 R31, P0, PT, R31, R60, RZ ;  /* 0x0000003c1f1f7210 */ /* 0x004fc60007f1e0ff */
[----:B------:R-:W-:Y:S01]  /*92fd0*/  STL.64 [R1+0xd40], R20 ;  /* 0x000d401401007387 */ /* 0x000fe20000100a00 */
[-C--:B------:R-:W-:Y:S02]  /*92fe0*/  IADD3 R42, P1, PT, R42, R60.reuse, RZ ;  /* 0x0000003c2a2a7210 */ /* 0x080fe40007f3e0ff */
[-C--:B------:R-:W-:Y:S02]  /*92ff0*/  IADD3 R43, P2, PT, R43, R60.reuse, RZ ;  /* 0x0000003c2b2b7210 */ /* 0x080fe40007f5e0ff */
[-C--:B------:R-:W-:Y:S02]  /*93000*/  IADD3 R38, P3, PT, R38, R60.reuse, RZ ;  /* 0x0000003c26267210 */ /* 0x080fe40007f7e0ff */
[----:B------:R-:W-:Y:S01]  /*93010*/  IADD3 R34, P4, PT, R34, R60, RZ ;  /* 0x0000003c22227210 */ /* 0x000fe20007f9e0ff */
[----:B------:R-:W-:-:S05]  /*93020*/  VIADD R39, R39, 0x1 ;  /* 0x0000000127277836 */ /* 0x000fca0000000000 */
[----:B------:R-:W-:Y:S04]  /*93030*/  STL [R1+0x178c], R39 ;  /* 0x00178c2701007387 */ /* 0x000fe80000100800 */
[----:B------:R-:W-:Y:S04]  /*93040*/  STL.64 [R1+0xd38], R10 ;  /* 0x000d380a01007387 */ /* 0x000fe80000100a00 */
[----:B------:R0:W-:Y:S04]  /*93050*/  STL.64 [R1+0xd30], R6 ;  /* 0x000d300601007387 */ /* 0x0001e80000100a00 */
[----:B------:R-:W-:Y:S01]  /*93060*/  STL.64 [R1+0xd28], R8 ;  /* 0x000d280801007387 */ /* 0x000fe20000100a00 */
[----:B0-----:R-:W-:-:S02]  /*93070*/  IMAD.MOV.U32 R6, RZ, RZ, R12 ;  /* 0x000000ffff067224 */ /* 0x001fc400078e000c */
[----:B------:R-:W-:-:S05]  /*93080*/  IMAD.MOV.U32 R7, RZ, RZ, R16 ;  /* 0x000000ffff077224 */ /* 0x000fca00078e0010 */
[----:B------:R-:W-:Y:S04]  /*93090*/  STL.64 [R1+0xd20], R6 ;  /* 0x000d200601007387 */ /* 0x000fe80000100a00 */
[----:B------:R-:W-:Y:S01]  /*930a0*/  STL.64 [R1+0xd18], R4 ;  /* 0x000d180401007387 */ /* 0x000fe20000100a00 */
[----:B------:R-:W-:-:S03]  /*930b0*/  IADD3 R35, P5, PT, R35, R60, RZ ;  /* 0x0000003c23237210 */ /* 0x000fc60007fbe0ff */
[----:B------:R0:W-:Y:S01]  /*930c0*/  STL [R1+0x1be8], R31 ;  /* 0x001be81f01007387 */ /* 0x0001e20000100800 */
[--C-:B------:R-:W-:Y:S01]  /*930d0*/  IMAD.X R30, R30, 0x1, R0.reuse, P6 ;  /* 0x000000011e1e7824 */ /* 0x100fe200030e0600 */
[----:B------:R-:W-:Y:S02]  /*930e0*/  IADD3 R26, P6, PT, R26, R60, RZ ;  /* 0x0000003c1a1a7210 */ /* 0x000fe40007fde0ff */
[----:B0-----:R-:W2:Y:S04]  /*930f0*/  LDL.LU R31, [R1+0x1bb0] ;  /* 0x001bb000011f7983 */ /* 0x001ea80000300800 */
[----:B------:R-:W-:Y:S04]  /*93100*/  STL [R1+0x1bf0], R47 ;  /* 0x001bf02f01007387 */ /* 0x000fe80000100800 */
[----:B------:R-:W-:Y:S04]  /*93110*/  STL [R1+0x1be0], R42 ;  /* 0x001be02a01007387 */ /* 0x000fe80000100800 */
[----:B------:R-:W-:Y:S04]  /*93120*/  STL [R1+0x1bd8], R43 ;  /* 0x001bd82b01007387 */ /* 0x000fe80000100800 */
[----:B------:R-:W-:Y:S04]  /*93130*/  STL [R1+0x1bd0], R38 ;  /* 0x001bd02601007387 */ /* 0x000fe80000100800 */
[----:B------:R-:W-:Y:S04]  /*93140*/  STL [R1+0x1bc8], R34 ;  /* 0x001bc82201007387 */ /* 0x000fe80000100800 */
[----:B------:R-:W3:Y:S04]  /*93150*/  LDL.LU R5, [R1+0x1bdc] ;  /* 0x001bdc0001057983 */ /* 0x000ee80000300800 */
[----:B------:R-:W-:Y:S04]  /*93160*/  STL [R1+0x1bc0], R35 ;  /* 0x001bc02301007387 */ /* 0x000fe80000100800 */
[----:B------:R-:W4:Y:S04]  /*93170*/  LDL.LU R9, [R1+0x1ba8] ;  /* 0x001ba80001097983 */ /* 0x000f280000300800 */
[----:B------:R-:W-:Y:S01]  /*93180*/  STL [R1+0x1bec], R30 ;  /* 0x001bec1e01007387 */ /* 0x000fe20000100800 */
[----:B------:R-:W-:-:S03]  /*93190*/  IMAD.X R27, R27, 0x1, R0, P0 ;  /* 0x000000011b1b7824 */ /* 0x000fc600000e0600 */
[----:B------:R0:W-:Y:S04]  /*931a0*/  STL [R1+0x1bb8], R26 ;  /* 0x001bb81a01007387 */ /* 0x0001e80000100800 */
[----:B0-----:R-:W4:Y:S04]  /*931b0*/  LDL.LU R26, [R1+0x1bd4] ;  /* 0x001bd400011a7983 */ /* 0x001f280000300800 */
        /* <DEDUP_REMOVED lines=28> */
[----:B0-----:R-:W2:Y:S01]  /*93380*/  LDL.LU R31, [R1+0x1b6c] ;  /* 0x001b6c00011f7983 */ /* 0x001ea20000300800 */
[--C-:B---3--:R-:W-:Y:S01]  /*93390*/  IMAD.X R5, R5, 0x1, R0.reuse, P1 ;  /* 0x0000000105057824 */ /* 0x108fe200008e0600 */
[----:B----4-:R-:W-:Y:S01]  /*933a0*/  IADD3 R9, P1, PT, R9, R60, RZ ;  /* 0x0000003c09097210 */ /* 0x010fe20007f3e0ff */
[----:B------:R-:W-:-:S05]  /*933b0*/  IMAD.X R26, R26, 0x1, R0, P2 ;  /* 0x000000011a1a7824 */ /* 0x000fca00010e0600 */
[----:B------:R0:W-:Y:S01]  /*933c0*/  STL [R1+0x1bd4], R26 ;  /* 0x001bd41a01007387 */ /* 0x0001e20000100800 */
[----:B------:R-:W-:-:S03]  /*933d0*/  IADD3 R6, P2, PT, R6, R60, RZ ;  /* 0x0000003c06067210 */ /* 0x000fc60007f5e0ff */
[----:B------:R-:W-:Y:S01]  /*933e0*/  STL [R1+0x1bdc], R5 ;  /* 0x001bdc0501007387 */ /* 0x000fe20000100800 */
[--C-:B------:R-:W-:Y:S01]  /*933f0*/  IMAD.X R10, R10, 0x1, R0.reuse, P3 ;  /* 0x000000010a0a7824 */ /* 0x100fe200018e0600 */
[----:B------:R-:W-:Y:S02]  /*93400*/  IADD3 R7, P3, PT, R7, R60, RZ ;  /* 0x0000003c07077210 */ /* 0x000fe40007f7e0ff */
[----:B0-----:R-:W3:Y:S04]  /*93410*/  LDL.LU R26, [R1+0x1b38] ;  /* 0x001b3800011a7983 */ /* 0x001ee80000300800 */
        /* <DEDUP_REMOVED lines=27> */
[-C--:B------:R-:W-:Y:S01]  /*935d0*/  IADD3 R46, P3, PT, R46, R60.reuse, RZ ;  /* 0x0000003c2e2e7210 */ /* 0x080fe20007f7e0ff */
[----:B------:R-:W-:Y:S02]  /*935e0*/  IMAD.X R47, R47, 0x1, R0, P4 ;  /* 0x000000012f2f7824 */ /* 0x000fe400020e0600 */
[----:B------:R-:W-:Y:S01]  /*935f0*/  STL [R1+0x1b9c], R59 ;  /* 0x001b9c3b01007387 */ /* 0x000fe20000100800 */
[----:B------:R-:W-:-:S03]  /*93600*/  IADD3 R27, P4, PT, R27, R60, RZ ;  /* 0x0000003c1b1b7210 */ /* 0x000fc60007f9e0ff */
[----:B------:R-:W-:Y:S04]  /*93610*/  STL [R1+0x1b68], R50 ;  /* 0x001b683201007387 */ /* 0x000fe80000100800 */
[----:B------:R-:W-:Y:S04]  /*93620*/  STL [R1+0x1b94], R51 ;  /* 0x001b943301007387 */ /* 0x000fe80000100800 */
[----:B------:R0:W-:Y:S04]  /*93630*/  STL [R1+0x1b58], R27 ;  /* 0x001b581b01007387 */ /* 0x0001e80000100800 */
[----:B------:R-:W-:Y:S04]  /*93640*/  STL [R1+0x1b60], R46 ;  /* 0x001b602e01007387 */ /* 0x000fe80000100800 */
[----:B0-----:R-:W4:Y:S01]  /*93650*/  LDL.LU R27, [R1+0x1b64] ;  /* 0x001b6400011b7983 */ /* 0x001f220000300800 */
[--C-:B------:R-:W-:Y:S01]  /*93660*/  IMAD.X R42, R42, 0x1, R0.reuse, P5 ;  /* 0x000000012a2a7824 */ /* 0x100fe200028e0600 */
[-C--:B------:R-:W-:Y:S01]  /*93670*/  IADD3 R43, P5, PT, R43, R60.reuse, RZ ;  /* 0x0000003c2b2b7210 */ /* 0x080fe20007fbe0ff */
[--C-:B------:R-:W-:Y:S01]  /*93680*/  IMAD.X R38, R38, 0x1, R0.reuse, P6 ;  /* 0x0000000126267824 */ /* 0x100fe200030e0600 */
[----:B------:R-:W-:Y:S04]  /*93690*/  STL [R1+0x1b8c], R47 ;  /* 0x001b8c2f01007387 */ /* 0x000fe80000100800 */
[----:B------:R-:W-:Y:S04]  /*936a0*/  STL [R1+0x1b84], R42 ;  /* 0x001b842a01007387 */ /* 0x000fe80000100800 */
[----:B------:R-:W-:Y:S04]  /*936b0*/  STL [R1+0x1b50], R43 ;  /* 0x001b502b01007387 */ /* 0x000fe80000100800 */
[----:B------:R-:W-:Y:S01]  /*936c0*/  STL [R1+0x1b7c], R38 ;  /* 0x001b7c2601007387 */ /* 0x000fe20000100800 */
[----:B--2---:R-:W-:Y:S01]  /*936d0*/  IADD3 R34, P6, PT, R34, R60, RZ ;  /* 0x0000003c22227210 */ /* 0x004fe20007fde0ff */
[----:B------:R-:W-:-:S04]  /*936e0*/  IMAD.X R35, R35, 0x1, R0, P0 ;  /* 0x0000000123237824 */ /* 0x000fc800000e0600 */
[----:B------:R-:W-:Y:S01]  /*936f0*/  STL [R1+0x1b48], R34 ;  /* 0x001b482201007387 */ /* 0x000fe20000100800 */
[----:B------:R-:W-:-:S03]  /*93700*/  IADD3 R30, P0, PT, R30, R60, RZ ;  /* 0x0000003c1e1e7210 */ /* 0x000fc60007f1e0ff */
[----:B------:R-:W2:Y:S01]  /*93710*/  LDL.LU R5, [R1+0x1b30] ;  /* 0x001b300001057983 */ /* 0x000ea20000300800 */
[----:B------:R-:W-:-:S03]  /*93720*/  IMAD.X R31, R31, 0x1, R0, P1 ;  /* 0x000000011f1f7824 */ /* 0x000fc600008e0600 */
[----:B------:R-:W-:Y:S04]  /*93730*/  STL [R1+0x1b74], R35 ;  /* 0x001b742301007387 */ /* 0x000fe80000100800 */
[----:B------:R-:W2:Y:S04]  /*93740*/  LDL.LU R9, [R1+0x1b5c] ;  /* 0x001b5c0001097983 */ /* 0x000ea80000300800 */
[----:B------:R-:W-:Y:S04]  /*93750*/  STL [R1+0x1b40], R30 ;  /* 0x001b401e01007387 */ /* 0x000fe80000100800 */
[----:B------:R0:W-:Y:S04]  /*93760*/  STL [R1+0x1b6c], R31 ;  /* 0x001b6c1f01007387 */ /* 0x0001e80000100800 */
[----:B0-----:R-:W2:Y:S04]  /*93770*/  LDL.LU R31, [R1+0x1b28] ;  /* 0x001b2800011f7983 */ /* 0x001ea80000300800 */
[----:B------:R-:W2:Y:S04]  /*93780*/  LDL.LU R6, [R1+0x1b54] ;  /* 0x001b540001067983 */ /* 0x000ea80000300800 */
[----:B------:R-:W2:Y:S04]  /*93790*/  LDL.LU R10, [R1+0x1b20] ;  /* 0x001b2000010a7983 */ /* 0x000ea80000300800 */
[----:B------:R-:W2:Y:S01]  /*937a0*/  LDL.LU R7, [R1+0x1b4c] ;  /* 0x001b4c0001077983 */ /* 0x000ea20000300800 */
[----:B---3--:R-:W-:-:S05]  /*937b0*/  IADD3 R26, P1, PT, R26, R60, RZ ;  /* 0x0000003c1a1a7210 */ /* 0x008fca0007f3e0ff */
        /* <DEDUP_REMOVED lines=16> */
[----:B0-----:R-:W3:Y:S04]  /*938c0*/  LDL.LU R26, [R1+0x1b0c] ;  /* 0x001b0c00011a7983 */ /* 0x001ee80000300800 */
[----:B------:R-:W3:Y:S04]  /*938d0*/  LDL.LU R42, [R1+0x1ad8] ;  /* 0x001ad800012a7983 */ /* 0x000ee80000300800 */
[----:B------:R-:W3:Y:S04]  /*938e0*/  LDL.LU R43, [R1+0x1b04] ;  /* 0x001b0400012b7983 */ /* 0x000ee80000300800 */
[----:B------:R-:W3:Y:S01]  /*938f0*/  LDL.LU R38, [R1+0x1ad0] ;  /* 0x001ad00001267983 */ /* 0x000ee20000300800 */
[----:B----4-:R-:W-:-:S05]  /*93900*/  IMAD.X R27, R27, 0x1, R0, P2 ;  /* 0x000000011b1b7824 */ /* 0x010fca00010e0600 */
[----:B------:R0:W-:Y:S04]  /*93910*/  STL [R1+0x1b64], R27 ;  /* 0x001b641b01007387 */ /* 0x0001e80000100800 */
[----:B------:R-:W4:Y:S04]  /*93920*/  LDL.LU R34, [R1+0x1afc] ;  /* 0x001afc0001227983 */ /* 0x000f280000300800 */
[----:B------:R-:W4:Y:S04]  /*93930*/  LDL.LU R35, [R1+0x1ac8] ;  /* 0x001ac80001237983 */ /* 0x000f280000300800 */
[----:B------:R-:W4:Y:S04]  /*93940*/  LDL.LU R30, [R1+0x1af4] ;  /* 0x001af400011e7983 */ /* 0x000f280000300800 */
[----:B0-----:R-:W4:Y:S01]  /*93950*/  LDL.LU R27, [R1+0x1ac0] ;  /* 0x001ac000011b7983 */ /* 0x001f220000300800 */
[-C--:B--2---:R-:W-:Y:S01]  /*93960*/  IADD3 R5, P2, PT, R5, R60.reuse, RZ ;  /* 0x0000003c05057210 */ /* 0x084fe20007f5e0ff */
[--C-:B------:R-:W-:Y:S01]  /*93970*/  IMAD.X R9, R9, 0x1, R0.reuse, P3 ;  /* 0x0000000109097824 */ /* 0x100fe200018e0600 */
[----:B------:R-:W-:Y:S01]  /*93980*/  IADD3 R31, P3, PT, R31, R60, RZ ;  /* 0x0000003c1f1f7210 */ /* 0x000fe20007f7e0ff */
[----:B------:R-:W-:-:S04]  /*93990*/  IMAD.X R6, R6, 0x1, R0, P4 ;  /* 0x0000000106067824 */ /* 0x000fc800020e0600 */
[----:B------:R0:W-:Y:S01]  /*939a0*/  STL [R1+0x1b28], R31 ;  /* 0x001b281f01007387 */ /* 0x0001e20000100800 */
[----:B------:R-:W-:-:S03]  /*939b0*/  IADD3 R10, P4, PT, R10, R60, RZ ;  /* 0x0000003c0a0a7210 */ /* 0x000fc60007f9e0ff */
[----:B------:R-:W-:Y:S01]  /*939c0*/  STL [R1+0x1b30], R5 ;  /* 0x001b300501007387 */ /* 0x000fe20000100800 */
[----:B------:R-:W-:-:S03]  /*939d0*/  IMAD.X R7, R7, 0x1, R0, P5 ;  /* 0x0000000107077824 */ /* 0x000fc600028e0600 */
[----:B0-----:R-:W2:Y:S04]  /*939e0*/  LDL.LU R31, [R1+0x1aec] ;  /* 0x001aec00011f7983 */ /* 0x001ea80000300800 */
[----:B------:R-:W-:Y:S04]  /*939f0*/  STL [R1+0x1b5c], R9 ;  /* 0x001b5c0901007387 */ /* 0x000fe80000100800 */
[----:B------:R-:W-:Y:S04]  /*93a00*/  STL [R1+0x1b54], R6 ;  /* 0x001b540601007387 */ /* 0x000fe80000100800 */
[----:B------:R-:W-:Y:S01]  /*93a10*/  STL [R1+0x1b20], R10 ;  /* 0x001b200a01007387 */ /* 0x000fe20000100800 */
[----:B---3--:R-:W-:-:S03]  /*93a20*/  IADD3 R11, P5, PT, R11, R60, RZ ;  /* 0x0000003c0b0b7210 */ /* 0x008fc60007fbe0ff */
        /* <DEDUP_REMOVED lines=28> */
[----:B------:R-:W-:Y:S01]  /*93bf0*/  IMAD.X R26, R26, 0x1, R0, P6 ;  /* 0x000000011a1a7824 */ /* 0x000fe200030e0600 */
[----:B------:R-:W-:-:S04]  /*93c00*/  IADD3 R42, P6, PT, R42, R60, RZ ;  /* 0x0000003c2a2a7210 */ /* 0x000fc80007fde0ff */
[----:B------:R0:W-:Y:S01]  /*93c10*/  STL [R1+0x1b0c], R26 ;  /* 0x001b0c1a01007387 */ /* 0x0001e20000100800 */
[----:B------:R-:W-:-:S03]  /*93c20*/  IMAD.X R43, R43, 0x1, R0, P0 ;  /* 0x000000012b2b7824 */ /* 0x000fc600000e0600 */
[----:B------:R-:W-:Y:S01]  /*93c30*/  STL [R1+0x1b14], R46 ;  /* 0x001b142e01007387 */ /* 0x000fe20000100800 */
[----:B------:R-:W-:-:S03]  /*93c40*/  IADD3 R38, P0, PT, R38, R60, RZ ;  /* 0x0000003c26267210 */ /* 0x000fc60007f1e0ff */
[----:B0-----:R-:W3:Y:S04]  /*93c50*/  LDL.LU R26, [R1+0x1ab8] ;  /* 0x001ab800011a7983 */ /* 0x001ee80000300800 */
[----:B------:R-:W-:Y:S01]  /*93c60*/  STL [R1+0x1ae0], R47 ;  /* 0x001ae02f01007387 */ /* 0x000fe20000100800 */
[----:B----4-:R-:W-:-:S03]  /*93c70*/  IMAD.X R34, R34, 0x1, R0, P1 ;  /* 0x0000000122227824 */ /* 0x010fc600008e0600 */
[----:B------:R-:W-:Y:S01]  /*93c80*/  STL [R1+0x1ad8], R42 ;  /* 0x001ad82a01007387 */ /* 0x000fe20000100800 */
[----:B------:R-:W-:-:S03]  /*93c90*/  IADD3 R35, P1, PT, R35, R60, RZ ;  /* 0x0000003c23237210 */ /* 0x000fc60007f3e0ff */
[----:B------:R-:W-:Y:S01]  /*93ca0*/  STL [R1+0x1b04], R43 ;  /* 0x001b042b01007387 */ /* 0x000fe20000100800 */
[----:B------:R-:W-:-:S03]  /*93cb0*/  IMAD.X R30, R30, 0x1, R0, P2 ;  /* 0x000000011e1e7824 */ /* 0x000fc600010e0600 */
[----:B------:R-:W-:Y:S01]  /*93cc0*/  STL [R1+0x1ad0], R38 ;  /* 0x001ad02601007387 */ /* 0x000fe20000100800 */
[----:B------:R-:W-:-:S03]  /*93cd0*/  IADD3 R27, P2, PT, R27, R60, RZ ;  /* 0x0000003c1b1b7210 */ /* 0x000fc60007f5e0ff */
[----:B------:R-:W-:Y:S04]  /*93ce0*/  STL [R1+0x1afc], R34 ;  /* 0x001afc2201007387 */ /* 0x000fe80000100800 */
[----:B------:R-:W4:Y:S04]  /*93cf0*/  LDL.LU R5, [R1+0x1ae4] ;  /* 0x001ae40001057983 */ /* 0x000f280000300800 */
[----:B------:R-:W-:Y:S04]  /*93d00*/  STL [R1+0x1ac8], R35 ;  /* 0x001ac82301007387 */ /* 0x000fe80000100800 */
[----:B------:R-:W4:Y:S04]  /*93d10*/  LDL.LU R9, [R1+0x1ab0] ;  /* 0x001ab00001097983 */ /* 0x000f280000300800 */
[----:B------:R-:W-:Y:S04]  /*93d20*/  STL [R1+0x1af4], R30 ;  /* 0x001af41e01007387 */ /* 0x000fe80000100800 */
[----:B------:R0:W-:Y:S04]  /*93d30*/  STL [R1+0x1ac0], R27 ;  /* 0x001ac01b01007387 */ /* 0x0001e80000100800 */
[----:B0-----:R-:W4:Y:S04]  /*93d40*/  LDL.LU R27, [R1+0x1adc] ;  /* 0x001adc00011b7983 */ /* 0x001f280000300800 */
[----:B------:R-:W4:Y:S04]  /*93d50*/  LDL.LU R6, [R1+0x1aa8] ;  /* 0x001aa80001067983 */ /* 0x000f280000300800 */
[----:B------:R-:W4:Y:S04]  /*93d60*/  LDL.LU R10, [R1+0x1ad4] ;  /* 0x001ad400010a7983 */ /* 0x000f280000300800 */
[----:B------:R-:W4:Y:S01]  /*93d70*/  LDL.LU R7, [R1+0x1aa0] ;  /* 0x001aa00001077983 */ /* 0x000f220000300800 */
[----:B--2---:R-:W-:-:S05]  /*93d80*/  IMAD.X R31, R31, 0x1, R0, P3 ;  /* 0x000000011f1f7824 */ /* 0x004fca00018e0600 */
        /* <DEDUP_REMOVED lines=25> */
[----:B0-----:R-:W3:Y:S01]  /*93f20*/  LDL.LU R26, [R1+0x1a74] ;  /* 0x001a7400011a7983 */ /* 0x001ee20000300800 */
[----:B----4-:R-:W-:-:S02]  /*93f30*/  IMAD.X R5, R5, 0x1, R0, P4 ;  /* 0x0000000105057824 */ /* 0x010fc400020e0600 */
[----:B------:R-:W-:-:S05]  /*93f40*/  IMAD.X R27, R27, 0x1, R0, P5 ;  /* 0x000000011b1b7824 */ /* 0x000fca00028e0600 */
[----:B------:R0:W-:Y:S04]  /*93f50*/  STL [R1+0x1adc], R27 ;  /* 0x001adc1b01007387 */ /* 0x0001e80000100800 */
[----:B------:R-:W-:Y:S04]  /*93f60*/  STL [R1+0x1ae4], R5 ;  /* 0x001ae40501007387 */ /* 0x000fe80000100800 */
[----:B0-----:R-:W4:Y:S01]  /*93f70*/  LDL.LU R27, [R1+0x1a40] ;  /* 0x001a4000011b7983 */ /* 0x001f220000300800 */
[-C--:B------:R-:W-:Y:S01]  /*93f80*/  IADD3 R9, P4, PT, R9, R60.reuse, RZ ;  /* 0x0000003c09097210 */ /* 0x080fe20007f9e0ff */
[----:B------:R-:W-:Y:S01]  /*93f90*/  IMAD.X R10, R10, 0x1, R0, P6 ;  /* 0x000000010a0a7824 */ /* 0x000fe200030e0600 */
[----:B------:R-:W-:-:S02]  /*93fa0*/  IADD3 R6, P5, PT, R6, R60, RZ ;  /* 0x0000003c06067210 */ /* 0x000fc40007fbe0ff */
[-C--:B------:R-:W-:Y:S01]  /*93fb0*/  IADD3 R7, P6, PT, R7, R60.reuse, RZ ;  /* 0x0000003c07077210 */ /* 0x080fe20007fde0ff */
[----:B------:R-:W-:Y:S04]  /*93fc0*/  STL [R1+0x1ab0], R9 ;  /* 0x001ab00901007387 */ /* 0x000fe80000100800 */
[----:B------:R-:W-:Y:S04]  /*93fd0*/  STL [R1+0x1aa8], R6 ;  /* 0x001aa80601007387 */ /* 0x000fe80000100800 */
[----:B------:R-:W-:Y:S04]  /*93fe0*/  STL [R1+0x1ad4], R10 ;  /* 0x001ad40a01007387 */ /* 0x000fe80000100800 */
[----:B------:R-:W-:Y:S01]  /*93ff0*/  STL [R1+0x1aa0], R7 ;  /* 0x001aa00701007387 */ /* 0x000fe20000100800 */
[----:B--2---:R-:W-:Y:S01]  /*94000*/  IMAD.X R11, R11, 0x1, R0, P0 ;  /* 0x000000010b0b7824 */ /* 0x004fe200000e0600 */
[----:B------:R-:W-:-:S04]  /*94010*/  IADD3 R20, P0, PT, R20, R60, RZ ;  /* 0x0000003c14147210 */ /* 0x000fc80007f1e0ff */
        /* <DEDUP_REMOVED lines=24> */
[--C-:B------:R-:W-:Y:S01]  /*941a0*/  IMAD.X R47, R47, 0x1, R0.reuse, P0 ;  /* 0x000000012f2f7824 */ /* 0x100fe200000e0600 */
[----:B------:R-:W-:Y:S01]  /*941b0*/  IADD3 R31, P0, PT, R31, R60, RZ ;  /* 0x0000003c1f1f7210 */ /* 0x000fe20007f1e0ff */
[----:B------:R-:W-:Y:S01]  /*941c0*/  STL [R1+0x1a9c], R51 ;  /* 0x001a9c3301007387 */ /* 0x000fe20000100800 */
[----:B------:R-:W-:-:S03]  /*941d0*/  IMAD.X R42, R42, 0x1, R0, P1 ;  /* 0x000000012a2a7824 */ /* 0x000fc600008e0600 */
        /* <DEDUP_REMOVED lines=13> */
[----:B------:R-:W3:Y:S01]  /*942b0*/  LDL.LU R5, [R1+0x1a38] ;  /* 0x001a380001057983 */ /* 0x000ee20000300800 */
[----:B------:R-:W-:-:S03]  /*942c0*/  IMAD.X R26, R26, 0x1, R0, P4 ;  /* 0x000000011a1a7824 */ /* 0x000fc600020e0600 */
[----:B------:R-:W-:Y:S04]  /*942d0*/  STL [R1+0x1a7c], R35 ;  /* 0x001a7c2301007387 */ /* 0x000fe80000100800 */
[----:B------:R-:W3:Y:S04]  /*942e0*/  LDL.LU R9, [R1+0x1a64] ;  /* 0x001a640001097983 */ /* 0x000ee80000300800 */
[----:B------:R-:W-:Y:S04]  /*942f0*/  STL [R1+0x1a48], R30 ;  /* 0x001a481e01007387 */ /* 0x000fe80000100800 */
        /* <DEDUP_REMOVED lines=31> */
[----:B0-----:R-:W2:Y:S01]  /*944f0*/  LDL.LU R31, [R1+0x19c8] ;  /* 0x0019c800011f7983 */ /* 0x001ea20000300800 */
[-C--:B---3--:R-:W-:Y:S01]  /*94500*/  IADD3 R5, P5, PT, R5, R60.reuse, RZ ;  /* 0x0000003c05057210 */ /* 0x088fe20007fbe0ff */
[----:B------:R-:W-:Y:S01]  /*94510*/  IMAD.X R9, R9, 0x1, R0, P6 ;  /* 0x0000000109097824 */ /* 0x000fe200030e0600 */
[----:B------:R-:W-:-:S05]  /*94520*/  IADD3 R26, P6, PT, R26, R60, RZ ;  /* 0x0000003c1a1a7210 */ /* 0x000fca0007fde0ff */
[----:B------:R0:W-:Y:S01]  /*94530*/  STL [R1+0x1a30], R26 ;  /* 0x001a301a01007387 */ /* 0x0001e20000100800 */
[----:B------:R-:W-:-:S03]  /*94540*/  IMAD.X R6, R6, 0x1, R0, P0 ;  /* 0x0000000106067824 */ /* 0x000fc600000e0600 */
[----:B------:R-:W-:Y:S01]  /*94550*/  STL [R1+0x1a38], R5 ;  /* 0x001a380501007387 */ /* 0x000fe20000100800 */
[-C--:B------:R-:W-:Y:S01]  /*94560*/  IADD3 R10, P0, PT, R10, R60.reuse, RZ ;  /* 0x0000003c0a0a7210 */ /* 0x080fe20007f1e0ff */
[----:B------:R-:W-:Y:S02]  /*94570*/  IMAD.X R7, R7, 0x1, R0, P1 ;  /* 0x0000000107077824 */ /* 0x000fe400008e0600 */
[----:B0-----:R-:W3:Y:S04]  /*94580*/  LDL.LU R26, [R1+0x19f4] ;  /* 0x0019f400011a7983 */ /* 0x001ee80000300800 */
[----:B------:R-:W-:Y:S04]  /*94590*/  STL [R1+0x1a64], R9 ;  /* 0x001a640901007387 */ /* 0x000fe80000100800 */
[----:B------:R-:W-:Y:S04]  /*945a0*/  STL [R1+0x1a5c], R6 ;  /* 0x001a5c0601007387 */ /* 0x000fe80000100800 */
[----:B------:R-:W-:Y:S01]  /*945b0*/  STL [R1+0x1a28], R10 ;  /* 0x001a280a01007387 */ /* 0x000fe20000100800 */
[----:B----4-:R-:W-:-:S03]  /*945c0*/  IADD3 R11, P1, PT, R11, R60, RZ ;  /* 0x0000003c0b0b7210 */ /* 0x010fc60007f3e0ff */
        /* <DEDUP_REMOVED lines=43> */
[----:B------:R-:W2:Y:S01]  /*94880*/  LDL.LU R5, [R1+0x19ec] ;  /* 0x0019ec0001057983 */ /* 0x000ea20000300800 */
[----:B------:R-:W-:-:S03]  /*94890*/  IADD3 R31, P5, PT, R31, R60, RZ ;  /* 0x0000003c1f1f7210 */ /* 0x000fc60007fbe0ff */
        /* <DEDUP_REMOVED lines=34> */
[----:B0-----:R-:W4:Y:S01]  /*94ac0*/  LDL.LU R27, [R1+0x197c] ;  /* 0x00197c00011b7983 */ /* 0x001f220000300800 */
[--C-:B--2---:R-:W-:Y:S01]  /*94ad0*/  IMAD.X R5, R5, 0x1, R0.reuse, P0 ;  /* 0x0000000105057824 */ /* 0x104fe200000e0600 */
[-C--:B------:R-:W-:Y:S01]  /*94ae0*/  IADD3 R9, P0, PT, R9, R60.reuse, RZ ;  /* 0x0000003c09097210 */ /* 0x080fe20007f1e0ff */
[----:B------:R-:W-:Y:S01]  /*94af0*/  IMAD.X R31, R31, 0x1, R0, P1 ;  /* 0x000000011f1f7824 */ /* 0x000fe200008e0600 */
[----:B------:R-:W-:-:S04]  /*94b00*/  IADD3 R6, P1, PT, R6, R60, RZ ;  /* 0x0000003c06067210 */ /* 0x000fc80007f3e0ff */
[----:B------:R0:W-:Y:S01]  /*94b10*/  STL [R1+0x19e4], R31 ;  /* 0x0019e41f01007387 */ /* 0x0001e20000100800 */
[----:B------:R-:W-:-:S03]  /*94b20*/  IMAD.X R10, R10, 0x1, R0, P2 ;  /* 0x000000010a0a7824 */ /* 0x000fc600010e0600 */
[----:B------:R-:W-:Y:S01]  /*94b30*/  STL [R1+0x19ec], R5 ;  /* 0x0019ec0501007387 */ /* 0x000fe20000100800 */
[----:B------:R-:W-:-:S03]  /*94b40*/  IADD3 R7, P2, PT, R7, R60, RZ ;  /* 0x0000003c07077210 */ /* 0x000fc60007f5e0ff */
[----:B0-----:R-:W2:Y:S04]  /*94b50*/  LDL.LU R31, [R1+0x1948] ;  /* 0x00194800011f7983 */ /* 0x001ea80000300800 */
[----:B------:R-:W-:Y:S04]  /*94b60*/  STL [R1+0x19b8], R9 ;  /* 0x0019b80901007387 */ /* 0x000fe80000100800 */
[----:B------:R-:W-:Y:S04]  /*94b70*/  STL [R1+0x19b0], R6 ;  /* 0x0019b00601007387 */ /* 0x000fe80000100800 */
[----:B------:R-:W-:Y:S01]  /*94b80*/  STL [R1+0x19dc], R10 ;  /* 0x0019dc0a01007387 */ /* 0x000fe20000100800 */
[----:B---3--:R-:W-:-:S03]  /*94b90*/  IMAD.X R11, R11, 0x1, R0, P3 ;  /* 0x000000010b0b7824 */ /* 0x008fc600018e0600 */
        /* <DEDUP_REMOVED lines=43> */
[----:B------:R-:W4:Y:S01]  /*94e50*/  LDL.LU R5, [R1+0x1940] ;  /* 0x0019400001057983 */ /* 0x000f220000300800 */
[----:B------:R-:W-:-:S03]  /*94e60*/  IMAD.X R27, R27, 0x1, R0, P0 ;  /* 0x000000011b1b7824 */ /* 0x000fc600000e0600 */
        /* <DEDUP_REMOVED lines=34> */
[----:B0-----:R-:W3:Y:S01]  /*95090*/  LDL.LU R26, [R1+0x18d0] ;  /* 0x0018d000011a7983 */ /* 0x001ee20000300800 */
[-C--:B----4-:R-:W-:Y:S01]  /*950a0*/  IADD3 R5, P1, PT, R5, R60.reuse, RZ ;  /* 0x0000003c05057210 */ /* 0x090fe20007f3e0ff */
[----:B------:R-:W-:Y:S01]  /*950b0*/  IMAD.X R9, R9, 0x1, R0, P2 ;  /* 0x0000000109097824 */ /* 0x000fe200010e0600 */
[----:B------:R-:W-:-:S05]  /*950c0*/  IADD3 R27, P2, PT, R27, R60, RZ ;  /* 0x0000003c1b1b7210 */ /* 0x000fca0007f5e0ff */
        /* <DEDUP_REMOVED lines=53> */
[----:B------:R-:W3:Y:S01]  /*95420*/  LDL.LU R5, [R1+0x18f4] ;  /* 0x0018f40001057983 */ /* 0x000ee20000300800 */
[----:B------:R-:W-:-:S03]  /*95430*/  IADD3 R26, P1, PT, R26, R60, RZ ;  /* 0x0000003c1a1a7210 */ /* 0x000fc60007f3e0ff */
        /* <DEDUP_REMOVED lines=36> */
[----:B------:R-:W-:Y:S01]  /*95680*/  IADD3 R9, P3, PT, R9, R60, RZ ;  /* 0x0000003c09097210 */ /* 0x000fe20007f7e0ff */
[----:B------:R-:W-:-:S05]  /*95690*/  IMAD.X R26, R26, 0x1, R0, P4 ;  /* 0x000000011a1a7824 */ /* 0x000fca00020e0600 */
[----:B------:R0:W-:Y:S01]  /*956a0*/  STL [R1+0x18ec], R26 ;  /* 0x0018ec1a01007387 */ /* 0x0001e20000100800 */
[----:B------:R-:W-:-:S03]  /*956b0*/  IADD3 R6, P4, PT, R6, R60, RZ ;  /* 0x0000003c06067210 */ /* 0x000fc60007f9e0ff */
[----:B------:R-:W-:Y:S01]  /*956c0*/  STL [R1+0x18f4], R5 ;  /* 0x0018f40501007387 */ /* 0x000fe20000100800 */
[--C-:B------:R-:W-:Y:S01]  /*956d0*/  IMAD.X R10, R10, 0x1, R0.reuse, P5 ;  /* 0x000000010a0a7824 */ /* 0x100fe200028e0600 */
[----:B------:R-:W-:Y:S02]  /*956e0*/  IADD3 R7, P5, PT, R7, R60, RZ ;  /* 0x0000003c07077210 */ /* 0x000fe40007fbe0ff */
[----:B0-----:R-:W3:Y:S04]  /*956f0*/  LDL.LU R26, [R1+0x1850] ;  /* 0x00185000011a7983 */ /* 0x001ee80000300800 */
[----:B------:R-:W-:Y:S04]  /*95700*/  STL [R1+0x18c0], R9 ;  /* 0x0018c00901007387 */ /* 0x000fe80000100800 */
[----:B------:R-:W-:Y:S04]  /*95710*/  STL [R1+0x18b8], R6 ;  /* 0x0018b80601007387 */ /* 0x000fe80000100800 */
        /* <DEDUP_REMOVED lines=29> */
[-C--:B------:R-:W-:Y:S01]  /*958f0*/  IADD3 R27, P6, PT, R27, R60.reuse, RZ ;  /* 0x0000003c1b1b7210 */ /* 0x080fe20007fde0ff */
        /* <DEDUP_REMOVED lines=108> */
[----:B------:R-:W4:Y:S01]  /*95fc0*/  LDL.LU R5, [R1+0x17fc] ;  /* 0x0017fc0001057983 */ /* 0x000f220000300800 */
[----:B------:R-:W-:-:S03]  /*95fd0*/  IADD3 R27, P4, PT, R27, R60, RZ ;  /* 0x0000003c1b1b7210 */ /* 0x000fc60007f9e0ff */
        /* <DEDUP_REMOVED lines=418> */
[----:B------:R0:W-:Y:S01]  /*97a00*/  STL [R1+0x36c4], R10 ;  /* 0x0036c40a01007387 */ /* 0x0001e20000100800 */
[----:B----4-:R-:W-:-:S03]  /*97a10*/  IMAD.X R11, R11, 0x1, R0, P1 ;  /* 0x000000010b0b7824 */ /* 0x010fc600008e0600 */
[----:B------:R-:W-:Y:S01]  /*97a20*/  STL [R1+0x3718], R7 ;  /* 0x0037180701007387 */ /* 0x000fe20000100800 */
[----:B------:R-:W-:-:S03]  /*97a30*/  IADD3 R20, P1, PT, R20, R60, RZ ;  /* 0x0000003c14147210 */ /* 0x000fc60007f3e0ff */
[----:B------:R-:W-:Y:S01]  /*97a40*/  STL [R1+0x36dc], R11 ;  /* 0x0036dc0b01007387 */ /* 0x000fe20000100800 */
[----:B0-----:R-:W0:Y:S01]  /*97a50*/  LDC R10, c[0x0][0x3ac] ;  /* 0x0000eb00ff0a7b82 */ /* 0x001e220000000800 */
        /* <DEDUP_REMOVED lines=27> */
[----:B------:R4:W-:Y:S04]  /*97c10*/  STL [R1+0x3754], R46 ;  /* 0x0037542e01007387 */ /* 0x0009e80000100800 */
[----:B-1----:R-:W4:Y:S01]  /*97c20*/  LDL.LU R27, [R1+0x373c] ;  /* 0x00373c00011b7983 */ /* 0x002f220000300800 */
[--C-:B------:R-:W-:Y:S01]  /*97c30*/  IMAD.X R42, R42, 0x1, R0.reuse, P2 ;  /* 0x000000012a2a7824 */ /* 0x100fe200010e0600 */
[-C--:B------:R-:W-:Y:S01]  /*97c40*/  IADD3 R43, P2, PT, R43, R60.reuse, RZ ;  /* 0x0000003c2b2b7210 */ /* 0x080fe20007f5e0ff */
[--C-:B------:R-:W-:Y:S01]  /*97c50*/  IMAD.X R38, R38, 0x1, R0.reuse, P3 ;  /* 0x0000000126267824 */ /* 0x100fe200018e0600 */
[----:B------:R1:W-:Y:S04]  /*97c60*/  STL [R1+0x3704], R47 ;  /* 0x0037042f01007387 */ /* 0x0003e80000100800 */
[----:B------:R0:W-:Y:S04]  /*97c70*/  STL [R1+0x371c], R42 ;  /* 0x00371c2a01007387 */ /* 0x0001e80000100800 */
[----:B------:R0:W-:Y:S04]  /*97c80*/  STL [R1+0x3760], R43 ;  /* 0x0037602b01007387 */ /* 0x0001e80000100800 */
        /* <DEDUP_REMOVED lines=10> */
[----:B------:R-:W2:Y:S04]  /*97d30*/  LDL.LU R6, [R1+0x378c] ;  /* 0x00378c0001067983 */ /* 0x000ea80000300800 */
[----:B------:R-:W-:Y:S04]  /*97d40*/  STL [R1+0x3724], R31 ;  /* 0x0037241f01007387 */ /* 0x000fe80000100800 */
[----:B------:R-:W2:Y:S04]  /*97d50*/  LDL.LU R7, [R1+0x3750] ;  /* 0x0037500001077983 */ /* 0x000ea80000300800 */
[----:B------:R-:W2:Y:S04]  /*97d60*/  LDL.LU R11, [R1+0x3a70] ;  /* 0x003a7000010b7983 */ /* 0x000ea80000300800 */
[----:B------:R-:W2:Y:S01]  /*97d70*/  LDL.LU R20, [R1+0x3744] ;  /* 0x0037440001147983 */ /* 0x000ea20000300800 */
[----:B---3--:R-:W-:-:S05]  /*97d80*/  IADD3 R26, P5, PT, R26, R60, RZ ;  /* 0x0000003c1a1a7210 */ /* 0x008fca0007fbe0ff */
        /* <DEDUP_REMOVED lines=12> */
[----:B----4-:R-:W4:Y:S04]  /*97e50*/  LDL.LU R46, [R1+0x3780] ;  /* 0x00378000012e7983 */ /* 0x010f280000300800 */
[----:B-1----:R-:W4:Y:S04]  /*97e60*/  LDL.LU R47, [R1+0x3a3c] ;  /* 0x003a3c00012f7983 */ /* 0x002f280000300800 */
[----:B0-----:R-:W4:Y:S04]  /*97e70*/  LDL.LU R42, [R1+0x3a68] ;  /* 0x003a6800012a7983 */ /* 0x001f280000300800 */
[----:B------:R-:W4:Y:S04]  /*97e80*/  LDL.LU R43, [R1+0x3a34] ;  /* 0x003a3400012b7983 */ /* 0x000f280000300800 */
[----:B---3--:R-:W3:Y:S04]  /*97e90*/  LDL.LU R26, [R1+0x3a60] ;  /* 0x003a6000011a7983 */ /* 0x008ee80000300800 */
[----:B------:R-:W3:Y:S04]  /*97ea0*/  LDL.LU R38, [R1+0x3a2c] ;  /* 0x003a2c0001267983 */ /* 0x000ee80000300800 */
[----:B------:R-:W3:Y:S04]  /*97eb0*/  LDL.LU R34, [R1+0x3a58] ;  /* 0x003a580001227983 */ /* 0x000ee80000300800 */
[----:B------:R-:W3:Y:S01]  /*97ec0*/  LDL.LU R35, [R1+0x3a24] ;  /* 0x003a240001237983 */ /* 0x000ee20000300800 */
[----:B------:R-:W-:-:S05]  /*97ed0*/  IMAD.X R27, R27, 0x1, R0, P6 ;  /* 0x000000011b1b7824 */ /* 0x000fca00030e0600 */
[----:B------:R0:W-:Y:S04]  /*97ee0*/  STL [R1+0x373c], R27 ;  /* 0x00373c1b01007387 */ /* 0x0001e80000100800 */
[----:B------:R-:W3:Y:S04]  /*97ef0*/  LDL.LU R30, [R1+0x3a50] ;  /* 0x003a5000011e7983 */ /* 0x000ee80000300800 */
[----:B------:R-:W3:Y:S04]  /*97f00*/  LDL.LU R31, [R1+0x3a1c] ;  /* 0x003a1c00011f7983 */ /* 0x000ee80000300800 */
[----:B0-----:R-:W3:Y:S01]  /*97f10*/  LDL.LU R27, [R1+0x3a48] ;  /* 0x003a4800011b7983 */ /* 0x001ee20000300800 */
[----:B------:R-:W-:-:S04]  /*97f20*/  IMAD.SHL.U32 R4, R10, 0x80, RZ ;  /* 0x000000800a047824 */ /* 0x000fc800078e00ff */
[----:B------:R-:W-:Y:S01]  /*97f30*/  IMAD.SHL.U32 R4, R4, 0x2, RZ ;  /* 0x0000000204047824 */ /* 0x000fe200078e00ff */
        /* <DEDUP_REMOVED lines=12> */
[----:B------:R-:W-:Y:S01]  /*98000*/  IADD3 R21, P2, PT, R21, R4, RZ ;  /* 0x0000000415157210 */ /* 0x000fe20007f5e0ff */
        /* <DEDUP_REMOVED lines=20> */
[----:B----4-:R-:W-:-:S03]  /*98150*/  IMAD.X R46, R46, 0x1, R0, P1 ;  /* 0x000000012e2e7824 */ /* 0x010fc600008e0600 */
[----:B------:R-:W-:Y:S01]  /*98160*/  STL [R1+0x3a44], R51 ;  /* 0x003a443301007387 */ /* 0x000fe20000100800 */
[----:B------:R-:W-:-:S03]  /*98170*/  IADD3 R47, P1, PT, R47, R4, RZ ;  /* 0x000000042f2f7210 */ /* 0x000fc60007f3e0ff */
[----:B------:R-:W-:Y:S01]  /*98180*/  STL [R1+0x3780], R46 ;  /* 0x0037802e01007387 */ /* 0x000fe20000100800 */
[----:B------:R-:W-:-:S03]  /*98190*/  IMAD.X R42, R42, 0x1, R2, P2 ;  /* 0x000000012a2a7824 */ /* 0x000fc600010e0602 */
[----:B------:R-:W-:Y:S01]  /*981a0*/  STL [R1+0x3a3c], R47 ;  /* 0x003a3c2f01007387 */ /* 0x000fe20000100800 */
[-C--:B------:R-:W-:Y:S01]  /*981b0*/  IADD3 R43, P2, PT, R43, R4.reuse, RZ ;  /* 0x000000042b2b7210 */ /* 0x080fe20007f5e0ff */
[----:B---3--:R-:W-:Y:S01]  /*981c0*/  IMAD.X R26, R26, 0x1, R2, P3 ;  /* 0x000000011a1a7824 */ /* 0x008fe200018e0602 */
[----:B------:R-:W-:-:S04]  /*981d0*/  IADD3 R38, P3, PT, R38, R4, RZ ;  /* 0x0000000426267210 */ /* 0x000fc80007f7e0ff */
[----:B------:R0:W-:Y:S01]  /*981e0*/  STL [R1+0x3a60], R26 ;  /* 0x003a601a01007387 */ /* 0x0001e20000100800 */
[----:B------:R-:W-:-:S03]  /*981f0*/  IMAD.X R34, R34, 0x1, R2, P4 ;  /* 0x0000000122227824 */ /* 0x000fc600020e0602 */
[----:B------:R1:W-:Y:S01]  /*98200*/  STL [R1+0x3a68], R42 ;  /* 0x003a682a01007387 */ /* 0x0003e20000100800 */
[----:B------:R-:W-:-:S03]  /*98210*/  IADD3 R35, P4, PT, R35, R4, RZ ;  /* 0x0000000423237210 */ /* 0x000fc60007f9e0ff */
[----:B0-----:R-:W2:Y:S04]  /*98220*/  LDL.LU R26, [R1+0x3a14] ;  /* 0x003a1400011a7983 */ /* 0x001ea80000300800 */
[----:B------:R0:W-:Y:S04]  /*98230*/  STL [R1+0x3a34], R43 ;  /* 0x003a342b01007387 */ /* 0x0001e80000100800 */
[----:B------:R-:W-:Y:S04]  /*98240*/  STL [R1+0x3a2c], R38 ;  /* 0x003a2c2601007387 */ /* 0x000fe80000100800 */
[----:B------:R-:W-:Y:S01]  /*98250*/  STL [R1+0x3a58], R34 ;  /* 0x003a582201007387 */ /* 0x000fe20000100800 */
[----:B------:R-:W-:-:S03]  /*98260*/  IMAD.X R30, R30, 0x1, R2, P5 ;  /* 0x000000011e1e7824 */ /* 0x000fc600028e0602 */
[----:B------:R-:W-:Y:S01]  /*98270*/  STL [R1+0x3a24], R35 ;  /* 0x003a242301007387 */ /* 0x000fe20000100800 */
[----:B------:R-:W-:-:S03]  /*98280*/  IADD3 R31, P5, PT, R31, R4, RZ ;  /* 0x000000041f1f7210 */ /* 0x000fc60007fbe0ff */
[----:B------:R-:W3:Y:S01]  /*98290*/  LDL.LU R8, [R1+0x3a40] ;  /* 0x003a400001087983 */ /* 0x000ee20000300800 */
[----:B------:R-:W-:-:S03]  /*982a0*/  IMAD.X R27, R27, 0x1, R2, P6 ;  /* 0x000000011b1b7824 */ /* 0x000fc600030e0602 */
[----:B------:R-:W-:Y:S04]  /*982b0*/  STL [R1+0x3a50], R30 ;  /* 0x003a501e01007387 */ /* 0x000fe80000100800 */
[----:B------:R-:W4:Y:S04]  /*982c0*/  LDL.LU R5, [R1+0x3a0c] ;  /* 0x003a0c0001057983 */ /* 0x000f280000300800 */
[----:B------:R-:W-:Y:S04]  /*982d0*/  STL [R1+0x3a1c], R31 ;  /* 0x003a1c1f01007387 */ /* 0x000fe80000100800 */
        /* <DEDUP_REMOVED lines=20> */
[----:B-1----:R-:W4:Y:S04]  /*98420*/  LDL.LU R42, [R1+0x39bc] ;  /* 0x0039bc00012a7983 */ /* 0x002f280000300800 */
[----:B0-----:R-:W4:Y:S04]  /*98430*/  LDL.LU R43, [R1+0x39e8] ;  /* 0x0039e800012b7983 */ /* 0x001f280000300800 */
[----:B------:R-:W4:Y:S04]  /*98440*/  LDL.LU R27, [R1+0x39b4] ;  /* 0x0039b400011b7983 */ /* 0x000f280000300800 */
[----:B------:R-:W4:Y:S04]  /*98450*/  LDL.LU R38, [R1+0x39e0] ;  /* 0x0039e00001267983 */ /* 0x000f280000300800 */
[----:B------:R-:W4:Y:S04]  /*98460*/  LDL.LU R34, [R1+0x39ac] ;  /* 0x0039ac0001227983 */ /* 0x000f280000300800 */
[----:B------:R-:W4:Y:S01]  /*98470*/  LDL.LU R35, [R1+0x39d8] ;  /* 0x0039d80001237983 */ /* 0x000f220000300800 */
[----:B--2---:R-:W-:-:S05]  /*98480*/  IADD3 R26, P6, PT, R26, R4, RZ ;  /* 0x000000041a1a7210 */ /* 0x004fca0007fde0ff */
[----:B------:R0:W-:Y:S04]  /*98490*/  STL [R1+0x3a14], R26 ;  /* 0x003a141a01007387 */ /* 0x0001e80000100800 */
[----:B------:R-:W2:Y:S04]  /*984a0*/  LDL.LU R30, [R1+0x39a4] ;  /* 0x0039a400011e7983 */ /* 0x000ea80000300800 */
[----:B------:R-:W2:Y:S04]  /*984b0*/  LDL.LU R31, [R1+0x39d0] ;  /* 0x0039d000011f7983 */ /* 0x000ea80000300800 */
[----:B0-----:R-:W2:Y:S01]  /*984c0*/  LDL.LU R26, [R1+0x399c] ;  /* 0x00399c00011a7983 */ /* 0x001ea20000300800 */
[----:B---3--:R-:W-:Y:S01]  /*984d0*/  IMAD.X R8, R8, 0x1, R2, P0 ;  /* 0x0000000108087824 */ /* 0x008fe200000e0602 */
[----:B----4-:R-:W-:-:S04]  /*984e0*/  IADD3 R5, P0, PT, R5, R4, RZ ;  /* 0x0000000405057210 */ /* 0x010fc80007f1e0ff */
        /* <DEDUP_REMOVED lines=45> */
[----:B0-----:R-:W3:Y:S01]  /*987c0*/  LDL.LU R27, [R1+0x39c8] ;  /* 0x0039c800011b7983 */ /* 0x001ee20000300800 */
[--C-:B------:R-:W-:Y:S01]  /*987d0*/  IMAD.X R38, R38, 0x1, R2.reuse, P5 ;  /* 0x0000000126267824 */ /* 0x100fe200028e0602 */
[-C--:B------:R-:W-:Y:S01]  /*987e0*/  IADD3 R34, P5, PT, R34, R4.reuse, RZ ;  /* 0x0000000422227210 */ /* 0x080fe20007fbe0ff */
[--C-:B------:R-:W-:Y:S01]  /*987f0*/  IMAD.X R35, R35, 0x1, R2.reuse, P6 ;  /* 0x0000000123237824 */ /* 0x100fe200030e0602 */
[----:B------:R0:W-:Y:S04]  /*98800*/  STL [R1+0x39e8], R43 ;  /* 0x0039e82b01007387 */ /* 0x0001e80000100800 */
[----:B------:R-:W-:Y:S04]  /*98810*/  STL [R1+0x39e0], R38 ;  /* 0x0039e02601007387 */ /* 0x000fe80000100800 */
[----:B------:R-:W-:Y:S04]  /*98820*/  STL [R1+0x39ac], R34 ;  /* 0x0039ac2201007387 */ /* 0x000fe80000100800 */
[----:B------:R-:W-:Y:S04]  /*98830*/  STL [R1+0x39d8], R35 ;  /* 0x0039d82301007387 */ /* 0x000fe80000100800 */
[----:B------:R-:W4:Y:S01]  /*98840*/  LDL.LU R8, [R1+0x3994] ;  /* 0x0039940001087983 */ /* 0x000f220000300800 */
[----:B--2---:R-:W-:Y:S01]  /*98850*/  IADD3 R30, P6, PT, R30, R4, RZ ;  /* 0x000000041e1e7210 */ /* 0x004fe20007fde0ff */
[----:B------:R-:W-:-:S04]  /*98860*/  IMAD.X R31, R31, 0x1, R2, P0 ;  /* 0x000000011f1f7824 */ /* 0x000fc800000e0602 */
[----:B------:R-:W-:Y:S01]  /*98870*/  STL [R1+0x39a4], R30 ;  /* 0x0039a41e01007387 */ /* 0x000fe20000100800 */
[----:B------:R-:W-:-:S03]  /*98880*/  IADD3 R26, P0, PT, R26, R4, RZ ;  /* 0x000000041a1a7210 */ /* 0x000fc60007f1e0ff */
[----:B------:R-:W2:Y:S04]  /*98890*/  LDL.LU R5, [R1+0x39c0] ;  /* 0x0039c00001057983 */ /* 0x000ea80000300800 */
[----:B------:R-:W-:Y:S04]  /*988a0*/  STL [R1+0x39d0], R31 ;  /* 0x0039d01f01007387 */ /* 0x000fe80000100800 */
[----:B------:R-:W2:Y:S04]  /*988b0*/  LDL.LU R9, [R1+0x398c] ;  /* 0x00398c0001097983 */ /* 0x000ea80000300800 */
        /* <DEDUP_REMOVED lines=20> */
[----:B0-----:R-:W2:Y:S04]  /*98a00*/  LDL.LU R43, [R1+0x393c] ;  /* 0x00393c00012b7983 */ /* 0x001ea80000300800 */
[----:B------:R-:W2:Y:S04]  /*98a10*/  LDL.LU R26, [R1+0x3968] ;  /* 0x00396800011a7983 */ /* 0x000ea80000300800 */
[----:B------:R-:W2:Y:S04]  /*98a20*/  LDL.LU R38, [R1+0x3934] ;  /* 0x0039340001267983 */ /* 0x000ea80000300800 */
[----:B------:R-:W2:Y:S04]  /*98a30*/  LDL.LU R34, [R1+0x3960] ;  /* 0x0039600001227983 */ /* 0x000ea80000300800 */
[----:B------:R-:W2:Y:S01]  /*98a40*/  LDL.LU R35, [R1+0x392c] ;  /* 0x00392c0001237983 */ /* 0x000ea20000300800 */
[----:B---3--:R-:W-:-:S05]  /*98a50*/  IMAD.X R27, R27, 0x1, R2, P1 ;  /* 0x000000011b1b7824 */ /* 0x008fca00008e0602 */
[----:B------:R0:W-:Y:S04]  /*98a60*/  STL [R1+0x39c8], R27 ;  /* 0x0039c81b01007387 */ /* 0x0001e80000100800 */
[----:B------:R-:W3:Y:S04]  /*98a70*/  LDL.LU R30, [R1+0x3958] ;  /* 0x00395800011e7983 */ /* 0x000ee80000300800 */
[----:B------:R-:W3:Y:S04]  /*98a80*/  LDL.LU R31, [R1+0x3924] ;  /* 0x00392400011f7983 */ /* 0x000ee80000300800 */
[----:B0-----:R-:W3:Y:S01]  /*98a90*/  LDL.LU R27, [R1+0x3950] ;  /* 0x00395000011b7983 */ /* 0x001ee20000300800 */
[----:B----4-:R-:W-:-:S05]  /*98aa0*/  IADD3 R8, P1, PT, R8, R4, RZ ;  /* 0x0000000408087210 */ /* 0x010fca0007f3e0ff */
        /* <DEDUP_REMOVED lines=52> */
[----:B------:R-:W-:Y:S04]  /*98df0*/  STL [R1+0x3960], R34 ;  /* 0x0039602201007387 */ /* 0x000fe80000100800 */
[----:B------:R-:W-:Y:S04]  /*98e00*/  STL [R1+0x392c], R35 ;  /* 0x00392c2301007387 */ /* 0x000fe80000100800 */
[----:B------:R-:W4:Y:S01]  /*98e10*/  LDL.LU R8, [R1+0x3948] ;  /* 0x0039480001087983 */ /* 0x000f220000300800 */
[----:B---3--:R-:W-:Y:S01]  /*98e20*/  IMAD.X R30, R30, 0x1, R2, P1 ;  /* 0x000000011e1e7824 */ /* 0x008fe200008e0602 */
[----:B------:R-:W-:-:S04]  /*98e30*/  IADD3 R31, P1, PT, R31, R4, RZ ;  /* 0x000000041f1f7210 */ /* 0x000fc80007f3e0ff */
[----:B------:R-:W-:Y:S01]  /*98e40*/  STL [R1+0x3958], R30 ;  /* 0x0039581e01007387 */ /* 0x000fe20000100800 */
[----:B------:R-:W-:-:S03]  /*98e50*/  IMAD.X R27, R27, 0x1, R2, P2 ;  /* 0x000000011b1b7824 */ /* 0x000fc600010e0602 */
[----:B------:R-:W3:Y:S04]  /*98e60*/  LDL.LU R5, [R1+0x3914] ;  /* 0x0039140001057983 */ /* 0x000ee80000300800 */
[----:B------:R-:W-:Y:S04]  /*98e70*/  STL [R1+0x3924], R31 ;  /* 0x0039241f01007387 */ /* 0x000fe80000100800 */
        /* <DEDUP_REMOVED lines=20> */
[----:B-1----:R-:W3:Y:S04]  /*98fc0*/  LDL.LU R42, [R1+0x38c4] ;  /* 0x0038c400012a7983 */ /* 0x002ee80000300800 */
[----:B0-----:R-:W3:Y:S04]  /*98fd0*/  LDL.LU R43, [R1+0x38f0] ;  /* 0x0038f000012b7983 */ /* 0x001ee80000300800 */
[----:B------:R-:W3:Y:S04]  /*98fe0*/  LDL.LU R27, [R1+0x38bc] ;  /* 0x0038bc00011b7983 */ /* 0x000ee80000300800 */
[----:B------:R-:W3:Y:S04]  /*98ff0*/  LDL.LU R38, [R1+0x38e8] ;  /* 0x0038e80001267983 */ /* 0x000ee80000300800 */
[----:B------:R-:W3:Y:S04]  /*99000*/  LDL.LU R34, [R1+0x38b4] ;  /* 0x0038b40001227983 */ /* 0x000ee80000300800 */
[----:B------:R-:W3:Y:S01]  /*99010*/  LDL.LU R35, [R1+0x38e0] ;  /* 0x0038e00001237983 */ /* 0x000ee20000300800 */
[----:B--2---:R-:W-:-:S05]  /*99020*/  IADD3 R26, P2, PT, R26, R4, RZ ;  /* 0x000000041a1a7210 */ /* 0x004fca0007f5e0ff */
[----:B------:R0:W-:Y:S04]  /*99030*/  STL [R1+0x391c], R26 ;  /* 0x00391c1a01007387 */ /* 0x0001e80000100800 */
[----:B------:R-:W2:Y:S04]  /*99040*/  LDL.LU R30, [R1+0x38ac] ;  /* 0x0038ac00011e7983 */ /* 0x000ea80000300800 */
[----:B------:R-:W2:Y:S04]  /*99050*/  LDL.LU R31, [R1+0x38d8] ;  /* 0x0038d800011f7983 */ /* 0x000ea80000300800 */
[----:B0-----:R-:W2:Y:S01]  /*99060*/  LDL.LU R26, [R1+0x38a4] ;  /* 0x0038a400011a7983 */ /* 0x001ea20000300800 */
[----:B----4-:R-:W-:-:S05]  /*99070*/  IMAD.X R8, R8, 0x1, R2, P3 ;  /* 0x0000000108087824 */ /* 0x010fca00018e0602 */
[----:B------:R-:W-:Y:S01]  /*99080*/  STL [R1+0x3948], R8 ;  /* 0x0039480801007387 */ /* 0x000fe20000100800 */
[----:B---3--:R-:W-:Y:S01]  /*99090*/  IADD3 R5, P3, PT, R5, R4, RZ ;  /* 0x0000000405057210 */ /* 0x008fe20007f7e0ff */
        /* <DEDUP_REMOVED lines=1165> */
[----:B------:R4:W-:Y:S04]  /*9d970*/  STL [R1+0x3ebc], R38 ;  /* 0x003ebc2601007387 */ /* 0x0009e80000100800 */
[----:B------:R0:W-:Y:S04]  /*9d980*/  STL [R1+0x3f00], R34 ;  /* 0x003f002201007387 */ /* 0x0001e80000100800 */
[----:B------:R0:W-:Y:S04]  /*9d990*/  STL [R1+0x3ec4], R35 ;  /* 0x003ec42301007387 */ /* 0x0001e80000100800 */
[----:B------:R-:W3:Y:S01]  /*9d9a0*/  LDL.LU R8, [R1+0x3f18] ;  /* 0x003f180001087983 */ /* 0x000ee20000300800 */
[----:B--2---:R-:W-:Y:S01]  /*9d9b0*/  IADD3 R30, P6, PT, R30, R4, RZ ;  /* 0x000000041e1e7210 */ /* 0x004fe20007fde0ff */
[----:B------:R-:W-:-:S04]  /*9d9c0*/  IMAD.X R31, R31, 0x1, R2, P0 ;  /* 0x000000011f1f7824 */ /* 0x000fc800000e0602 */
[----:B------:R2:W-:Y:S01]  /*9d9d0*/  STL [R1+0x3f08], R30 ;  /* 0x003f081e01007387 */ /* 0x0005e20000100800 */
[----:B------:R-:W-:-:S03]  /*9d9e0*/  IADD3 R26, P0, PT, R26, R4, RZ ;  /* 0x000000041a1a7210 */ /* 0x000fc60007f1e0ff */
[----:B------:R-:W3:Y:S04]  /*9d9f0*/  LDL.LU R5, [R1+0x3edc] ;  /* 0x003edc0001057983 */ /* 0x000ee80000300800 */
[----:B------:R0:W-:Y:S04]  /*9da00*/  STL [R1+0x3ecc], R31 ;  /* 0x003ecc1f01007387 */ /* 0x0001e80000100800 */
        /* <DEDUP_REMOVED lines=22> */
[----:B----4-:R-:W4:Y:S04]  /*9db70*/  LDL.LU R38, [R1+0x3f34] ;  /* 0x003f340001267983 */ /* 0x010f280000300800 */
[----:B------:R-:W4:Y:S04]  /*9db80*/  LDL.LU R34, [R1+0x3f3c] ;  /* 0x003f3c0001227983 */ /* 0x000f280000300800 */
[----:B------:R-:W4:Y:S04]  /*9db90*/  LDL.LU R35, [R1+0x3f44] ;  /* 0x003f440001237983 */ /* 0x000f280000300800 */
[----:B--2---:R-:W2:Y:S01]  /*9dba0*/  LDL.LU R30, [R1+0x3f4c] ;  /* 0x003f4c00011e7983 */ /* 0x004ea20000300800 */
[----:B---3--:R-:W-:-:S05]  /*9dbb0*/  IMAD.X R27, R27, 0x1, R2, P1 ;  /* 0x000000011b1b7824 */ /* 0x008fca00008e0602 */
[----:B------:R0:W-:Y:S04]  /*9dbc0*/  STL [R1+0x3ed4], R27 ;  /* 0x003ed41b01007387 */ /* 0x0001e80000100800 */
[----:B------:R-:W3:Y:S04]  /*9dbd0*/  LDL.LU R31, [R1+0x3f54] ;  /* 0x003f5400011f7983 */ /* 0x000ee80000300800 */
[----:B------:R-:W3:Y:S04]  /*9dbe0*/  LDL.LU R26, [R1+0x3f5c] ;  /* 0x003f5c00011a7983 */ /* 0x000ee80000300800 */
[----:B0-----:R-:W3:Y:S01]  /*9dbf0*/  LDL.LU R27, [R1+0x3f64] ;  /* 0x003f6400011b7983 */ /* 0x001ee20000300800 */
[----:B------:R-:W-:-:S05]  /*9dc00*/  IADD3 R8, P1, PT, R8, R4, RZ ;  /* 0x0000000408087210 */ /* 0x000fca0007f3e0ff */
[----:B------:R-:W-:Y:S01]  /*9dc10*/  STL [R1+0x3f18], R8 ;  /* 0x003f180801007387 */ /* 0x000fe20000100800 */
[----:B------:R-:W-:Y:S01]  /*9dc20*/  IMAD.X R5, R5, 0x1, R2, P2 ;  /* 0x0000000105057824 */ /* 0x000fe200010e0602 */
[----:B------:R-:W-:-:S04]  /*9dc30*/  IADD3 R9, P2, PT, R9, R4, RZ ;  /* 0x0000000409097210 */ /* 0x000fc80007f5e0ff */
[----:B------:R0:W-:Y:S01]  /*9dc40*/  STL [R1+0x3edc], R5 ;  /* 0x003edc0501007387 */ /* 0x0001e20000100800 */
[----:B------:R-:W-:-:S03]  /*9dc50*/  IMAD.X R6, R6, 0x1, R2, P3 ;  /* 0x0000000106067824 */ /* 0x000fc600018e0602 */
[----:B------:R-:W-:Y:S01]  /*9dc60*/  STL [R1+0x3f20], R9 ;  /* 0x003f200901007387 */ /* 0x000fe20000100800 */
[----:B------:R-:W-:-:S03]  /*9dc70*/  IADD3 R10, P3, PT, R10, R4, RZ ;  /* 0x000000040a0a7210 */ /* 0x000fc60007f7e0ff */
[----:B------:R1:W-:Y:S01]  /*9dc80*/  STL [R1+0x3ee4], R6 ;  /* 0x003ee40601007387 */ /* 0x0003e20000100800 */
[----:B------:R-:W-:-:S03]  /*9dc90*/  IMAD.X R7, R7, 0x1, R2, P4 ;  /* 0x0000000107077824 */ /* 0x000fc600020e0602 */
[----:B------:R-:W-:Y:S01]  /*9dca0*/  STL [R1+0x3f28], R10 ;  /* 0x003f280a01007387 */ /* 0x000fe20000100800 */
[----:B------:R-:W-:-:S03]  /*9dcb0*/  IADD3 R11, P4, PT, R11, R4, RZ ;  /* 0x000000040b0b7210 */ /* 0x000fc60007f9e0ff */
[----:B------:R0:W-:Y:S01]  /*9dcc0*/  STL [R1+0x3eec], R7 ;  /* 0x003eec0701007387 */ /* 0x0001e20000100800 */
[----:B------:R-:W-:-:S03]  /*9dcd0*/  IMAD.X R20, R20, 0x1, R2, P5 ;  /* 0x0000000114147824 */ /* 0x000fc600028e0602 */
[----:B------:R0:W-:Y:S01]  /*9dce0*/  STL [R1+0x3f30], R11 ;  /* 0x003f300b01007387 */ /* 0x0001e20000100800 */
        /* <DEDUP_REMOVED lines=30> */
[----:B----4-:R-:W-:-:S03]  /*9ded0*/  IMAD.X R38, R38, 0x1, R2, P6 ;  /* 0x0000000126267824 */ /* 0x010fc600030e0602 */
[----:B------:R4:W-:Y:S01]  /*9dee0*/  STL [R1+0x3f6c], R43 ;  /* 0x003f6c2b01007387 */ /* 0x0009e20000100800 */
[----:B------:R-:W-:-:S03]  /*9def0*/  IMAD.X R34, R34, 0x1, R2, P0 ;  /* 0x0000000122227824 */ /* 0x000fc600000e0602 */
[----:B------:R4:W-:Y:S01]  /*9df00*/  STL [R1+0x3f34], R38 ;  /* 0x003f342601007387 */ /* 0x0009e20000100800 */
[----:B------:R-:W-:-:S03]  /*9df10*/  IMAD.X R35, R35, 0x1, R2, P1 ;  /* 0x0000000123237824 */ /* 0x000fc600008e0602 */
[----:B------:R4:W-:Y:S01]  /*9df20*/  STL [R1+0x3f3c], R34 ;  /* 0x003f3c2201007387 */ /* 0x0009e20000100800 */
[----:B--2---:R-:W-:-:S03]  /*9df30*/  IMAD.X R30, R30, 0x1, R2, P2 ;  /* 0x000000011e1e7824 */ /* 0x004fc600010e0602 */
[----:B------:R4:W-:Y:S01]  /*9df40*/  STL [R1+0x3f44], R35 ;  /* 0x003f442301007387 */ /* 0x0009e20000100800 */
[----:B------:R-:W-:Y:S02]  /*9df50*/  IMAD.MOV.U32 R4, RZ, RZ, R15 ;  /* 0x000000ffff047224 */ /* 0x000fe400078e000f */
[----:B0-----:R-:W-:Y:S01]  /*9df60*/  IMAD.MOV.U32 R5, RZ, RZ, R19 ;  /* 0x000000ffff057224 */ /* 0x001fe200078e0013 */
[----:B------:R4:W-:Y:S01]  /*9df70*/  STL [R1+0x3f4c], R30 ;  /* 0x003f4c1e01007387 */ /* 0x0009e20000100800 */
[----:B-1----:R-:W-:Y:S02]  /*9df80*/  IMAD.MOV.U32 R6, RZ, RZ, R14 ;  /* 0x000000ffff067224 */ /* 0x002fe400078e000e */
[----:B------:R-:W-:Y:S01]  /*9df90*/  IMAD.MOV.U32 R7, RZ, RZ, R18 ;  /* 0x000000ffff077224 */ /* 0x000fe200078e0012 */
[----:B------:R-:W-:Y:S01]  /*9dfa0*/  ISETP.NE.U32.AND P6, PT, R39, UR6, PT ;  /* 0x0000000627007c0c */ /* 0x000fe2000bfc5070 */
[--C-:B---3--:R-:W-:Y:S02]  /*9dfb0*/  IMAD.X R31, R31, 0x1, R2.reuse, P3 ;  /* 0x000000011f1f7824 */ /* 0x108fe400018e0602 */
[----:B------:R-:W-:-:S03]  /*9dfc0*/  IMAD.X R26, R26, 0x1, R2, P4 ;  /* 0x000000011a1a7824 */ /* 0x000fc600020e0602 */
[----:B------:R4:W-:Y:S01]  /*9dfd0*/  STL [R1+0x3f54], R31 ;  /* 0x003f541f01007387 */ /* 0x0009e20000100800 */
[----:B------:R-:W-:-:S03]  /*9dfe0*/  IMAD.X R27, R27, 0x1, R2, P5 ;  /* 0x000000011b1b7824 */ /* 0x000fc600028e0602 */
[----:B------:R4:W-:Y:S04]  /*9dff0*/  STL [R1+0x3f5c], R26 ;  /* 0x003f5c1a01007387 */ /* 0x0009e80000100800 */
[----:B------:R4:W-:Y:S04]  /*9e000*/  STL.64 [R1+0x858], R4 ;  /* 0x0008580401007387 */ /* 0x0009e80000100a00 */
[----:B------:R4:W-:Y:S04]  /*9e010*/  STL [R1+0x3f64], R27 ;  /* 0x003f641b01007387 */ /* 0x0009e80000100800 */
[----:B------:R4:W-:Y:S01]  /*9e020*/  STL.64 [R1+0xd10], R6 ;  /* 0x000d100601007387 */ /* 0x0009e20000100a00 */
[----:B------:R-:W-:Y:S05]  /*9e030*/  @P6 BRA `(.L_x_1) ;  /* 0xfffff7dc00086947 */ /* 0x000fea000383ffff */
[----:B-----5:R0:W-:Y:S04]  /*9e040*/  STL [R1+0x40b0], R29 ;  /* 0x0040b01d01007387 */ /* 0x0201e80000100800 */
[----:B0-----:R-:W2:Y:S04]  /*9e050*/  LDL.LU R29, [R1+0x7ec] ;  /* 0x0007ec00011d7983 */ /* 0x001ea80000300800 */
[----:B------:R-:W2:Y:S04]  /*9e060*/  LDL.LU R59, [R1+0x47c] ;  /* 0x00047c00013b7983 */ /* 0x000ea80000300800 */
[----:B------:R0:W-:Y:S04]  /*9e070*/  STL [R1+0x40ac], R28 ;  /* 0x0040ac1c01007387 */ /* 0x0001e80000100800 */
[----:B0-----:R-:W3:Y:S04]  /*9e080*/  LDL.LU R28, [R1+0x7e4] ;  /* 0x0007e400011c7983 */ /* 0x001ee80000300800 */
[----:B------:R-:W3:Y:S04]  /*9e090*/  LDL.LU R58, [R1+0x474] ;  /* 0x00047400013a7983 */ /* 0x000ee80000300800 */
[----:B----4-:R-:W4:Y:S04]  /*9e0a0*/  LDL.LU R57, [R1+0x56c] ;  /* 0x00056c0001397983 */ /* 0x010f280000300800 */
        /* <DEDUP_REMOVED lines=41> */
[----:B------:R0:W-:Y:S04]  /*9e340*/  STL [R1+0x40a8], R25 ;  /* 0x0040a81901007387 */ /* 0x0001e80000100800 */
[----:B0-----:R-:W4:Y:S04]  /*9e350*/  LDL.LU R25, [R1+0x754] ;  /* 0x0007540001197983 */ /* 0x001f280000300800 */
[----:B------:R0:W-:Y:S04]  /*9e360*/  STL [R1+0x40a4], R24 ;  /* 0x0040a41801007387 */ /* 0x0001e80000100800 */
[----:B0-----:R-:W4:Y:S04]  /*9e370*/  LDL.LU R24, [R1+0x75c] ;  /* 0x00075c0001187983 */ /* 0x001f280000300800 */
[----:B------:R0:W-:Y:S04]  /*9e380*/  STL [R1+0x3f80], R61 ;  /* 0x003f803d01007387 */ /* 0x0001e80000100800 */
[----:B0-----:R-:W4:Y:S01]  /*9e390*/  LDL.LU R61, [R1+0x544] ;  /* 0x00054400013d7983 */ /* 0x001f220000300800 */
[----:B--2---:R-:W-:-:S03]  /*9e3a0*/  F2FP.F16.F32.PACK_AB R59, R29, R59 ;  /* 0x0000003b1d3b723e */ /* 0x004fc600000000ff */
[----:B------:R-:W2:Y:S04]  /*9e3b0*/  LDL.LU R29, [R1+0x40b0] ;  /* 0x0040b000011d7983 */ /* 0x000ea80000300800 */
[----:B------:R0:W-:Y:S04]  /*9e3c0*/  STL [R1+0x3f84], R59 ;  /* 0x003f843b01007387 */ /* 0x0001e80000100800 */
[----:B0-----:R-:W2:Y:S01]  /*9e3d0*/  LDL.LU R59, [R1+0x54c] ;  /* 0x00054c00013b7983 */ /* 0x001ea20000300800 */
[----:B---3--:R-:W-:-:S03]  /*9e3e0*/  F2FP.F16.F32.PACK_AB R58, R28, R58 ;  /* 0x0000003a1c3a723e */ /* 0x008fc600000000ff */
[----:B------:R-:W3:Y:S04]  /*9e3f0*/  LDL.LU R28, [R1+0x40ac] ;  /* 0x0040ac00011c7983 */ /* 0x000ee80000300800 */
[----:B------:R-:W-:Y:S01]  /*9e400*/  STL [R1+0x3f88], R58 ;  /* 0x003f883a01007387 */ /* 0x000fe20000100800 */
[----:B----4-:R-:W-:Y:S02]  /*9e410*/  F2FP.F16.F32.PACK_AB R53, R3, R53 ;  /* 0x000000350335723e */ /* 0x010fe400000000ff */
[----:B------:R-:W-:Y:S02]  /*9e420*/  F2FP.F16.F32.PACK_AB R52, R2, R52 ;  /* 0x000000340234723e */ /* 0x000fe400000000ff */
[----:B------:R-:W-:Y:S02]  /*9e430*/  F2FP.F16.F32.PACK_AB R51, R0, R51 ;  /* 0x000000330033723e */ /* 0x000fe400000000ff */
[----:B------:R-:W-:-:S02]  /*9e440*/  F2FP.F16.F32.PACK_AB R50, R60, R50 ;  /* 0x000000323c32723e */ /* 0x000fc400000000ff */
[----:B------:R-:W-:Y:S02]  /*9e450*/  F2FP.F16.F32.PACK_AB R49, R15, R49 ;  /* 0x000000310f31723e */ /* 0x000fe400000000ff */
[----:B------:R-:W-:Y:S02]  /*9e460*/  F2FP.F16.F32.PACK_AB R48, R19, R48 ;  /* 0x000000301330723e */ /* 0x000fe400000000ff */
[----:B------:R-:W-:Y:S02]  /*9e470*/  F2FP.F16.F32.PACK_AB R47, R14, R47 ;  /* 0x0000002f0e2f723e */ /* 0x000fe400000000ff */
        /* <DEDUP_REMOVED lines=20> */
[----:B--2---:R-:W-:-:S02]  /*9e5c0*/  F2FP.F16.F32.PACK_AB R29, R26, R29 ;  /* 0x0000001d1a1d723e */ /* 0x004fc400000000ff */
[----:B------:R-:W-:Y:S02]  /*9e5d0*/  F2FP.F16.F32.PACK_AB R57, R59, R57 ;  /* 0x000000393b39723e */ /* 0x000fe400000000ff */
[----:B---3--:R-:W-:-:S03]  /*9e5e0*/  F2FP.F16.F32.PACK_AB R28, R27, R28 ;  /* 0x0000001c1b1c723e */ /* 0x008fc600000000ff */
        /* <DEDUP_REMOVED lines=29> */
[----:B------:R-:W2:Y:S04]  /*9e7c0*/  LDL.LU R25, [R1+0x7dc] ;  /* 0x0007dc0001197983 */ /* 0x000ea80000300800 */
[----:B------:R-:W2:Y:S04]  /*9e7d0*/  LDL.LU R27, [R1+0x5fc] ;  /* 0x0005fc00011b7983 */ /* 0x000ea80000300800 */
[----:B------:R-:W3:Y:S04]  /*9e7e0*/  LDL.LU R24, [R1+0x7d4] ;  /* 0x0007d40001187983 */ /* 0x000ee80000300800 */
[----:B------:R-:W3:Y:S04]  /*9e7f0*/  LDL.LU R26, [R1+0x5f4] ;  /* 0x0005f400011a7983 */ /* 0x000ee80000300800 */
        /* <DEDUP_REMOVED lines=57> */
[----:B0-----:R-:W4:Y:S01]  /*9eb90*/  LDL.LU R28, [R1+0x744] ;  /* 0x00074400011c7983 */ /* 0x001f220000300800 */
[----:B--2---:R-:W-:-:S03]  /*9eba0*/  F2FP.F16.F32.PACK_AB R27, R25, R27 ;  /* 0x0000001b191b723e */ /* 0x004fc600000000ff */
[----:B------:R-:W2:Y:S04]  /*9ebb0*/  LDL.LU R25, [R1+0x40a8] ;  /* 0x0040a80001197983 */ /* 0x000ea80000300800 */
[----:B------:R0:W-:Y:S01]  /*9ebc0*/  STL [R1+0x4004], R27 ;  /* 0x0040041b01007387 */ /* 0x0001e20000100800 */
[----:B---3--:R-:W-:-:S03]  /*9ebd0*/  F2FP.F16.F32.PACK_AB R26, R24, R26 ;  /* 0x0000001a181a723e */ /* 0x008fc600000000ff */
[----:B0-----:R-:W2:Y:S04]  /*9ebe0*/  LDL.LU R27, [R1+0x74c] ;  /* 0x00074c00011b7983 */ /* 0x001ea80000300800 */
[----:B------:R-:W3:Y:S01]  /*9ebf0*/  LDL.LU R24, [R1+0x40a4] ;  /* 0x0040a40001187983 */ /* 0x000ee20000300800 */
[----:B----4-:R-:W-:Y:S02]  /*9ec00*/  F2FP.F16.F32.PACK_AB R23, R29, R23 ;  /* 0x000000171d17723e */ /* 0x010fe400000000ff */
[----:B------:R-:W-:Y:S01]  /*9ec10*/  F2FP.F16.F32.PACK_AB R22, R30, R22 ;  /* 0x000000161e16723e */ /* 0x000fe200000000ff */
[----:B------:R-:W-:Y:S01]  /*9ec20*/  STL [R1+0x4008], R26 ;  /* 0x0040081a01007387 */ /* 0x000fe20000100800 */
        /* <DEDUP_REMOVED lines=27> */
[----:B------:R1:W-:Y:S04]  /*9ede0*/  STL [R1+0x403c], R13 ;  /* 0x00403c0d01007387 */ /* 0x0003e80000100800 */
[----:B------:R2:W-:Y:S01]  /*9edf0*/  STL [R1+0x4040], R12 ;  /* 0x0040400c01007387 */ /* 0x0005e20000100800 */
[----:B0-----:R-:W-:-:S02]  /*9ee00*/  F2FP.F16.F32.PACK_AB R14, R43, R44 ;  /* 0x0000002c2b0e723e */ /* 0x001fc400000000ff */
[----:B-1----:R-:W-:Y:S02]  /*9ee10*/  F2FP.F16.F32.PACK_AB R13, R45, R46 ;  /* 0x0000002e2d0d723e */ /* 0x002fe400000000ff */
[----:B--2---:R-:W-:-:S05]  /*9ee20*/  F2FP.F16.F32.PACK_AB R12, R41, R42 ;  /* 0x0000002a290c723e */ /* 0x004fca00000000ff */
[----:B------:R0:W-:Y:S04]  /*9ee30*/  STL [R1+0x26c], R12 ;  /* 0x00026c0c01007387 */ /* 0x0001e80000100800 */
[----:B------:R1:W-:Y:S04]  /*9ee40*/  STL [R1+0x268], R14 ;  /* 0x0002680e01007387 */ /* 0x0003e80000100800 */
[----:B------:R2:W-:Y:S01]  /*9ee50*/  STL [R1+0x264], R13 ;  /* 0x0002640d01007387 */ /* 0x0005e20000100800 */
[----:B0-----:R-:W-:Y:S02]  /*9ee60*/  F2FP.F16.F32.PACK_AB R12, R47, R48 ;  /* 0x000000302f0c723e */ /* 0x001fe400000000ff */
[----:B-1----:R-:W-:-:S03]  /*9ee70*/  F2FP.F16.F32.PACK_AB R14, R49, R50 ;  /* 0x00000032310e723e */ /* 0x002fc600000000ff */
[----:B------:R0:W-:Y:S01]  /*9ee80*/  STL [R1+0x260], R12 ;  /* 0x0002600c01007387 */ /* 0x0001e20000100800 */
[----:B--2---:R-:W-:-:S03]  /*9ee90*/  F2FP.F16.F32.PACK_AB R13, R51, R52 ;  /* 0x00000034330d723e */ /* 0x004fc600000000ff */
[----:B------:R1:W-:Y:S04]  /*9eea0*/  STL [R1+0x27c], R14 ;  /* 0x00027c0e01007387 */ /* 0x0003e80000100800 */
[----:B------:R2:W-:Y:S01]  /*9eeb0*/  STL [R1+0x278], R13 ;  /* 0x0002780d01007387 */ /* 0x0005e20000100800 */
[----:B0-----:R-:W-:Y:S02]  /*9eec0*/  F2FP.F16.F32.PACK_AB R12, R53, R54 ;  /* 0x00000036350c723e */ /* 0x001fe400000000ff */
[----:B-1----:R-:W-:-:S03]  /*9eed0*/  F2FP.F16.F32.PACK_AB R14, R55, R56 ;  /* 0x00000038370e723e */ /* 0x002fc600000000ff */
[----:B------:R0:W-:Y:S01]  /*9eee0*/  STL [R1+0x274], R12 ;  /* 0x0002740c01007387 */ /* 0x0001e20000100800 */
[----:B--2---:R-:W-:-:S03]  /*9eef0*/  F2FP.F16.F32.PACK_AB R13, R57, R58 ;  /* 0x0000003a390d723e */ /* 0x004fc600000000ff */
[----:B------:R-:W-:Y:S04]  /*9ef00*/  STL [R1+0x270], R14 ;  /* 0x0002700e01007387 */ /* 0x000fe80000100800 */
[----:B------:R-:W-:Y:S01]  /*9ef10*/  STL [R1+0x28c], R13 ;  /* 0x00028c0d01007387 */ /* 0x000fe20000100800 */
[----:B0-----:R-:W-:-:S05]  /*9ef20*/  F2FP.F16.F32.PACK_AB R12, R59, R61 ;  /* 0x0000003d3b0c723e */ /* 0x001fca00000000ff */
[----:B------:R-:W-:Y:S04]  /*9ef30*/  STL [R1+0x288], R12 ;  /* 0x0002880c01007387 */ /* 0x000fe80000100800 */
[----:B------:R0:W-:Y:S04]  /*9ef40*/  STL [R1+0x284], R3 ;  /* 0x0002840301007387 */ /* 0x0001e80000100800 */
[----:B------:R1:W-:Y:S04]  /*9ef50*/  STL [R1+0x280], R2 ;  /* 0x0002800201007387 */ /* 0x0003e80000100800 */
[----:B------:R2:W-:Y:S01]  /*9ef60*/  STL [R1+0x29c], R0 ;  /* 0x00029c0001007387 */ /* 0x0005e20000100800 */
[----:B0-----:R-:W-:-:S02]  /*9ef70*/  F2FP.F16.F32.PACK_AB R3, R5, R9 ;  /* 0x000000090503723e */ /* 0x001fc400000000ff */
[----:B-1----:R-:W-:-:S03]  /*9ef80*/  F2FP.F16.F32.PACK_AB R2, R6, R10 ;  /* 0x0000000a0602723e */ /* 0x002fc600000000ff */
[----:B------:R-:W-:Y:S01]  /*9ef90*/  STL [R1+0x298], R3 ;  /* 0x0002980301007387 */ /* 0x000fe20000100800 */
[----:B--2---:R-:W-:-:S03]  /*9efa0*/  F2FP.F16.F32.PACK_AB R0, R7, R11 ;  /* 0x0000000b0700723e */ /* 0x004fc600000000ff */
[----:B------:R-:W2:Y:S04]  /*9efb0*/  LDL.LU R12, [R1+0x824] ;  /* 0x00082400010c7983 */ /* 0x000ea80000300800 */
[----:B------:R-:W-:Y:S04]  /*9efc0*/  STL [R1+0x294], R2 ;  /* 0x0002940201007387 */ /* 0x000fe80000100800 */
[----:B--2---:R0:W-:Y:S04]  /*9efd0*/  STL [R1+0x409c], R12 ;  /* 0x00409c0c01007387 */ /* 0x0041e80000100800 */
[----:B------:R-:W-:Y:S04]  /*9efe0*/  STL [R1+0x290], R0 ;  /* 0x0002900001007387 */ /* 0x000fe80000100800 */
[----:B0-----:R-:W2:Y:S04]  /*9eff0*/  LDL.LU R12, [R1+0x82c] ;  /* 0x00082c00010c7983 */ /* 0x001ea80000300800 */
[----:B------:R-:W3:Y:S04]  /*9f000*/  LDL.LU R13, [R1+0x7ac] ;  /* 0x0007ac00010d7983 */ /* 0x000ee80000300800 */
[----:B---3--:R0:W-:Y:S04]  /*9f010*/  STL [R1+0x4098], R13 ;  /* 0x0040980d01007387 */ /* 0x0081e80000100800 */
[----:B0-----:R-:W3:Y:S04]  /*9f020*/  LDL.LU R13, [R1+0x7c4] ;  /* 0x0007c400010d7983 */ /* 0x001ee80000300800 */
[----:B---3--:R0:W-:Y:S04]  /*9f030*/  STL [R1+0x40a0], R13 ;  /* 0x0040a00d01007387 */ /* 0x0081e80000100800 */
[----:B0-----:R-:W2:Y:S04]  /*9f040*/  LDL.LU R13, [R1+0x7cc] ;  /* 0x0007cc00010d7983 */ /* 0x001ea80000300800 */
[----:B------:R-:W3:Y:S04]  /*9f050*/  LDL.LU R14, [R1+0x6ac] ;  /* 0x0006ac00010e7983 */ /* 0x000ee80000300800 */
[----:B------:R-:W4:Y:S04]  /*9f060*/  LDL.LU R15, [R1+0x7a4] ;  /* 0x0007a400010f7983 */ /* 0x000f280000300800 */
[----:B------:R-:W4:Y:S04]  /*9f070*/  LDL.LU R16, [R1+0x6a4] ;  /* 0x0006a40001107983 */ /* 0x000f280000300800 */
        /* <DEDUP_REMOVED lines=56> */
[----:B--2---:R-:W-:-:S03]  /*9f400*/  F2FP.F16.F32.PACK_AB R12, R13, R12 ;  /* 0x0000000c0d0c723e */ /* 0x004fc600000000ff */
[----:B------:R-:W2:Y:S04]  /*9f410*/  LDL.LU R13, [R1+0x40a0] ;  /* 0x0040a000010d7983 */ /* 0x000ea80000300800 */
[----:B------:R0:W-:Y:S04]  /*9f420*/  STL [R1+0x2ac], R12 ;  /* 0x0002ac0c01007387 */ /* 0x0001e80000100800 */
[----:B0-----:R-:W2:Y:S02]  /*9f430*/  LDL.LU R12, [R1+0x409c] ;  /* 0x00409c00010c7983 */ /* 0x001ea40000300800 */
[----:B--2---:R-:W-:-:S02]  /*9f440*/  F2FP.F16.F32.PACK_AB R12, R13, R12 ;  /* 0x0000000c0d0c723e */ /* 0x004fc400000000ff */
[----:B------:R-:W2:Y:S01]  /*9f450*/  LDL.LU R13, [R1+0x4098] ;  /* 0x00409800010d7983 */ /* 0x000ea20000300800 */
[----:B---3--:R-:W-:Y:S02]  /*9f460*/  F2FP.F16.F32.PACK_AB R3, R3, R2 ;  /* 0x000000020303723e */ /* 0x008fe400000000ff */
[----:B------:R-:W-:Y:S01]  /*9f470*/  F2FP.F16.F32.PACK_AB R2, R0, R60 ;  /* 0x0000003c0002723e */ /* 0x000fe200000000ff */
[----:B------:R0:W-:Y:S01]  /*9f480*/  STL [R1+0x2a8], R12 ;  /* 0x0002a80c01007387 */ /* 0x0001e20000100800 */
[----:B------:R-:W-:Y:S02]  /*9f490*/  F2FP.F16.F32.PACK_AB R0, R4, R8 ;  /* 0x000000080400723e */ /* 0x000fe400000000ff */
[----:B0-----:R-:W-:Y:S02]  /*9f4a0*/  F2FP.F16.F32.PACK_AB R12, R17, R18 ;  /* 0x00000012110c723e */ /* 0x001fe400000000ff */
[----:B--2---:R-:W-:Y:S02]  /*9f4b0*/  F2FP.F16.F32.PACK_AB R14, R13, R14 ;  /* 0x0000000e0d0e723e */ /* 0x004fe400000000ff */
[----:B----4-:R-:W-:-:S03]  /*9f4c0*/  F2FP.F16.F32.PACK_AB R13, R15, R16 ;  /* 0x000000100f0d723e */ /* 0x010fc600000000ff */
        /* <DEDUP_REMOVED lines=41> */
[----:B------:R-:W-:Y:S01]  /*9f760*/  STL [R1+0x2f0], R14 ;  /* 0x0002f00e01007387 */ /* 0x000fe20000100800 */
[----:B--2---:R-:W-:-:S03]  /*9f770*/  F2FP.F16.F32.PACK_AB R12, R59, R61 ;  /* 0x0000003d3b0c723e */ /* 0x004fc600000000ff */
[----:B------:R-:W-:Y:S04]  /*9f780*/  STL [R1+0x30c], R13 ;  /* 0x00030c0d01007387 */ /* 0x000fe80000100800 */
        /* <DEDUP_REMOVED lines=10> */
[----:B------:R-:W3:Y:S04]  /*9f830*/  LDL.LU R10, [R1+0x8d4] ;  /* 0x0008d400010a7983 */ /* 0x000ee80000300800 */
[----:B------:R-:W-:Y:S04]  /*9f840*/  STL [R1+0x310], R0 ;  /* 0x0003100001007387 */ /* 0x000fe80000100800 */
[----:B---3--:R0:W-:Y:S04]  /*9f850*/  STL [R1+0x4094], R10 ;  /* 0x0040940a01007387 */ /* 0x0081e80000100800 */
[----:B0-----:R-:W2:Y:S04]  /*9f860*/  LDL.LU R10, [R1+0x81c] ;  /* 0x00081c00010a7983 */ /* 0x001ea80000300800 */
[----:B------:R-:W3:Y:S04]  /*9f870*/  LDL.LU R9, [R1+0x8ec] ;  /* 0x0008ec0001097983 */ /* 0x000ee80000300800 */
[----:B---3--:R0:W-:Y:S04]  /*9f880*/  STL [R1+0x4090], R9 ;  /* 0x0040900901007387 */ /* 0x0081e80000100800 */
[----:B0-----:R-:W3:Y:S04]  /*9f890*/  LDL.LU R9, [R1+0x814] ;  /* 0x0008140001097983 */ /* 0x001ee80000300800 */
        /* <DEDUP_REMOVED lines=56> */
[----:B------:R-:W2:Y:S04]  /*9fc20*/  LDL.LU R2, [R1+0x6f8] ;  /* 0x0006f80001027983 */ /* 0x000ea80000300800 */
[----:B------:R-:W2:Y:S04]  /*9fc30*/  LDL.LU R0, [R1+0x940] ;  /* 0x0009400001007983 */ /* 0x000ea80000300800 */
[----:B------:R-:W2:Y:S04]  /*9fc40*/  LDL.LU R60, [R1+0x6f0] ;  /* 0x0006f000013c7983 */ /* 0x000ea80000300800 */
[----:B------:R-:W3:Y:S04]  /*9fc50*/  LDL.LU R10, [R1+0x4094] ;  /* 0x00409400010a7983 */ /* 0x000ee80000300800 */
[----:B------:R0:W-:Y:S04]  /*9fc60*/  STL [R1+0x4044], R11 ;  /* 0x0040440b01007387 */ /* 0x0001e80000100800 */
[----:B0-----:R-:W2:Y:S01]  /*9fc70*/  LDL.LU R11, [R1+0x89c] ;  /* 0x00089c00010b7983 */ /* 0x001ea20000300800 */
[----:B---3--:R-:W-:-:S03]  /*9fc80*/  F2FP.F16.F32.PACK_AB R10, R9, R10 ;  /* 0x0000000a090a723e */ /* 0x008fc600000000ff */
[----:B------:R-:W3:Y:S01]  /*9fc90*/  LDL.LU R9, [R1+0x4090] ;  /* 0x0040900001097983 */ /* 0x000ee20000300800 */
[----:B----4-:R-:W-:Y:S02]  /*9fca0*/  F2FP.F16.F32.PACK_AB R8, R12, R8 ;  /* 0x000000080c08723e */ /* 0x010fe400000000ff */
[----:B------:R-:W-:Y:S01]  /*9fcb0*/  F2FP.F16.F32.PACK_AB R7, R13, R7 ;  /* 0x000000070d07723e */ /* 0x000fe200000000ff */
[----:B------:R-:W-:Y:S01]  /*9fcc0*/  STL [R1+0x4048], R10 ;  /* 0x0040480a01007387 */ /* 0x000fe20000100800 */
[----:B------:R-:W-:Y:S02]  /*9fcd0*/  F2FP.F16.F32.PACK_AB R6, R14, R6 ;  /* 0x000000060e06723e */ /* 0x000fe400000000ff */
[----:B------:R-:W-:Y:S02]  /*9fce0*/  F2FP.F16.F32.PACK_AB R5, R15, R5 ;  /* 0x000000050f05723e */ /* 0x000fe400000000ff */
[----:B------:R-:W-:Y:S02]  /*9fcf0*/  F2FP.F16.F32.PACK_AB R4, R16, R4 ;  /* 0x000000041004723e */ /* 0x000fe400000000ff */
[----:B--2---:R-:W-:-:S02]  /*9fd00*/  F2FP.F16.F32.PACK_AB R2, R3, R2 ;  /* 0x000000020302723e */ /* 0x004fc400000000ff */
[----:B------:R-:W-:Y:S02]  /*9fd10*/  F2FP.F16.F32.PACK_AB R0, R0, R60 ;  /* 0x0000003c0000723e */ /* 0x000fe400000000ff */
[----:B---3--:R-:W-:-:S05]  /*9fd20*/  F2FP.F16.F32.PACK_AB R9, R11, R9 ;  /* 0x000000090b09723e */ /* 0x008fca00000000ff */
        /* <DEDUP_REMOVED lines=14> */
[----:B------:R0:W-:Y:S01]  /*9fe10*/  STL [R1], R4 ;  /* 0x0000000401007387 */ /* 0x0001e20000100800 */
        /* <DEDUP_REMOVED lines=34> */
[----:B------:R0:W-:Y:S04]  /*a0040*/  STL [R1+0x58], R4 ;  /* 0x0000580401007387 */ /* 0x0001e80000100800 */
[----:B0-----:R-:W2:Y:S04]  /*a0050*/  LDL.LU R4, [R1+0x9b4] ;  /* 0x0009b40001047983 */ /* 0x001ea80000300800 */
        /* <DEDUP_REMOVED lines=76> */
[----:B------:R2:W-:Y:S02]  /*a0520*/  STL [R1+0x68], R4 ;  /* 0x0000680401007387 */ /* 0x0005e40000100800 */
[----:B--2---:R-:W-:Y:S02]  /*a0530*/  F2FP.F16.F32.PACK_AB R4, R5, R6 ;  /* 0x000000060504723e */ /* 0x004fe400000000ff */
[----:B----4-:R-:W-:Y:S02]  /*a0540*/  F2FP.F16.F32.PACK_AB R6, R7, R8 ;  /* 0x000000080706723e */ /* 0x010fe400000000ff */
[----:B------:R-:W-:Y:S01]  /*a0550*/  F2FP.F16.F32.PACK_AB R5, R9, R10 ;  /* 0x0000000a0905723e */ /* 0x000fe200000000ff */
[----:B------:R0:W-:Y:S04]  /*a0560*/  STL [R1+0x64], R4 ;  /* 0x0000640401007387 */ /* 0x0001e80000100800 */
[----:B------:R1:W-:Y:S04]  /*a0570*/  STL [R1+0x60], R6 ;  /* 0x0000600601007387 */ /* 0x0003e80000100800 */
[----:B------:R2:W-:Y:S01]  /*a0580*/  STL [R1+0x7c], R5 ;  /* 0x00007c0501007387 */ /* 0x0005e20000100800 */
[----:B0-----:R-:W-:-:S02]  /*a0590*/  F2FP.F16.F32.PACK_AB R4, R11, R12 ;  /* 0x0000000c0b04723e */ /* 0x001fc400000000ff */
        /* <DEDUP_REMOVED lines=324> */
[----:B0-----:R-:W2:Y:S04]  /*a19e0*/  LDL.LU R5, [R1+0xc3c] ;  /* 0x000c3c0001057983 */ /* 0x001ea80000300800 */
        /* <DEDUP_REMOVED lines=59> */
[----:B--2---:R-:W-:-:S03]  /*a1da0*/  F2FP.F16.F32.PACK_AB R4, R5, R4 ;  /* 0x000000040504723e */ /* 0x004fc600000000ff */
[----:B------:R-:W2:Y:S04]  /*a1db0*/  LDL.LU R5, [R1+0x4068] ;  /* 0x0040680001057983 */ /* 0x000ea80000300800 */
[----:B------:R0:W-:Y:S04]  /*a1dc0*/  STL [R1+0x1ec], R4 ;  /* 0x0001ec0401007387 */ /* 0x0001e80000100800 */
[----:B0-----:R-:W2:Y:S01]  /*a1dd0*/  LDL.LU R4, [R1+0x4064] ;  /* 0x0040640001047983 */ /* 0x001ea20000300800 */
[----:B---3--:R-:W-:Y:S02]  /*a1de0*/  F2FP.F16.F32.PACK_AB R7, R6, R7 ;  /* 0x000000070607723e */ /* 0x008fe400000000ff */
[----:B----4-:R-:W-:-:S02]  /*a1df0*/  F2FP.F16.F32.PACK_AB R9, R8, R9 ;  /* 0x000000090809723e */ /* 0x010fc400000000ff */
        /* <DEDUP_REMOVED lines=26> */
[----:B--2---:R-:W-:Y:S02]  /*a1fa0*/  F2FP.F16.F32.PACK_AB R5, R4, R5 ;  /* 0x000000050405723e */ /* 0x004fe400000000ff */
[----:B------:R1:W5:Y:S04]  /*a1fb0*/  LDL.LU R4, [R1+0x4060] ;  /* 0x0040600001047983 */ /* 0x0003680000300800 */
[----:B------:R0:W-:Y:S04]  /*a1fc0*/  STL [R1+0x1e8], R5 ;  /* 0x0001e80501007387 */ /* 0x0001e80000100800 */
[----:B0-----:R1:W5:Y:S04]  /*a1fd0*/  LDL.LU R5, [R1+0x405c] ;  /* 0x00405c0001057983 */ /* 0x0013680000300800 */
        /* <DEDUP_REMOVED lines=81> */
[----:B------:R-:W2:Y:S01]  /*a24f0*/  LDL.LU R61, [R1+0x3f80] ;  /* 0x003f8000013d7983 */ /* 0x000ea20000300800 */
[----:B------:R-:W-:-:S03]  /*a2500*/  F2FP.F16.F32.PACK_AB R2, R2, R0 ;  /* 0x000000000202723e */ /* 0x000fc600000000ff */
[----:B------:R1:W-:Y:S01]  /*a2510*/  STL [R1+0x258], R3 ;  /* 0x0002580301007387 */ /* 0x0003e20000100800 */
[----:B--2---:R-:W-:-:S05]  /*a2520*/  F2FP.F16.F32.PACK_AB R0, R60, R61 ;  /* 0x0000003d3c00723e */ /* 0x004fca00000000ff */
[----:B------:R1:W-:Y:S04]  /*a2530*/  STL [R1+0x250], R0 ;  /* 0x0002500001007387 */ /* 0x0003e80000100800 */
[----:B------:R1:W-:Y:S02]  /*a2540*/  STL [R1+0x254], R2 ;  /* 0x0002540201007387 */ /* 0x0003e40000100800 */
.L_x_0:
[----:B-----5:R-:W-:Y:S01]  /*a2550*/  STL.64 [R1+0x4020], R30 ;  /* 0x0040201e01007387 */ /* 0x020fe20000100a00 */
[----:B-1----:R-:W1:Y:S01]  /*a2560*/  S2R R0, SR_TID.X ;  /* 0x0000000000007919 */ /* 0x002e620000002100 */
[----:B------:R-:W2:Y:S01]  /*a2570*/  S2UR UR5, SR_CgaCtaId ;  /* 0x00000000000579c3 */ /* 0x000ea20000008800 */
[----:B------:R-:W-:Y:S01]  /*a2580*/  UMOV UR4, 0x400 ;  /* 0x0000040000047882 */ /* 0x000fe20000000000 */
[----:B------:R-:W3:Y:S01]  /*a2590*/  LDCU.64 UR6, c[0x0][0x390] ;  /* 0x00007200ff0677ac */ /* 0x000ee20008000a00 */
[----:B------:R4:W-:Y:S01]  /*a25a0*/  STL.64 [R1+0x4018], R28 ;  /* 0x0040181c01007387 */ /* 0x0009e20000100a00 */
[----:B------:R-:W0:Y:S01]  /*a25b0*/  LDCU.64 UR28, c[0x0][0x398] ;  /* 0x00007300ff1c77ac */ /* 0x000e220008000a00 */
[----:B------:R-:W0:Y:S01]  /*a25c0*/  LDCU UR20, c[0x0][0x3b8] ;  /* 0x00007700ff1477ac */ /* 0x000e220008000800 */
[----:B------:R-:W0:Y:S01]  /*a25d0*/  LDCU.64 UR10, c[0x0][0x398] ;  /* 0x00007300ff0a77ac */ /* 0x000e220008000a00 */
[----:B----4-:R-:W4:Y:S01]  /*a25e0*/  LDL.LU R28, [R1+0x220] ;  /* 0x00022000011c7983 */ /* 0x010f220000300800 */
[----:B------:R-:W0:Y:S03]  /*a25f0*/  LDCU.64 UR30, c[0x0][0x398] ;  /* 0x00007300ff1e77ac */ /* 0x000e260008000a00 */
[----:B------:R-:W4:Y:S01]  /*a2600*/  LDL.LU R29, [R1+0x224] ;  /* 0x00022400011d7983 */ /* 0x000f220000300800 */
[----:B------:R-:W0:Y:S03]  /*a2610*/  LDCU.64 UR22, c[0x0][0x398] ;  /* 0x00007300ff1677ac */ /* 0x000e260008000a00 */
[----:B------:R-:W4:Y:S01]  /*a2620*/  LDL.LU R30, [R1+0x228] ;  /* 0x00022800011e7983 */ /* 0x000f220000300800 */
[----:B------:R-:W0:Y:S03]  /*a2630*/  LDCU.64 UR32, c[0x0][0x398] ;  /* 0x00007300ff2077ac */ /* 0x000e260008000a00 */
[----:B------:R-:W4:Y:S01]  /*a2640*/  LDL.LU R31, [R1+0x22c] ;  /* 0x00022c00011f7983 */ /* 0x000f220000300800 */
[----:B------:R-:W0:Y:S03]  /*a2650*/  LDCU.64 UR24, c[0x0][0x398] ;  /* 0x00007300ff1877ac */ /* 0x000e260008000a00 */
[----:B------:R-:W-:Y:S01]  /*a2660*/  STL.64 [R1+0x4010], R34 ;  /* 0x0040102201007387 */ /* 0x000fe20000100a00 */
[----:B------:R-:W0:Y:S03]  /*a2670*/  LDCU.64 UR34, c[0x0][0x398] ;  /* 0x00007300ff2277ac */ /* 0x000e260008000a00 */
[----:B------:R1:W-:Y:S01]  /*a2680*/  STL.64 [R1+0x4008], R32 ;  /* 0x0040082001007387 */ /* 0x0003e20000100a00 */
[----:B------:R-:W0:Y:S01]  /*a2690*/  LDCU.64 UR18, c[0x0][0x398] ;  /* 0x00007300ff1277ac */ /* 0x000e220008000a00 */
[----:B------:R-:W0:Y:S01]  /*a26a0*/  LDCU.64 UR26, c[0x0][0x398] ;  /* 0x00007300ff1a77ac */ /* 0x000e220008000a00 */
[----:B------:R-:W0:Y:S01]  /*a26b0*/  LDCU.64 UR16, c[0x0][0x398] ;  /* 0x00007300ff1077ac */ /* 0x000e220008000a00 */
[----:B-1----:R-:W3:Y:S01]  /*a26c0*/  LDL.LU R32, [R1+0x230] ;  /* 0x0002300001207983 */ /* 0x002ee20000300800 */
[----:B------:R-:W1:Y:S03]  /*a26d0*/  LDCU.64 UR14, c[0x0][0x398] ;  /* 0x00007300ff0e77ac */ /* 0x000e660008000a00 */
[----:B------:R-:W3:Y:S01]  /*a26e0*/  LDL.LU R33, [R1+0x234] ;  /* 0x0002340001217983 */ /* 0x000ee20000300800 */
[----:B------:R-:W0:Y:S03]  /*a26f0*/  LDCU.64 UR12, c[0x0][0x398] ;  /* 0x00007300ff0c77ac */ /* 0x000e260008000a00 */
[----:B------:R-:W3:Y:S01]  /*a2700*/  LDL.LU R34, [R1+0x238] ;  /* 0x0002380001227983 */ /* 0x000ee20000300800 */
[----:B------:R-:W0:Y:S03]  /*a2710*/  LDCU UR50, c[0x0][0x398] ;  /* 0x00007300ff3277ac */ /* 0x000e260008000800 */
[----:B------:R-:W3:Y:S01]  /*a2720*/  LDL.LU R35, [R1+0x23c] ;  /* 0x00023c0001237983 */ /* 0x000ee20000300800 */
[----:B------:R-:W0:Y:S03]  /*a2730*/  LDCU UR21, c[0x0][0x39c] ;  /* 0x00007380ff1577ac */ /* 0x000e260008000800 */
[----:B------:R-:W-:Y:S01]  /*a2740*/  STL.64 [R1+0x4000], R38 ;  /* 0x0040002601007387 */ /* 0x000fe20000100a00 */
[----:B------:R-:W0:Y:S03]  /*a2750*/  LDCU UR68, c[0x0][0x398] ;  /* 0x00007300ff4477ac */ /* 0x000e260008000800 */
[----:B------:R1:W-:Y:S01]  /*a2760*/  STL.64 [R1+0x3ff8], R36 ;  /* 0x003ff82401007387 */ /* 0x0003e20000100a00 */
[----:B------:R-:W0:Y:S01]  /*a2770*/  LDCU UR38, c[0x0][0x398] ;  /* 0x00007300ff2677ac */ /* 0x000e220008000800 */
[----:B------:R-:W0:Y:S01]  /*a2780*/  LDCU UR69, c[0x0][0x398] ;  /* 0x00007300ff4577ac */ /* 0x000e220008000800 */
[----:B------:R-:W0:Y:S01]  /*a2790*/  LDCU UR37, c[0x0][0x398] ;  /* 0x00007300ff2577ac */ /* 0x000e220008000800 */
[----:B-1----:R-:W3:Y:S01]  /*a27a0*/  LDL.LU R36, [R1+0x240] ;  /* 0x0002400001247983 */ /* 0x002ee20000300800 */
[----:B------:R-:W1:Y:S03]  /*a27b0*/  LDCU UR46, c[0x0][0x398] ;  /* 0x00007300ff2e77ac */ /* 0x000e660008000800 */
[----:B------:R-:W3:Y:S01]  /*a27c0*/  LDL.LU R37, [R1+0x244] ;  /* 0x0002440001257983 */ /* 0x000ee20000300800 */
[----:B------:R-:W0:Y:S03]  /*a27d0*/  LDCU UR66, c[0x0][0x39c] ;  /* 0x00007380ff4277ac */ /* 0x000e260008000800 */
        /* <DEDUP_REMOVED lines=17> */
[----:B------:R-:W-:Y:S01]  /*a28f0*/  LOP3.LUT R0, R0, 0x1f, RZ, 0xc0, !PT ;  /* 0x0000001f00007812 */ /* 0x000fe200078ec0ff */
[----:B--2---:R-:W-:-:S02]  /*a2900*/  ULEA UR4, UR5, UR4, 0x18 ;  /* 0x0000000405047291 */ /* 0x004fc4000f8ec0ff */
[----:B------:R-:W-:Y:S01]  /*a2910*/  STL.64 [R1+0x3fe0], R46 ;  /* 0x003fe02e01007387 */ /* 0x000fe20000100a00 */
[----:B------:R-:W2:Y:S03]  /*a2920*/  LDCU UR58, c[0x0][0x398] ;  /* 0x00007300ff3a77ac */ /* 0x000ea60008000800 */
[----:B------:R-:W-:Y:S01]  /*a2930*/  STL.64 [R1+0x3fd8], R44 ;  /* 0x003fd82c01007387 */ /* 0x000fe20000100a00 */
[----:B------:R-:W-:Y:S01]  /*a2940*/  LEA R0, R0, UR4, 0x4 ;  /* 0x0000000400007c11 */ /* 0x000fe2000f8e20ff */
[----:B------:R-:W0:Y:S01]  /*a2950*/  LDCU UR60, c[0x0][0x398] ;  /* 0x00007300ff3c77ac */ /* 0x000e220008000800 */
[----:B------:R-:W-:Y:S06]  /*a2960*/  BAR.SYNC.DEFER_BLOCKING 0x0 ;  /* 0x0000000000007b1d */ /* 0x000fec0000010000 */
[----:B------:R-:W0:Y:S01]  /*a2970*/  LDCU.64 UR4, c[0x0][0x398] ;  /* 0x00007300ff0477ac */ /* 0x000e220008000a00 */
[----:B------:R-:W-:Y:S01]  /*a2980*/  STL.64 [R1+0x3fd0], R50 ;  /* 0x003fd03201007387 */ /* 0x000fe20000100a00 */
[----:B------:R-:W0:Y:S03]  /*a2990*/  LDCU UR77, c[0x0][0x39c] ;  /* 0x00007380ff4d77ac */ /* 0x000e260008000800 */
        /* <DEDUP_REMOVED lines=9> */
[----:B------:R-:W0:Y:S01]  /*a2a30*/  LDCU UR76, c[0x0][0x398] ;  /* 0x00007300ff4c77ac */ /* 0x000e220008000800 */
        /* <DEDUP_REMOVED lines=18> */
[----:B---3--:R-:W-:Y:S01]  /*a2b60*/  STSM.16.M88.4 [R0], R40 ;  /* 0x0000002800007844 */ /* 0x008fe20000000200 */
[----:B------:R-:W-:-:S03]  /*a2b70*/  NOP ;  /* 0x0000000000007918 */ /* 0x000fc60000000000 */
[----:B------:R-:W3:Y:S01]  /*a2b80*/  LDS.128 R40, [R0] ;  /* 0x0000000000287984 */ /* 0x000ee20000000c00 */
[----:B------:R-:W-:-:S03]  /*a2b90*/  NOP ;  /* 0x0000000000007918 */ /* 0x000fc60000000000 */
[----:B------:R-:W-:Y:S01]  /*a2ba0*/  STSM.16.M88.4 [R0], R36 ;  /* 0x0000002400007844 */ /* 0x000fe20000000200 */
[----:B------:R-:W-:-:S03]  /*a2bb0*/  NOP ;  /* 0x0000000000007918 */ /* 0x000fc60000000000 */
[----:B------:R-:W0:Y:S01]  /*a2bc0*/  LDS.128 R44, [R0] ;  /* 0x00000000002c7984 */ /* 0x000e220000000c00 */
[----:B------:R-:W-:-:S03]  /*a2bd0*/  NOP ;  /* 0x0000000000007918 */ /* 0x000fc60000000000 */
[----:B------:R-:W-:Y:S01]  /*a2be0*/  STSM.16.M88.4 [R0], R32 ;  /* 0x0000002000007844 */ /* 0x000fe20000000200 */
[----:B------:R-:W-:-:S03]  /*a2bf0*/  NOP ;  /* 0x0000000000007918 */ /* 0x000fc60000000000 */
[----:B------:R-:W0:Y:S01]  /*a2c00*/  LDS.128 R32, [R0] ;  /* 0x0000000000207984 */ /* 0x000e220000000c00 */
[----:B------:R-:W-:-:S03]  /*a2c10*/  NOP ;  /* 0x0000000000007918 */ /* 0x000fc60000000000 */
[----:B---3--:R3:W-:Y:S04]  /*a2c20*/  STL.64 [R1+0x250], R40 ;  /* 0x0002502801007387 */ /* 0x0087e80000100a00 */
[----:B------:R0:W-:Y:S04]  /*a2c30*/  STL.64 [R1+0x258], R42 ;  /* 0x0002582a01007387 */ /* 0x0001e80000100a00 */
[----:B---3--:R-:W3:Y:S04]  /*a2c40*/  LDL.LU R40, [R1+0x210] ;  /* 0x0002100001287983 */ /* 0x008ee80000300800 */
[----:B------:R-:W3:Y:S04]  /*a2c50*/  LDL.LU R41, [R1+0x214] ;  /* 0x0002140001297983 */ /* 0x000ee80000300800 */
[----:B0-----:R-:W3:Y:S04]  /*a2c60*/  LDL.LU R42, [R1+0x218] ;  /* 0x00021800012a7983 */ /* 0x001ee80000300800 */
[----:B------:R-:W3:Y:S04]  /*a2c70*/  LDL.LU R43, [R1+0x21c] ;  /* 0x00021c00012b7983 */ /* 0x000ee80000300800 */
[----:B------:R-:W2:Y:S04]  /*a2c80*/  LDL.LU R36, [R1+0x200] ;  /* 0x0002000001247983 */ /* 0x000ea80000300800 */
[----:B------:R-:W2:Y:S04]  /*a2c90*/  LDL.LU R37, [R1+0x204] ;  /* 0x0002040001257983 */ /* 0x000ea80000300800 */
[----:B------:R-:W2:Y:S04]  /*a2ca0*/  LDL.LU R38, [R1+0x208] ;  /* 0x0002080001267983 */ /* 0x000ea80000300800 */
[----:B------:R-:W2:Y:S04]  /*a2cb0*/  LDL.LU R39, [R1+0x20c] ;  /* 0x00020c0001277983 */ /* 0x000ea80000300800 */
[----:B------:R0:W-:Y:S04]  /*a2cc0*/  STL.64 [R1+0x240], R44 ;  /* 0x0002402c01007387 */ /* 0x0001e80000100a00 */
[----:B------:R0:W-:Y:S04]  /*a2cd0*/  STL.64 [R1+0x248], R46 ;  /* 0x0002482e01007387 */ /* 0x0001e80000100a00 */
[----:B------:R0:W-:Y:S04]  /*a2ce0*/  STL.64 [R1+0x230], R32 ;  /* 0x0002302001007387 */ /* 0x0001e80000100a00 */
[----:B------:R0:W-:Y:S04]  /*a2cf0*/  STL.64 [R1+0x238], R34 ;  /* 0x0002382201007387 */ /* 0x0001e80000100a00 */
        /* <DEDUP_REMOVED lines=12> */
[----:B----4-:R0:W-:Y:S01]  /*a2dc0*/  STSM.16.M88.4 [R0], R28 ;  /* 0x0000001c00007844 */ /* 0x0101e20000000200 */
[----:B------:R-:W-:-:S03]  /*a2dd0*/  NOP ;  /* 0x0000000000007918 */ /* 0x000fc60000000000 */
[----:B------:R-:W4:Y:S01]  /*a2de0*/  LDS.128 R52, [R0] ;  /* 0x0000000000347984 */ /* 0x000f220000000c00 */
[----:B------:R-:W-:-:S03]  /*a2df0*/  NOP ;  /* 0x0000000000007918 */ /* 0x000fc60000000000 */
[----:B0-----:R-:W2:Y:S04]  /*a2e00*/  LDL.LU R28, [R1+0x1c0] ;  /* 0x0001c000011c7983 */ /* 0x001ea80000300800 */
[----:B------:R-:W2:Y:S04]  /*a2e10*/  LDL.LU R29, [R1+0x1c4] ;  /* 0x0001c400011d7983 */ /* 0x000ea80000300800 */
[----:B------:R-:W2:Y:S04]  /*a2e20*/  LDL.LU R30, [R1+0x1c8] ;  /* 0x0001c800011e7983 */ /* 0x000ea80000300800 */
[----:B------:R-:W2:Y:S04]  /*a2e30*/  LDL.LU R31, [R1+0x1cc] ;  /* 0x0001cc00011f7983 */ /* 0x000ea80000300800 */
[----:B----4-:R-:W-:Y:S04]  /*a2e40*/  STL.64 [R1+0x220], R52 ;  /* 0x0002203401007387 */ /* 0x010fe80000100a00 */
[----:B------:R-:W-:Y:S04]  /*a2e50*/  STL.64 [R1+0x228], R54 ;  /* 0x0002283601007387 */ /* 0x000fe80000100a00 */
[----:B---3--:R-:W-:Y:S01]  /*a2e60*/  STSM.16.M88.4 [R0], R40 ;  /* 0x0000002800007844 */ /* 0x008fe20000000200 */
[----:B------:R-:W-:-:S03]  /*a2e70*/  NOP ;  /* 0x0000000000007918 */ /* 0x000fc60000000000 */
[----:B------:R-:W0:Y:S01]  /*a2e80*/  LDS.128 R40, [R0] ;  /* 0x0000000000287984 */ /* 0x000e220000000c00 */
[----:B------:R-:W-:-:S03]  /*a2e90*/  NOP ;  /* 0x0000000000007918 */ /* 0x000fc60000000000 */
[----:B--2---:R-:W-:Y:S01]  /*a2ea0*/  STSM.16.M88.4 [R0], R36 ;  /* 0x0000002400007844 */ /* 0x004fe20000000200 */
[----:B------:R-:W-:-:S03]  /*a2eb0*/  NOP ;  /* 0x0000000000007918 */ /* 0x000fc60000000000 */
[----:B------:R-:W2:Y:S01]  /*a2ec0*/  LDS.128 R52, [R0] ;  /* 0x0000000000347984 */ /* 0x000ea20000000c00 */
[----:B------:R-:W-:-:S03]  /*a2ed0*/  NOP ;  /* 0x0000000000007918 */ /* 0x000fc60000000000 */
[----:B0-----:R0:W-:Y:S04]  /*a2ee0*/  STL.64 [R1+0x210], R40 ;  /* 0x0002102801007387 */ /* 0x0011e80000100a00 */
[----:B------:R3:W-:Y:S04]  /*a2ef0*/  STL.64 [R1+0x218], R42 ;  /* 0x0002182a01007387 */ /* 0x0007e80000100a00 */
[----:B0-----:R-:W4:Y:S04]  /*a2f00*/  LDL.LU R40, [R1+0x1b0] ;  /* 0x0001b00001287983 */ /* 0x001f280000300800 */
[----:B------:R-:W4:Y:S04]  /*a2f10*/  LDL.LU R41, [R1+0x1b4] ;  /* 0x0001b40001297983 */ /* 0x000f280000300800 */
[----:B---3--:R-:W4:Y:S04]  /*a2f20*/  LDL.LU R42, [R1+0x1b8] ;  /* 0x0001b800012a7983 */ /* 0x008f280000300800 */
[----:B------:R-:W4:Y:S04]  /*a2f30*/  LDL.LU R43, [R1+0x1bc] ;  /* 0x0001bc00012b7983 */ /* 0x000f280000300800 */
[----:B------:R-:W-:Y:S01]  /*a2f40*/  STSM.16.M88.4 [R0], R48 ;  /* 0x0000003000007844 */ /* 0x000fe20000000200 */
[----:B------:R-:W-:-:S03]  /*a2f50*/  NOP ;  /* 0x0000000000007918 */ /* 0x000fc60000000000 */
[----:B------:R-:W0:Y:S01]  /*a2f60*/  LDS.128 R48, [R0] ;  /* 0x0000000000307984 */ /* 0x000e220000000c00 */
[----:B------:R-:W-:-:S03]  /*a2f70*/  NOP ;  /* 0x0000000000007918 */ /* 0x000fc60000000000 */
[----:B------:R-:W-:Y:S01]  /*a2f80*/  STSM.16.M88.4 [R0], R44 ;  /* 0x0000002c00007844 */ /* 0x000fe20000000200 */
[----:B------:R-:W-:-:S03]  /*a2f90*/  NOP ;  /* 0x0000000000007918 */ /* 0x000fc60000000000 */
[----:B------:R-:W3:Y:S01]  /*a2fa0*/  LDS.128 R44, [R0] ;  /* 0x00000000002c7984 */ /* 0x000ee20000000c00 */
[----:B------:R-:W-:-:S03]  /*a2fb0*/  NOP ;  /* 0x0000000000007918 */ /* 0x000fc60000000000 */
[----:B------:R-:W-:Y:S01]  /*a2fc0*/  STSM.16.M88.4 [R0], R32 ;  /* 0x0000002000007844 */ /* 0x000fe20000000200 */
[----:B------:R-:W-:-:S03]  /*a2fd0*/  NOP ;  /* 0x0000000000007918 */ /* 0x000fc60000000000 */
[----:B------:R-:W1:Y:S01]  /*a2fe0*/  LDS.128 R32, [R0] ;  /* 0x0000000000207984 */ /* 0x000e620000000c00 */
[----:B------:R-:W-:-:S03]  /*a2ff0*/  NOP ;  /* 0x0000000000007918 */ /* 0x000fc60000000000 */
[----:B------:R-:W4:Y:S04]  /*a3000*/  LDL.LU R36, [R1+0x1a0] ;  /* 0x0001a00001247983 */ /* 0x000f280000300800 */
[----:B------:R-:W4:Y:S04]  /*a3010*/  LDL.LU R37, [R1+0x1a4] ;  /* 0x0001a40001257983 */ /* 0x000f280000300800 */
[----:B------:R-:W4:Y:S04]  /*a3020*/  LDL.LU R38, [R1+0x1a8] ;  /* 0x0001a80001267983 */ /* 0x000f280000300800 */
[----:B------:R-:W4:Y:S04]  /*a3030*/  LDL.LU R39, [R1+0x1ac] ;  /* 0x0001ac0001277983 */ /* 0x000f280000300800 */
[----:B--2---:R-:W-:Y:S04]  /*a3040*/  STL.64 [R1+0x200], R52 ;  /* 0x0002003401007387 */ /* 0x004fe80000100a00 */
[----:B------:R-:W-:Y:S04]  /*a3050*/  STL.64 [R1+0x208], R54 ;  /* 0x0002083601007387 */ /* 0x000fe80000100a00 */
[----:B0-----:R-:W-:Y:S04]  /*a3060*/  STL.64 [R1+0x1f0], R48 ;  /* 0x0001f03001007387 */ /* 0x001fe80000100a00 */
[----:B------:R-:W-:Y:S04]  /*a3070*/  STL.64 [R1+0x1f8], R50 ;  /* 0x0001f83201007387 */ /* 0x000fe80000100a00 */
[----:B---3--:R-:W-:Y:S04]  /*a3080*/  STL.64 [R1+0x1e0], R44 ;  /* 0x0001e02c01007387 */ /* 0x008fe80000100a00 */
[----:B------:R-:W-:Y:S04]  /*a3090*/  STL.64 [R1+0x1e8], R46 ;  /* 0x0001e82e01007387 */ /* 0x000fe80000100a00 */
[----:B-1----:R0:W-:Y:S04]  /*a30a0*/  STL.64 [R1+0x1d0], R32 ;  /* 0x0001d02001007387 */ /* 0x0021e80000100a00 */
[----:B------:R1:W-:Y:S04]  /*a30b0*/  STL.64 [R1+0x1d8], R34 ;  /* 0x0001d82201007387 */ /* 0x0003e80000100a00 */
[----:B0-----:R-:W2:Y:S04]  /*a30c0*/  LDL.LU R32, [R1+0x190] ;  /* 0x0001900001207983 */ /* 0x001ea80000300800 */
[----:B------:R-:W2:Y:S04]  /*a30d0*/  LDL.LU R33, [R1+0x194] ;  /* 0x0001940001217983 */ /* 0x000ea80000300800 */
[----:B-1----:R-:W2:Y:S04]  /*a30e0*/  LDL.LU R34, [R1+0x198] ;  /* 0x0001980001227983 */ /* 0x002ea80000300800 */
[----:B------:R-:W2:Y:S04]  /*a30f0*/  LDL.LU R35, [R1+0x19c] ;  /* 0x00019c0001237983 */ /* 0x000ea80000300800 */
[----:B------:R0:W-:Y:S01]  /*a3100*/  STSM.16.M88.4 [R0], R28 ;  /* 0x0000001c00007844 */ /* 0x0001e20000000200 */
[----:B------:R-:W-:-:S03]  /*a3110*/  NOP ;  /* 0x0000000000007918 */ /* 0x000fc60000000000 */
[----:B------:R-:W1:Y:S01]  /*a3120*/  LDS.128 R44, [R0] ;  /* 0x00000000002c7984 */ /* 0x000e620000000c00 */
[----:B------:R-:W-:-:S03]  /*a3130*/  NOP ;  /* 0x0000000000007918 */ /* 0x000fc60000000000 */
[----:B0-----:R-:W3:Y:S04]  /*a3140*/  LDL.LU R28, [R1+0x180] ;  /* 0x00018000011c7983 */ /* 0x001ee80000300800 */
[----:B------:R-:W3:Y:S04]  /*a3150*/  LDL.LU R29, [R1+0x184] ;  /* 0x00018400011d7983 */ /* 0x000ee80000300800 */
[----:B------:R-:W3:Y:S04]  /*a3160*/  LDL.LU R30, [R1+0x188] ;  /* 0x00018800011e7983 */ /* 0x000ee80000300800 */
[----:B------:R-:W3:Y:S04]  /*a3170*/  LDL.LU R31, [R1+0x18c] ;  /* 0x00018c00011f7983 */ /* 0x000ee80000300800 */
[----:B-1----:R-:W-:Y:S04]  /*a3180*/  STL.64 [R1+0x1c0], R44 ;  /* 0x0001c02c01007387 */ /* 0x002fe80000100a00 */
[----:B------:R-:W-:Y:S04]  /*a3190*/  STL.64 [R1+0x1c8], R46 ;  /* 0x0001c82e01007387 */ /* 0x000fe80000100a00 */
[----:B----4-:R-:W-:Y:S01]  /*a31a0*/  STSM.16.M88.4 [R0], R40 ;  /* 0x0000002800007844 */ /* 0x010fe20000000200 */
[----:B------:R-:W-:-:S03]  /*a31b0*/  NOP ;  /* 0x0000000000007918 */ /* 0x000fc60000000000 */
[----:B------:R-:W0:Y:S01]  /*a31c0*/  LDS.128 R40, [R0] ;  /* 0x0000000000287984 */ /* 0x000e220000000c00 */
[----:B------:R-:W-:-:S03]  /*a31d0*/  NOP ;  /* 0x0000000000007918 */ /* 0x000fc60000000000 */
[----:B0-----:R0:W-:Y:S04]  /*a31e0*/  STL.64 [R1+0x1b0], R40 ;  /* 0x0001b02801007387 */ /* 0x0011e80000100a00 */
[----:B------:R1:W-:Y:S04]  /*a31f0*/  STL.64 [R1+0x1b8], R42 ;  /* 0x0001b82a01007387 */ /* 0x0003e80000100a00 */
        /* <DEDUP_REMOVED lines=11> */
[----:B------:R0:W-:Y:S01]  /*a32b0*/  STSM.16.M88.4 [R0], R36 ;  /* 0x0000002400007844 */ /* 0x0001e20000000200 */
[----:B------:R-:W-:-:S03]  /*a32c0*/  NOP ;  /* 0x0000000000007918 */ /* 0x000fc60000000000 */
[----:B------:R-:W4:Y:S04]  /*a32d0*/  LDL.LU R43, [R1+0x15c] ;  /* 0x00015c00012b7983 */ /* 0x000f280000300800 */
[----:B------:R-:W1:Y:S01]  /*a32e0*/  LDS.128 R52, [R0] ;  /* 0x0000000000347984 */ /* 0x000e620000000c00 */
[----:B------:R-:W-:-:S03]  /*a32f0*/  NOP ;  /* 0x0000000000007918 */ /* 0x000fc60000000000 */
[----:B--2---:R-:W-:Y:S01]  /*a3300*/  STSM.16.M88.4 [R0], R32 ;  /* 0x0000002000007844 */ /* 0x004fe20000000200 */
[----:B------:R-:W-:-:S03]  /*a3310*/  NOP ;  /* 0x0000000000007918 */ /* 0x000fc60000000000 */
[----:B------:R-:W2:Y:S01]  /*a3320*/  LDS.128 R32, [R0] ;  /* 0x0000000000207984 */ /* 0x000ea20000000c00 */
[----:B------:R-:W-:-:S03]  /*a3330*/  NOP ;  /* 0x0000000000007918 */ /* 0x000fc60000000000 */
[----:B0-----:R-:W4:Y:S04]  /*a3340*/  LDL.LU R36, [R1+0x140] ;  /* 0x0001400001247983 */ /* 0x001f280000300800 */
[----:B------:R-:W4:Y:S04]  /*a3350*/  LDL.LU R37, [R1+0x144] ;  /* 0x0001440001257983 */ /* 0x000f280000300800 */
[----:B------:R-:W4:Y:S04]  /*a3360*/  LDL.LU R38, [R1+0x148] ;  /* 0x0001480001267983 */ /* 0x000f280000300800 */
[----:B------:R-:W4:Y:S04]  /*a3370*/  LDL.LU R39, [R1+0x14c] ;  /* 0x00014c0001277983 */ /* 0x000f280000300800 */
[----:B-1----:R-:W-:Y:S04]  /*a3380*/  STL.64 [R1+0x1a0], R52 ;  /* 0x0001a03401007387 */ /* 0x002fe80000100a00 */
[----:B------:R-:W-:Y:S04]  /*a3390*/  STL.64 [R1+0x1a8], R54 ;  /* 0x0001a83601007387 */ /* 0x000fe80000100a00 */
[----:B--2---:R0:W-:Y:S04]  /*a33a0*/  STL.64 [R1+0x190], R32 ;  /* 0x0001902001007387 */ /* 0x0041e80000100a00 */
[----:B------:R1:W-:Y:S04]  /*a33b0*/  STL.64 [R1+0x198], R34 ;  /* 0x0001982201007387 */ /* 0x0003e80000100a00 */
[----:B0-----:R-:W2:Y:S04]  /*a33c0*/  LDL.LU R32, [R1+0x130] ;  /* 0x0001300001207983 */ /* 0x001ea80000300800 */
[----:B------:R-:W2:Y:S04]  /*a33d0*/  LDL.LU R33, [R1+0x134] ;  /* 0x0001340001217983 */ /* 0x000ea80000300800 */
[----:B-1----:R-:W2:Y:S04]  /*a33e0*/  LDL.LU R34, [R1+0x138] ;  /* 0x0001380001227983 */ /* 0x002ea80000300800 */
[----:B------:R-:W2:Y:S04]  /*a33f0*/  LDL.LU R35, [R1+0x13c] ;  /* 0x00013c0001237983 */ /* 0x000ea80000300800 */
[----:B---3--:R0:W-:Y:S01]  /*a3400*/  STSM.16.M88.4 [R0], R28 ;  /* 0x0000001c00007844 */ /* 0x0081e20000000200 */
        /* <DEDUP_REMOVED lines=13> */
[----:B------:R-:W-:Y:S01]  /*a34e0*/  STSM.16.M88.4 [R0], R44 ;  /* 0x0000002c00007844 */ /* 0x000fe20000000200 */
[----:B------:R-:W-:-:S03]  /*a34f0*/  NOP ;  /* 0x0000000000007918 */ /* 0x000fc60000000000 */
[----:B------:R-:W1:Y:S01]  /*a3500*/  LDS.128 R44, [R0] ;  /* 0x00000000002c7984 */ /* 0x000e620000000c00 */
[----:B------:R-:W-:-:S03]  /*a3510*/  NOP ;  /* 0x0000000000007918 */ /* 0x000fc60000000000 */
[----:B------:R-:W-:Y:S01]  /*a3520*/  STSM.16.M88.4 [R0], R40 ;  /* 0x0000002800007844 */ /* 0x000fe20000000200 */
[----:B------:R-:W-:-:S03]  /*a3530*/  NOP ;  /* 0x0000000000007918 */ /* 0x000fc60000000000 */
[----:B------:R-:W4:Y:S01]  /*a3540*/  LDS.128 R40, [R0] ;  /* 0x0000000000287984 */ /* 0x000f220000000c00 */
[----:B------:R-:W-:-:S03]  /*a3550*/  NOP ;  /* 0x0000000000007918 */ /* 0x000fc60000000000 */
[----:B0-----:R-:W-:Y:S04]  /*a3560*/  STL.64 [R1+0x170], R48 ;  /* 0x0001703001007387 */ /* 0x001fe80000100a00 */
[----:B------:R-:W-:Y:S04]  /*a3570*/  STL.64 [R1+0x178], R50 ;  /* 0x0001783201007387 */ /* 0x000fe80000100a00 */
[----:B-1----:R-:W-:Y:S04]  /*a3580*/  STL.64 [R1+0x160], R44 ;  /* 0x0001602c01007387 */ /* 0x002fe80000100a00 */
[----:B------:R-:W-:Y:S04]  /*a3590*/  STL.64 [R1+0x168], R46 ;  /* 0x0001682e01007387 */ /* 0x000fe80000100a00 */
[----:B------:R-:W-:Y:S01]  /*a35a0*/  STSM.16.M88.4 [R0], R36 ;  /* 0x0000002400007844 */ /* 0x000fe20000000200 */
[----:B------:R-:W-:-:S03]  /*a35b0*/  NOP ;  /* 0x0000000000007918 */ /* 0x000fc60000000000 */
[----:B------:R-:W0:Y:S01]  /*a35c0*/  LDS.128 R44, [R0] ;  /* 0x00000000002c7984 */ /* 0x000e220000000c00 */
[----:B------:R-:W-:-:S03]  /*a35d0*/  NOP ;  /* 0x0000000000007918 */ /* 0x000fc60000000000 */
[----:B----4-:R1:W-:Y:S04]  /*a35e0*/  STL.64 [R1+0x150], R40 ;  /* 0x0001502801007387 */ /* 0x0103e80000100a00 */
[----:B------:R4:W-:Y:S04]  /*a35f0*/  STL.64 [R1+0x158], R42 ;  /* 0x0001582a01007387 */ /* 0x0009e80000100a00 */
[----:B-1----:R-:W3:Y:S04]  /*a3600*/  LDL.LU R40, [R1+0x110] ;  /* 0x0001100001287983 */ /* 0x002ee80000300800 */
[----:B------:R-:W3:Y:S04]  /*a3610*/  LDL.LU R41, [R1+0x114] ;  /* 0x0001140001297983 */ /* 0x000ee80000300800 */
[----:B----4-:R-:W4:Y:S04]  /*a3620*/  LDL.LU R42, [R1+0x118] ;  /* 0x00011800012a7983 */ /* 0x010f280000300800 */
[----:B------:R-:W4:Y:S04]  /*a3630*/  LDL.LU R43, [R1+0x11c] ;  /* 0x00011c00012b7983 */ /* 0x000f280000300800 */
[----:B------:R-:W4:Y:S04]  /*a3640*/  LDL.LU R36, [R1+0x100] ;  /* 0x0001000001247983 */ /* 0x000f280000300800 */
[----:B--2---:R-:W-:Y:S01]  /*a3650*/  STSM.16.M88.4 [R0], R32 ;  /* 0x0000002000007844 */ /* 0x004fe20000000200 */
[----:B------:R-:W-:-:S03]  /*a3660*/  NOP ;  /* 0x0000000000007918 */ /* 0x000fc60000000000 */
[----:B------:R-:W1:Y:S01]  /*a3670*/  LDS.128 R32, [R0] ;  /* 0x0000000000207984 */ /* 0x000e620000000c00 */
[----:B------:R-:W-:-:S03]  /*a3680*/  NOP ;  /* 0x0000000000007918 */ /* 0x000fc60000000000 */
[----:B------:R-:W2:Y:S04]  /*a3690*/  LDL.LU R37, [R1+0x104] ;  /* 0x0001040001257983 */ /* 0x000ea80000300800 */
[----:B------:R-:W2:Y:S04]  /*a36a0*/  LDL.LU R38, [R1+0x108] ;  /* 0x0001080001267983 */ /* 0x000ea80000300800 */
[----:B------:R-:W2:Y:S04]  /*a36b0*/  LDL.LU R39, [R1+0x10c] ;  /* 0x00010c0001277983 */ /* 0x000ea80000300800 */
[----:B0-----:R0:W-:Y:S04]  /*a36c0*/  STL.64 [R1+0x140], R44 ;  /* 0x0001402c01007387 */ /* 0x0011e80000100a00 */
[----:B------:R0:W-:Y:S04]  /*a36d0*/  STL.64 [R1+0x148], R46 ;  /* 0x0001482e01007387 */ /* 0x0001e80000100a00 */
[----:B-1----:R1:W-:Y:S04]  /*a36e0*/  STL.64 [R1+0x130], R32 ;  /* 0x0001302001007387 */ /* 0x0023e80000100a00 */
        /* <DEDUP_REMOVED lines=9> */
[----:B-1----:R-:W2:Y:S04]  /*a3780*/  LDL.LU R32, [R1+0xd0] ;  /* 0x0000d00001207983 */ /* 0x002ea80000300800 */
[----:B------:R-:W2:Y:S04]  /*a3790*/  LDL.LU R33, [R1+0xd4] ;  /* 0x0000d40001217983 */ /* 0x000ea80000300800 */
[----:B------:R-:W2:Y:S04]  /*a37a0*/  LDL.LU R34, [R1+0xd8] ;  /* 0x0000d80001227983 */ /* 0x000ea80000300800 */
        /* <DEDUP_REMOVED lines=15> */
[----:B--2---:R-:W-:Y:S01]  /*a38a0*/  STSM.16.M88.4 [R0], R36 ;  /* 0x0000002400007844 */ /* 0x004fe20000000200 */
[----:B------:R-:W-:-:S03]  /*a38b0*/  NOP ;  /* 0x0000000000007918 */ /* 0x000fc60000000000 */
[----:B------:R-:W1:Y:S01]  /*a38c0*/  LDS.128 R52, [R0] ;  /* 0x0000000000347984 */ /* 0x000e620000000c00 */
[----:B------:R-:W-:-:S03]  /*a38d0*/  NOP ;  /* 0x0000000000007918 */ /* 0x000fc60000000000 */
[----:B0-----:R0:W-:Y:S04]  /*a38e0*/  STL.64 [R1+0x110], R40 ;  /* 0x0001102801007387 */ /* 0x0011e80000100a00 */
[----:B------:R2:W-:Y:S04]  /*a38f0*/  STL.64 [R1+0x118], R42 ;  /* 0x0001182a01007387 */ /* 0x0005e80000100a00 */
[----:B0-----:R-:W4:Y:S04]  /*a3900*/  LDL.LU R40, [R1+0xb0] ;  /* 0x0000b00001287983 */ /* 0x001f280000300800 */
[----:B------:R-:W4:Y:S04]  /*a3910*/  LDL.LU R41, [R1+0xb4] ;  /* 0x0000b40001297983 */ /* 0x000f280000300800 */
[----:B--2---:R-:W4:Y:S04]  /*a3920*/  LDL.LU R42, [R1+0xb8] ;  /* 0x0000b800012a7983 */ /* 0x004f280000300800 */
[----:B------:R-:W4:Y:S04]  /*a3930*/  LDL.LU R43, [R1+0xbc] ;  /* 0x0000bc00012b7983 */ /* 0x000f280000300800 */
[----:B------:R-:W-:Y:S01]  /*a3940*/  STSM.16.M88.4 [R0], R48 ;  /* 0x0000003000007844 */ /* 0x000fe20000000200 */
[----:B------:R-:W-:-:S03]  /*a3950*/  NOP ;  /* 0x0000000000007918 */ /* 0x000fc60000000000 */
[----:B------:R-:W0:Y:S01]  /*a3960*/  LDS.128 R48, [R0] ;  /* 0x0000000000307984 */ /* 0x000e220000000c00 */
[----:B------:R-:W-:-:S03]  /*a3970*/  NOP ;  /* 0x0000000000007918 */ /* 0x000fc60000000000 */
[----:B------:R-:W2:Y:S04]  /*a3980*/  LDL.LU R36, [R1+0xa0] ;  /* 0x0000a00001247983 */ /* 0x000ea80000300800 */
        /* <DEDUP_REMOVED lines=8> */
[----:B------:R-:W2:Y:S04]  /*a3a10*/  LDL.LU R37, [R1+0xa4] ;  /* 0x0000a40001257983 */ /* 0x000ea80000300800 */
[----:B------:R-:W2:Y:S04]  /*a3a20*/  LDL.LU R38, [R1+0xa8] ;  /* 0x0000a80001267983 */ /* 0x000ea80000300800 */
[----:B------:R-:W2:Y:S04]  /*a3a30*/  LDL.LU R39, [R1+0xac] ;  /* 0x0000ac0001277983 */ /* 0x000ea80000300800 */
[----:B-1----:R-:W-:Y:S04]  /*a3a40*/  STL.64 [R1+0x100], R52 ;  /* 0x0001003401007387 */ /* 0x002fe80000100a00 */
[----:B------:R-:W-:Y:S04]  /*a3a50*/  STL.64 [R1+0x108], R54 ;  /* 0x0001083601007387 */ /* 0x000fe80000100a00 */
[----:B0-----:R-:W-:Y:S04]  /*a3a60*/  STL.64 [R1+0xf0], R48 ;  /* 0x0000f03001007387 */ /* 0x001fe80000100a00 */
[----:B------:R-:W-:Y:S04]  /*a3a70*/  STL.64 [R1+0xf8], R50 ;  /* 0x0000f83201007387 */ /* 0x000fe80000100a00 */
[----:B------:R-:W-:Y:S04]  /*a3a80*/  STL.64 [R1+0xe0], R44 ;  /* 0x0000e02c01007387 */ /* 0x000fe80000100a00 */
[----:B------:R-:W-:Y:S04]  /*a3a90*/  STL.64 [R1+0xe8], R46 ;  /* 0x0000e82e01007387 */ /* 0x000fe80000100a00 */
[----:B---3--:R0:W-:Y:S04]  /*a3aa0*/  STL.64 [R1+0xd0], R32 ;  /* 0x0000d02001007387 */ /* 0x0081e80000100a00 */
[----:B------:R1:W-:Y:S04]  /*a3ab0*/  STL.64 [R1+0xd8], R34 ;  /* 0x0000d82201007387 */ /* 0x0003e80000100a00 */
[----:B0-----:R-:W3:Y:S04]  /*a3ac0*/  LDL.LU R32, [R1+0x90] ;  /* 0x0000900001207983 */ /* 0x001ee80000300800 */
[----:B------:R-:W3:Y:S04]  /*a3ad0*/  LDL.LU R33, [R1+0x94] ;  /* 0x0000940001217983 */ /* 0x000ee80000300800 */
[----:B-1----:R-:W3:Y:S04]  /*a3ae0*/  LDL.LU R34, [R1+0x98] ;  /* 0x0000980001227983 */ /* 0x002ee80000300800 */
[----:B------:R-:W3:Y:S04]  /*a3af0*/  LDL.LU R35, [R1+0x9c] ;  /* 0x00009c0001237983 */ /* 0x000ee80000300800 */
        /* <DEDUP_REMOVED lines=27> */
[----:B--2---:R0:W-:Y:S01]  /*a3cb0*/  STSM.16.M88.4 [R0], R36 ;  /* 0x0000002400007844 */ /* 0x0041e20000000200 */
[----:B------:R-:W-:-:S03]  /*a3cc0*/  NOP ;  /* 0x0000000000007918 */ /* 0x000fc60000000000 */
[----:B------:R-:W2:Y:S04]  /*a3cd0*/  LDL.LU R43, [R1+0x5c] ;  /* 0x00005c00012b7983 */ /* 0x000ea80000300800 */
[----:B------:R-:W1:Y:S01]  /*a3ce0*/  LDS.128 R52, [R0] ;  /* 0x0000000000347984 */ /* 0x000e620000000c00 */
[----:B------:R-:W-:-:S03]  /*a3cf0*/  NOP ;  /* 0x0000000000007918 */ /* 0x000fc60000000000 */
[----:B---3--:R-:W-:Y:S01]  /*a3d00*/  STSM.16.M88.4 [R0], R32 ;  /* 0x0000002000007844 */ /* 0x008fe20000000200 */
[----:B------:R-:W-:-:S03]  /*a3d10*/  NOP ;  /* 0x0000000000007918 */ /* 0x000fc60000000000 */
[----:B------:R-:W3:Y:S01]  /*a3d20*/  LDS.128 R32, [R0] ;  /* 0x0000000000207984 */ /* 0x000ee20000000c00 */
[----:B------:R-:W-:-:S03]  /*a3d30*/  NOP ;  /* 0x0000000000007918 */ /* 0x000fc60000000000 */
[----:B0-----:R-:W2:Y:S04]  /*a3d40*/  LDL.LU R36, [R1+0x40] ;  /* 0x0000400001247983 */ /* 0x001ea80000300800 */
[----:B------:R-:W2:Y:S04]  /*a3d50*/  LDL.LU R37, [R1+0x44] ;  /* 0x0000440001257983 */ /* 0x000ea80000300800 */
[----:B------:R-:W2:Y:S04]  /*a3d60*/  LDL.LU R38, [R1+0x48] ;  /* 0x0000480001267983 */ /* 0x000ea80000300800 */
[----:B------:R-:W2:Y:S04]  /*a3d70*/  LDL.LU R39, [R1+0x4c] ;  /* 0x00004c0001277983 */ /* 0x000ea80000300800 */
[----:B-1----:R-:W-:Y:S04]  /*a3d80*/  STL.64 [R1+0xa0], R52 ;  /* 0x0000a03401007387 */ /* 0x002fe80000100a00 */
[----:B------:R-:W-:Y:S04]  /*a3d90*/  STL.64 [R1+0xa8], R54 ;  /* 0x0000a83601007387 */ /* 0x000fe80000100a00 */
[----:B------:R-:W-:Y:S01]  /*a3da0*/  STSM.16.M88.4 [R0], R28 ;  /* 0x0000001c00007844 */ /* 0x000fe20000000200 */
[----:B------:R-:W-:-:S03]  /*a3db0*/  NOP ;  /* 0x0000000000007918 */ /* 0x000fc60000000000 */
[----:B---3--:R0:W-:Y:S04]  /*a3dc0*/  STL.64 [R1+0x90], R32 ;  /* 0x0000902001007387 */ /* 0x0081e80000100a00 */
[----:B------:R1:W-:Y:S04]  /*a3dd0*/  STL.64 [R1+0x98], R34 ;  /* 0x0000982201007387 */ /* 0x0003e80000100a00 */
[----:B------:R-:W3:Y:S01]  /*a3de0*/  LDS.128 R52, [R0] ;  /* 0x0000000000347984 */ /* 0x000ee20000000c00 */
[----:B------:R-:W-:-:S03]  /*a3df0*/  NOP ;  /* 0x0000000000007918 */ /* 0x000fc60000000000 */
[----:B0-----:R-:W2:Y:S04]  /*a3e00*/  LDL.LU R32, [R1+0x30] ;  /* 0x0000300001207983 */ /* 0x001ea80000300800 */
[----:B------:R-:W2:Y:S04]  /*a3e10*/  LDL.LU R33, [R1+0x34] ;  /* 0x0000340001217983 */ /* 0x000ea80000300800 */
[----:B-1----:R-:W2:Y:S04]  /*a3e20*/  LDL.LU R34, [R1+0x38] ;  /* 0x0000380001227983 */ /* 0x002ea80000300800 */
[----:B------:R-:W2:Y:S04]  /*a3e30*/  LDL.LU R35, [R1+0x3c] ;  /* 0x00003c0001237983 */ /* 0x000ea80000300800 */
[----:B------:R-:W2:Y:S04]  /*a3e40*/  LDL.LU R28, [R1+0x20] ;  /* 0x00002000011c7983 */ /* 0x000ea80000300800 */
[----:B------:R-:W2:Y:S04]  /*a3e50*/  LDL.LU R29, [R1+0x24] ;  /* 0x00002400011d7983 */ /* 0x000ea80000300800 */
[----:B------:R-:W2:Y:S04]  /*a3e60*/  LDL.LU R30, [R1+0x28] ;  /* 0x00002800011e7983 */ /* 0x000ea80000300800 */
[----:B------:R-:W2:Y:S04]  /*a3e70*/  LDL.LU R31, [R1+0x2c] ;  /* 0x00002c00011f7983 */ /* 0x000ea80000300800 */
[----:B---3--:R-:W-:Y:S04]  /*a3e80*/  STL.64 [R1+0x80], R52 ;  /* 0x0000803401007387 */ /* 0x008fe80000100a00 */
        /* <DEDUP_REMOVED lines=9> */
[----:B--2---:R-:W-:Y:S01]  /*a3f20*/  STSM.16.M88.4 [R0], R40 ;  /* 0x0000002800007844 */ /* 0x004fe20000000200 */
[----:B------:R-:W-:-:S03]  /*a3f30*/  NOP ;  /* 0x0000000000007918 */ /* 0x000fc60000000000 */
[----:B------:R-:W2:Y:S01]  /*a3f40*/  LDS.128 R40, [R0] ;  /* 0x0000000000287984 */ /* 0x000ea20000000c00 */
[----:B------:R-:W-:-:S03]  /*a3f50*/  NOP ;  /* 0x0000000000007918 */ /* 0x000fc60000000000 */
[----:B0-----:R0:W-:Y:S04]  /*a3f60*/  STL.64 [R1+0x70], R48 ;  /* 0x0000703001007387 */ /* 0x0011e80000100a00 */
[----:B------:R3:W-:Y:S04]  /*a3f70*/  STL.64 [R1+0x78], R50 ;  /* 0x0000783201007387 */ /* 0x0007e80000100a00 */
[----:B-1----:R1:W-:Y:S04]  /*a3f80*/  STL.64 [R1+0x60], R44 ;  /* 0x0000602c01007387 */ /* 0x0023e80000100a00 */
[----:B------:R4:W-:Y:S04]  /*a3f90*/  STL.64 [R1+0x68], R46 ;  /* 0x0000682e01007387 */ /* 0x0009e80000100a00 */
[----:B------:R-:W-:Y:S01]  /*a3fa0*/  STSM.16.M88.4 [R0], R36 ;  /* 0x0000002400007844 */ /* 0x000fe20000000200 */
[----:B------:R-:W-:-:S03]  /*a3fb0*/  NOP ;  /* 0x0000000000007918 */ /* 0x000fc60000000000 */
[----:B------:R-:W2:Y:S01]  /*a3fc0*/  LDS.128 R36, [R0] ;  /* 0x0000000000247984 */ /* 0x000ea20000000c00 */
[----:B------:R-:W-:-:S03]  /*a3fd0*/  NOP ;  /* 0x0000000000007918 */ /* 0x000fc60000000000 */
[----:B--2---:R-:W-:Y:S04]  /*a3fe0*/  STL.64 [R1+0x50], R40 ;  /* 0x0000502801007387 */ /* 0x004fe80000100a00 */
[----:B------:R-:W-:Y:S04]  /*a3ff0*/  STL.64 [R1+0x58], R42 ;  /* 0x0000582a01007387 */ /* 0x000fe80000100a00 */
[----:B0-----:R-:W2:Y:S04]  /*a4000*/  LDL.LU R48, [R1+0x10] ;  /* 0x0000100001307983 */ /* 0x001ea80000300800 */
[----:B------:R-:W2:Y:S04]  /*a4010*/  LDL.LU R49, [R1+0x14] ;  /* 0x0000140001317983 */ /* 0x000ea80000300800 */
[----:B---3--:R-:W2:Y:S04]  /*a4020*/  LDL.LU R50, [R1+0x18] ;  /* 0x0000180001327983 */ /* 0x008ea80000300800 */
[----:B------:R-:W2:Y:S04]  /*a4030*/  LDL.LU R51, [R1+0x1c] ;  /* 0x00001c0001337983 */ /* 0x000ea80000300800 */
[----:B-1----:R-:W3:Y:S04]  /*a4040*/  LDL.LU R44, [R1] ;  /* 0x00000000012c7983 */ /* 0x002ee80000300800 */
[----:B------:R-:W3:Y:S04]  /*a4050*/  LDL.LU R45, [R1+0x4] ;  /* 0x00000400012d7983 */ /* 0x000ee80000300800 */
[----:B----4-:R-:W3:Y:S04]  /*a4060*/  LDL.LU R46, [R1+0x8] ;  /* 0x00000800012e7983 */ /* 0x010ee80000300800 */
[----:B------:R-:W3:Y:S04]  /*a4070*/  LDL.LU R47, [R1+0xc] ;  /* 0x00000c00012f7983 */ /* 0x000ee80000300800 */
[----:B------:R-:W-:Y:S01]  /*a4080*/  STSM.16.M88.4 [R0], R32 ;  /* 0x0000002000007844 */ /* 0x000fe20000000200 */
[----:B------:R-:W-:-:S03]  /*a4090*/  NOP ;  /* 0x0000000000007918 */ /* 0x000fc60000000000 */
[----:B------:R-:W0:Y:S01]  /*a40a0*/  LDS.128 R32, [R0] ;  /* 0x0000000000207984 */ /* 0x000e220000000c00 */
[----:B------:R-:W-:-:S03]  /*a40b0*/  NOP ;  /* 0x0000000000007918 */ /* 0x000fc60000000000 */
[----:B------:R-:W-:Y:S01]  /*a40c0*/  STSM.16.M88.4 [R0], R28 ;  /* 0x0000001c00007844 */ /* 0x000fe20000000200 */
[----:B------:R-:W-:-:S03]  /*a40d0*/  NOP ;  /* 0x0000000000007918 */ /* 0x000fc60000000000 */
[----:B------:R-:W1:Y:S01]  /*a40e0*/  LDS.128 R28, [R0] ;  /* 0x00000000001c7984 */ /* 0x000e620000000c00 */
[----:B------:R-:W-:-:S03]  /*a40f0*/  NOP ;  /* 0x0000000000007918 */ /* 0x000fc60000000000 */
[----:B------:R4:W-:Y:S04]  /*a4100*/  STL.64 [R1+0x40], R36 ;  /* 0x0000402401007387 */ /* 0x0009e80000100a00 */
[----:B------:R0:W-:Y:S04]  /*a4110*/  STL.64 [R1+0x48], R38 ;  /* 0x0000482601007387 */ /* 0x0001e80000100a00 */
[----:B0-----:R0:W-:Y:S04]  /*a4120*/  STL.64 [R1+0x30], R32 ;  /* 0x0000302001007387 */ /* 0x0011e80000100a00 */
[----:B------:R0:W-:Y:S04]  /*a4130*/  STL.64 [R1+0x38], R34 ;  /* 0x0000382201007387 */ /* 0x0001e80000100a00 */
[----:B------:R-:W3:Y:S04]  /*a4140*/  LDL.LU R40, [R1+0x310] ;  /* 0x0003100001287983 */ /* 0x000ee80000300800 */
[----:B-1----:R1:W-:Y:S04]  /*a4150*/  STL.64 [R1+0x20], R28 ;  /* 0x0000201c01007387 */ /* 0x0023e80000100a00 */
[----:B------:R0:W-:Y:S04]  /*a4160*/  STL.64 [R1+0x28], R30 ;  /* 0x0000281e01007387 */ /* 0x0001e80000100a00 */
[----:B------:R-:W3:Y:S04]  /*a4170*/  LDL.LU R41, [R1+0x314] ;  /* 0x0003140001297983 */ /* 0x000ee80000300800 */
[----:B------:R-:W3:Y:S04]  /*a4180*/  LDL.LU R42, [R1+0x318] ;  /* 0x00031800012a7983 */ /* 0x000ee80000300800 */
[----:B------:R-:W3:Y:S04]  /*a4190*/  LDL.LU R43, [R1+0x31c] ;  /* 0x00031c00012b7983 */ /* 0x000ee80000300800 */
[----:B----4-:R-:W4:Y:S04]  /*a41a0*/  LDL.LU R36, [R1+0x300] ;  /* 0x0003000001247983 */ /* 0x010f280000300800 */
[----:B------:R-:W4:Y:S04]  /*a41b0*/  LDL.LU R37, [R1+0x304] ;  /* 0x0003040001257983 */ /* 0x000f280000300800 */
[----:B------:R-:W4:Y:S04]  /*a41c0*/  LDL.LU R38, [R1+0x308] ;  /* 0x0003080001267983 */ /* 0x000f280000300800 */
[----:B------:R-:W4:Y:S04]  /*a41d0*/  LDL.LU R39, [R1+0x30c] ;  /* 0x00030c0001277983 */ /* 0x000f280000300800 */
[----:B0-----:R-:W4:Y:S04]  /*a41e0*/  LDL.LU R32, [R1+0x2f0] ;  /* 0x0002f00001207983 */ /* 0x001f280000300800 */
[----:B------:R-:W4:Y:S04]  /*a41f0*/  LDL.LU R33, [R1+0x2f4] ;  /* 0x0002f40001217983 */ /* 0x000f280000300800 */
[----:B------:R-:W4:Y:S04]  /*a4200*/  LDL.LU R34, [R1+0x2f8] ;  /* 0x0002f80001227983 */ /* 0x000f280000300800 */
[----:B------:R-:W4:Y:S04]  /*a4210*/  LDL.LU R35, [R1+0x2fc] ;  /* 0x0002fc0001237983 */ /* 0x000f280000300800 */
[----:B-1----:R-:W4:Y:S04]  /*a4220*/  LDL.LU R28, [R1+0x2e0] ;  /* 0x0002e000011c7983 */ /* 0x002f280000300800 */
[----:B------:R-:W4:Y:S04]  /*a4230*/  LDL.LU R29, [R1+0x2e4] ;  /* 0x0002e400011d7983 */ /* 0x000f280000300800 */
[----:B------:R-:W4:Y:S04]  /*a4240*/  LDL.LU R30, [R1+0x2e8] ;  /* 0x0002e800011e7983 */ /* 0x000f280000300800 */
[----:B------:R-:W4:Y:S04]  /*a4250*/  LDL.LU R31, [R1+0x2ec] ;  /* 0x0002ec00011f7983 */ /* 0x000f280000300800 */
[----:B--2---:R-:W-:Y:S01]  /*a4260*/  STSM.16.M88.4 [R0], R48 ;  /* 0x0000003000007844 */ /* 0x004fe20000000200 */
[----:B------:R-:W-:-:S03]  /*a4270*/  NOP ;  /* 0x0000000000007918 */ /* 0x000fc60000000000 */
[----:B------:R-:W0:Y:S01]  /*a4280*/  LDS.128 R48, [R0] ;  /* 0x0000000000307984 */ /* 0x000e220000000c00 */
[----:B------:R-:W-:-:S03]  /*a4290*/  NOP ;  /* 0x0000000000007918 */ /* 0x000fc60000000000 */
[----:B---3--:R-:W-:Y:S01]  /*a42a0*/  STSM.16.M88.4 [R0], R44 ;  /* 0x0000002c00007844 */ /* 0x008fe20000000200 */
[----:B------:R-:W-:-:S03]  /*a42b0*/  NOP ;  /* 0x0000000000007918 */ /* 0x000fc60000000000 */
[----:B------:R-:W1:Y:S01]  /*a42c0*/  LDS.128 R44, [R0] ;  /* 0x00000000002c7984 */ /* 0x000e620000000c00 */
[----:B------:R-:W-:-:S03]  /*a42d0*/  NOP ;  /* 0x0000000000007918 */ /* 0x000fc60000000000 */
[----:B------:R-:W-:Y:S01]  /*a42e0*/  STSM.16.M88.4 [R0], R4 ;  /* 0x0000000400007844 */ /* 0x000fe20000000200 */
[----:B------:R-:W-:-:S03]  /*a42f0*/  NOP ;  /* 0x0000000000007918 */ /* 0x000fc60000000000 */
[----:B------:R-:W2:Y:S01]  /*a4300*/  LDS.128 R4, [R0] ;  /* 0x0000000000047984 */ /* 0x000ea20000000c00 */
[----:B------:R-:W-:-:S03]  /*a4310*/  NOP ;  /* 0x0000000000007918 */ /* 0x000fc60000000000 */
[----:B0-----:R-:W-:Y:S04]  /*a4320*/  STL.64 [R1+0x320], R48 ;  /* 0x0003203001007387 */ /* 0x001fe80000100a00 */
[----:B------:R-:W-:Y:S04]  /*a4330*/  STL.64 [R1+0x328], R50 ;  /* 0x0003283201007387 */ /* 0x000fe80000100a00 */
[----:B------:R-:W-:Y:S01]  /*a4340*/  STSM.16.M88.4 [R0], R8 ;  /* 0x0000000800007844 */ /* 0x000fe20000000200 */
[----:B------:R-:W-:-:S03]  /*a4350*/  NOP ;  /* 0x0000000000007918 */ /* 0x000fc60000000000 */
[----:B-1----:R-:W-:Y:S04]  /*a4360*/  STL.64 [R1+0x10], R44 ;  /* 0x0000102c01007387 */ /* 0x002fe80000100a00 */
[----:B------:R-:W-:Y:S04]  /*a4370*/  STL.64 [R1+0x18], R46 ;  /* 0x0000182e01007387 */ /* 0x000fe80000100a00 */
[----:B--2---:R-:W-:Y:S04]  /*a4380*/  STL.64 [R1], R4 ;  /* 0x0000000401007387 */ /* 0x004fe80000100a00 */
[----:B------:R-:W-:Y:S04]  /*a4390*/  STL.64 [R1+0x8], R6 ;  /* 0x0000080601007387 */ /* 0x000fe80000100a00 */
[----:B------:R-:W0:Y:S01]  /*a43a0*/  LDS.128 R4, [R0] ;  /* 0x0000000000047984 */ /* 0x000e220000000c00 */
[----:B------:R-:W-:-:S03]  /*a43b0*/  NOP ;  /* 0x0000000000007918 */ /* 0x000fc60000000000 */
[----:B------:R-:W-:Y:S01]  /*a43c0*/  STSM.16.M88.4 [R0], R40 ;  /* 0x0000002800007844 */ /* 0x000fe20000000200 */
[----:B------:R-:W-:-:S03]  /*a43d0*/  NOP ;  /* 0x0000000000007918 */ /* 0x000fc60000000000 */
[----:B------:R-:W1:Y:S01]  /*a43e0*/  LDS.128 R8, [R0] ;  /* 0x0000000000087984 */ /* 0x000e620000000c00 */
[----:B------:R-:W-:-:S03]  /*a43f0*/  NOP ;  /* 0x0000000000007918 */ /* 0x000fc60000000000 */
[----:B----4-:R-:W-:Y:S04]  /*a4400*/  STSM.16.M88.4 [R0], R36 ;  /* 0x0000002400007844 */ /* 0x010fe80000000200 */
[----:B0-----:R-:W-:Y:S04]  /*a4410*/  STL [R1+0x3fa4], R6 ;  /* 0x003fa40601007387 */ /* 0x001fe80000100800 */
[----:B------:R-:W-:Y:S04]  /*a4420*/  STL [R1+0x3fa0], R7 ;  /* 0x003fa00701007387 */ /* 0x000fe80000100800 */
[----:B-1----:R-:W-:Y:S04]  /*a4430*/  STL.64 [R1+0x310], R8 ;  /* 0x0003100801007387 */ /* 0x002fe80000100a00 */
[----:B------:R-:W-:Y:S01]  /*a4440*/  STL.64 [R1+0x318], R10 ;  /* 0x0003180a01007387 */ /* 0x000fe20000100a00 */
[----:B------:R-:W-:-:S03]  /*a4450*/  NOP ;  /* 0x0000000000007918 */ /* 0x000fc60000000000 */
[----:B------:R-:W0:Y:S01]  /*a4460*/  LDS.128 R8, [R0] ;  /* 0x0000000000087984 */ /* 0x000e220000000c00 */
[----:B------:R-:W-:-:S03]  /*a4470*/  NOP ;  /* 0x0000000000007918 */ /* 0x000fc60000000000 */
[----:B------:R-:W-:Y:S04]  /*a4480*/  STSM.16.M88.4 [R0], R32 ;  /* 0x0000002000007844 */ /* 0x000fe80000000200 */
[----:B0-----:R-:W-:Y:S04]  /*a4490*/  STL.64 [R1+0x300], R8 ;  /* 0x0003000801007387 */ /* 0x001fe80000100a00 */
[----:B------:R-:W-:Y:S01]  /*a44a0*/  STL.64 [R1+0x308], R10 ;  /* 0x0003080a01007387 */ /* 0x000fe20000100a00 */
[----:B------:R-:W-:-:S03]  /*a44b0*/  NOP ;  /* 0x0000000000007918 */ /* 0x000fc60000000000 */
[----:B------:R-:W0:Y:S01]  /*a44c0*/  LDS.128 R8, [R0] ;  /* 0x0000000000087984 */ /* 0x000e220000000c00 */
[----:B------:R-:W-:-:S03]  /*a44d0*/  NOP ;  /* 0x0000000000007918 */ /* 0x000fc60000000000 */
[----:B0-----:R0:W-:Y:S04]  /*a44e0*/  STL.64 [R1+0x2f0], R8 ;  /* 0x0002f00801007387 */ /* 0x0011e80000100a00 */
[----:B------:R1:W-:Y:S04]  /*a44f0*/  STL.64 [R1+0x2f8], R10 ;  /* 0x0002f80a01007387 */ /* 0x0003e80000100a00 */
        /* <DEDUP_REMOVED lines=32> */
[----:B------:R-:W-:Y:S01]  /*a4700*/  STSM.16.M88.4 [R0], R28 ;  /* 0x0000001c00007844 */ /* 0x000fe20000000200 */
[----:B------:R-:W-:-:S03]  /*a4710*/  NOP ;  /* 0x0000000000007918 */ /* 0x000fc60000000000 */
[----:B------:R-:W0:Y:S01]  /*a4720*/  LDS.128 R28, [R0] ;  /* 0x00000000001c7984 */ /* 0x000e220000000c00 */
[----:B------:R-:W-:-:S03]  /*a4730*/  NOP ;  /* 0x0000000000007918 */ /* 0x000fc60000000000 */
[----:B0-----:R-:W-:Y:S04]  /*a4740*/  STL.64 [R1+0x2e0], R28 ;  /* 0x0002e01c01007387 */ /* 0x001fe80000100a00 */
[----:B------:R0:W-:Y:S04]  /*a4750*/  STL.64 [R1+0x2e8], R30 ;  /* 0x0002e81e01007387 */ /* 0x0001e80000100a00 */
[----:B0-----:R-:W4:Y:S04]  /*a4760*/  LDL.LU.64 R30, [R1+0x4020] ;  /* 0x00402000011e7983 */ /* 0x001f280000300a00 */
[----:B------:R-:W4:Y:S04]  /*a4770*/  LDL.LU.64 R28, [R1+0x4018] ;  /* 0x00401800011c7983 */ /* 0x000f280000300a00 */
        /* <DEDUP_REMOVED lines=8> */
[----:B----4-:R-:W-:Y:S01]  /*a4800*/  STSM.16.M88.4 [R0], R40 ;  /* 0x0000002800007844 */ /* 0x010fe20000000200 */
[----:B------:R-:W-:-:S03]  /*a4810*/  NOP ;  /* 0x0000000000007918 */ /* 0x000fc60000000000 */
[----:B------:R-:W2:Y:S01]  /*a4820*/  LDS.128 R40, [R0] ;  /* 0x0000000000287984 */ /* 0x000ea20000000c00 */
[----:B------:R-:W-:-:S03]  /*a4830*/  NOP ;  /* 0x0000000000007918 */ /* 0x000fc60000000000 */
[----:B------:R-:W-:Y:S01]  /*a4840*/  STSM.16.M88.4 [R0], R44 ;  /* 0x0000002c00007844 */ /* 0x000fe20000000200 */
[----:B------:R-:W-:-:S03]  /*a4850*/  NOP ;  /* 0x0000000000007918 */ /* 0x000fc60000000000 */
[----:B------:R-:W3:Y:S01]  /*a4860*/  LDS.128 R44, [R0] ;  /* 0x00000000002c7984 */ /* 0x000ee20000000c00 */
[----:B------:R-:W-:-:S03]  /*a4870*/  NOP ;  /* 0x0000000000007918 */ /* 0x000fc60000000000 */
[----:B------:R-:W-:Y:S01]  /*a4880*/  STSM.16.M88.4 [R0], R48 ;  /* 0x0000003000007844 */ /* 0x000fe20000000200 */
[----:B------:R-:W-:-:S03]  /*a4890*/  NOP ;  /* 0x0000000000007918 */ /* 0x000fc60000000000 */
[----:B------:R-:W4:Y:S01]  /*a48a0*/  LDS.128 R48, [R0] ;  /* 0x0000000000307984 */ /* 0x000f220000000c00 */
[----:B------:R-:W-:-:S03]  /*a48b0*/  NOP ;  /* 0x0000000000007918 */ /* 0x000fc60000000000 */
[----:B0-----:R-:W-:Y:S04]  /*a48c0*/  STL.64 [R1+0x2d0], R32 ;  /* 0x0002d02001007387 */ /* 0x001fe80000100a00 */
[----:B------:R0:W-:Y:S04]  /*a48d0*/  STL.64 [R1+0x2d8], R34 ;  /* 0x0002d82201007387 */ /* 0x0001e80000100a00 */
[----:B0-----:R-:W4:Y:S04]  /*a48e0*/  LDL.LU.64 R34, [R1+0x4010] ;  /* 0x0040100001227983 */ /* 0x001f280000300a00 */
[----:B------:R-:W4:Y:S04]  /*a48f0*/  LDL.LU.64 R32, [R1+0x4008] ;  /* 0x0040080001207983 */ /* 0x000f280000300a00 */
[----:B-1----:R-:W-:Y:S04]  /*a4900*/  STL.64 [R1+0x2c0], R36 ;  /* 0x0002c02401007387 */ /* 0x002fe80000100a00 */
[----:B------:R0:W-:Y:S04]  /*a4910*/  STL.64 [R1+0x2c8], R38 ;  /* 0x0002c82601007387 */ /* 0x0001e80000100a00 */
[----:B0-----:R-:W4:Y:S04]  /*a4920*/  LDL.LU.64 R38, [R1+0x4000] ;  /* 0x0040000001267983 */ /* 0x001f280000300a00 */
[----:B------:R-:W4:Y:S04]  /*a4930*/  LDL.LU.64 R36, [R1+0x3ff8] ;  /* 0x003ff80001247983 */ /* 0x000f280000300a00 */
[----:B--2---:R-:W-:Y:S04]  /*a4940*/  STL.64 [R1+0x2b0], R40 ;  /* 0x0002b02801007387 */ /* 0x004fe80000100a00 */
[----:B------:R0:W-:Y:S04]  /*a4950*/  STL.64 [R1+0x2b8], R42 ;  /* 0x0002b82a01007387 */ /* 0x0001e80000100a00 */
[----:B0-----:R-:W2:Y:S04]  /*a4960*/  LDL.LU.64 R42, [R1+0x3ff0] ;  /* 0x003ff000012a7983 */ /* 0x001ea80000300a00 */
[----:B------:R-:W2:Y:S04]  /*a4970*/  LDL.LU.64 R40, [R1+0x3fe8] ;  /* 0x003fe80001287983 */ /* 0x000ea80000300a00 */
[----:B---3--:R-:W-:Y:S04]  /*a4980*/  STL.64 [R1+0x2a0], R44 ;  /* 0x0002a02c01007387 */ /* 0x008fe80000100a00 */
[----:B------:R0:W-:Y:S04]  /*a4990*/  STL.64 [R1+0x2a8], R46 ;  /* 0x0002a82e01007387 */ /* 0x0001e80000100a00 */
[----:B0-----:R-:W3:Y:S04]  /*a49a0*/  LDL.LU.64 R46, [R1+0x3fe0] ;  /* 0x003fe000012e7983 */ /* 0x001ee80000300a00 */
[----:B------:R-:W3:Y:S04]  /*a49b0*/  LDL.LU.64 R44, [R1+0x3fd8] ;  /* 0x003fd800012c7983 */ /* 0x000ee80000300a00 */
[----:B----4-:R-:W-:Y:S04]  /*a49c0*/  STL.64 [R1+0x290], R48 ;  /* 0x0002903001007387 */ /* 0x010fe80000100a00 */
[----:B------:R0:W-:Y:S04]  /*a49d0*/  STL.64 [R1+0x298], R50 ;  /* 0x0002983201007387 */ /* 0x0001e80000100a00 */
[----:B0-----:R-:W4:Y:S04]  /*a49e0*/  LDL.LU.64 R50, [R1+0x3fd0] ;  /* 0x003fd00001327983 */ /* 0x001f280000300a00 */
[----:B------:R-:W4:Y:S04]  /*a49f0*/  LDL.LU.64 R48, [R1+0x3fc8] ;  /* 0x003fc80001307983 */ /* 0x000f280000300a00 */
        /* <DEDUP_REMOVED lines=10> */
[----:B------:R-:W1:Y:S01]  /*a4aa0*/  LDS.128 R8, [R0] ;  /* 0x0000000000087984 */ /* 0x000e620000000c00 */
[----:B------:R-:W-:-:S03]  /*a4ab0*/  NOP ;  /* 0x0000000000007918 */ /* 0x000fc60000000000 */
[----:B0-----:R-:W-:Y:S04]  /*a4ac0*/  STL.64 [R1+0x340], R52 ;  /* 0x0003403401007387 */ /* 0x001fe80000100a00 */
[----:B------:R0:W-:Y:S04]  /*a4ad0*/  STL.64 [R1+0x348], R54 ;  /* 0x0003483601007387 */ /* 0x0001e80000100a00 */
[----:B------:R-:W-:Y:S01]  /*a4ae0*/  STSM.16.M88.4 [R0], R12 ;  /* 0x0000000c00007844 */ /* 0x000fe20000000200 */
[----:B------:R-:W-:-:S03]  /*a4af0*/  NOP ;  /* 0x0000000000007918 */ /* 0x000fc60000000000 */
[----:B0-----:R-:W4:Y:S04]  /*a4b00*/  LDL.LU.64 R54, [R1+0x3fc0] ;  /* 0x003fc00001367983 */ /* 0x001f280000300a00 */
[----:B------:R-:W4:Y:S04]  /*a4b10*/  LDL.LU.64 R52, [R1+0x3fb8] ;  /* 0x003fb80001347983 */ /* 0x000f280000300a00 */
[----:B-1----:R-:W-:Y:S04]  /*a4b20*/  STL.64 [R1+0x360], R56 ;  /* 0x0003603801007387 */ /* 0x002fe80000100a00 */
[----:B------:R0:W-:Y:S04]  /*a4b30*/  STL.64 [R1+0x368], R58 ;  /* 0x0003683a01007387 */ /* 0x0001e80000100a00 */
[----:B0-----:R-:W4:Y:S04]  /*a4b40*/  LDL.LU.64 R58, [R1+0x3fb0] ;  /* 0x003fb000013a7983 */ /* 0x001f280000300a00 */
[----:B------:R-:W4:Y:S04]  /*a4b50*/  LDL.LU.64 R56, [R1+0x3fa8] ;  /* 0x003fa80001387983 */ /* 0x000f280000300a00 */
[----:B------:R-:W4:Y:S04]  /*a4b60*/  LDL.LU R61, [R1+0x17a4] ;  /* 0x0017a400013d7983 */ /* 0x000f280000300800 */
[----:B------:R-:W4:Y:S04]  /*a4b70*/  LDL.LU R60, [R1+0x17a0] ;  /* 0x0017a000013c7983 */ /* 0x000f280000300800 */
[----:B------:R-:W-:Y:S04]  /*a4b80*/  STL.64 [R1+0x350], R8 ;  /* 0x0003500801007387 */ /* 0x000fe80000100a00 */
[----:B------:R-:W-:Y:S04]  /*a4b90*/  STL.64 [R1+0x358], R10 ;  /* 0x0003580a01007387 */ /* 0x000fe80000100a00 */
[----:B------:R-:W0:Y:S01]  /*a4ba0*/  LDS.128 R8, [R0] ;  /* 0x0000000000087984 */ /* 0x000e220000000c00 */
[----:B------:R-:W-:-:S03]  /*a4bb0*/  NOP ;  /* 0x0000000000007918 */ /* 0x000fc60000000000 */
[----:B------:R-:W-:Y:S01]  /*a4bc0*/  STSM.16.M88.4 [R0], R16 ;  /* 0x0000001000007844 */ /* 0x000fe20000000200 */
[----:B------:R-:W-:-:S03]  /*a4bd0*/  NOP ;  /* 0x0000000000007918 */ /* 0x000fc60000000000 */
[----:B0-----:R-:W-:Y:S04]  /*a4be0*/  STL.64 [R1+0x330], R8 ;  /* 0x0003300801007387 */ /* 0x001fe80000100a00 */
[----:B------:R-:W-:Y:S04]  /*a4bf0*/  STL.64 [R1+0x338], R10 ;  /* 0x0003380a01007387 */ /* 0x000fe80000100a00 */
        /* <DEDUP_REMOVED lines=14> */
[----:B------:R-:W4:Y:S04]  /*a4ce0*/  LDL.LU R7, [R1+0x250] ;  /* 0x0002500001077983 */ /* 0x000f280000300800 */
[----:B------:R-:W4:Y:S04]  /*a4cf0*/  LDL.LU R6, [R1+0x240] ;  /* 0x0002400001067983 */ /* 0x000f280000300800 */
[----:B------:R-:W-:Y:S01]  /*a4d00*/  STSM.16.M88.4 [R0], R28 ;  /* 0x0000001c00007844 */ /* 0x000fe20000000200 */
[----:B------:R-:W-:-:S03]  /*a4d10*/  NOP ;  /* 0x0000000000007918 */ /* 0x000fc60000000000 */
[----:B0-----:R-:W-:Y:S04]  /*a4d20*/  STL.64 [R1+0x260], R8 ;  /* 0x0002600801007387 */ /* 0x001fe80000100a00 */
[----:B------:R-:W-:Y:S04]  /*a4d30*/  STL.64 [R1+0x268], R10 ;  /* 0x0002680a01007387 */ /* 0x000fe80000100a00 */
        /* <DEDUP_REMOVED lines=14> */
[----:B---3--:R-:W-:Y:S01]  /*a4e20*/  STSM.16.M88.4 [R0], R44 ;  /* 0x0000002c00007844 */ /* 0x008fe20000000200 */
[----:B------:R-:W-:-:S03]  /*a4e30*/  NOP ;  /* 0x0000000000007918 */ /* 0x000fc60000000000 */
[----:B------:R-:W3:Y:S01]  /*a4e40*/  LDS.128 R28, [R0] ;  /* 0x00000000001c7984 */ /* 0x000ee20000000c00 */
[----:B------:R-:W-:-:S03]  /*a4e50*/  NOP ;  /* 0x0000000000007918 */ /* 0x000fc60000000000 */
[----:B----4-:R4:W-:Y:S01]  /*a4e60*/  STSM.16.M88.4 [R0], R48 ;  /* 0x0000003000007844 */ /* 0x0109e20000000200 */
[----:B------:R-:W-:-:S03]  /*a4e70*/  NOP ;  /* 0x0000000000007918 */ /* 0x000fc60000000000 */
[----:B------:R-:W2:Y:S01]  /*a4e80*/  LDS.128 R32, [R0] ;  /* 0x0000000000207984 */ /* 0x000ea20000000c00 */
[----:B------:R-:W-:-:S03]  /*a4e90*/  NOP ;  /* 0x0000000000007918 */ /* 0x000fc60000000000 */
[----:B0-----:R-:W-:Y:S01]  /*a4ea0*/  STL [R1+0x3f9c], R9 ;  /* 0x003f9c0901007387 */ /* 0x001fe20000100800 */
[----:B----4-:R-:W0:Y:S03]  /*a4eb0*/  LDC R50, c[0x0][0x3b4] ;  /* 0x0000ed00ff327b82 */ /* 0x010e260000000800 */
[----:B------:R-:W-:Y:S04]  /*a4ec0*/  STL [R1+0x3f98], R10 ;  /* 0x003f980a01007387 */ /* 0x000fe80000100800 */
[----:B------:R4:W-:Y:S04]  /*a4ed0*/  STL [R1+0x3f90], R11 ;  /* 0x003f900b01007387 */ /* 0x0009e80000100800 */
[----:B----4-:R-:W0:Y:S04]  /*a4ee0*/  LDL.LU R11, [R1+0x1790] ;  /* 0x00179000010b7983 */ /* 0x010e280000300800 */
[----:B-1----:R1:W-:Y:S04]  /*a4ef0*/  STL [R1+0x3f8c], R15 ;  /* 0x003f8c0f01007387 */ /* 0x0023e80000100800 */
[----:B-1----:R-:W4:Y:S04]  /*a4f00*/  LDL.LU R15, [R1+0x179c] ;  /* 0x00179c00010f7983 */ /* 0x002f280000300800 */
[----:B------:R1:W-:Y:S04]  /*a4f10*/  STL [R1+0x3f88], R19 ;  /* 0x003f881301007387 */ /* 0x0003e80000100800 */
[----:B-1----:R-:W4:Y:S04]  /*a4f20*/  LDL.LU R19, [R1+0x1798] ;  /* 0x0017980001137983 */ /* 0x002f280000300800 */
[----:B--2---:R1:W-:Y:S04]  /*a4f30*/  STL [R1+0x3f84], R27 ;  /* 0x003f841b01007387 */ /* 0x0043e80000100800 */
[----:B-1----:R-:W2:Y:S04]  /*a4f40*/  LDL.LU R27, [R1+0x1794] ;  /* 0x00179400011b7983 */ /* 0x002ea80000300800 */
[----:B---3--:R1:W-:Y:S04]  /*a4f50*/  STL [R1+0x3f80], R31 ;  /* 0x003f801f01007387 */ /* 0x0083e80000100800 */
[----:B-1----:R-:W3:Y:S04]  /*a4f60*/  LDL.LU R31, [R1+0x17ac] ;  /* 0x0017ac00011f7983 */ /* 0x002ee80000300800 */
[----:B------:R1:W-:Y:S04]  /*a4f70*/  STL [R1+0x3f94], R35 ;  /* 0x003f942301007387 */ /* 0x0003e80000100800 */
[----:B-1----:R-:W2:Y:S04]  /*a4f80*/  LDL.LU R35, [R1+0x15b8] ;  /* 0x0015b80001237983 */ /* 0x002ea80000300800 */
[----:B------:R-:W-:Y:S01]  /*a4f90*/  STSM.16.M88.4 [R0], R52 ;  /* 0x0000003400007844 */ /* 0x000fe20000000200 */
[----:B------:R-:W-:-:S03]  /*a4fa0*/  NOP ;  /* 0x0000000000007918 */ /* 0x000fc60000000000 */
[----:B------:R-:W1:Y:S01]  /*a4fb0*/  LDS.128 R36, [R0] ;  /* 0x0000000000247984 */ /* 0x000e620000000c00 */
[----:B------:R-:W-:-:S03]  /*a4fc0*/  NOP ;  /* 0x0000000000007918 */ /* 0x000fc60000000000 */
[----:B------:R1:W-:Y:S04]  /*a4fd0*/  STSM.16.M88.4 [R0], R56 ;  /* 0x0000003800007844 */ /* 0x0003e80000000200 */
[----:B-1----:R-:W3:Y:S01]  /*a4fe0*/  LDL.LU R59, [R1+0x17a8] ;  /* 0x0017a800013b7983 */ /* 0x002ee20000300800 */
[----:B------:R-:W-:Y:S02]  /*a4ff0*/  PRMT R40, R7, 0x7632, R40 ;  /* 0x0000763207287816 */ /* 0x000fe40000000028 */
[----:B------:R-:W-:Y:S01]  /*a5000*/  PRMT R44, R6, 0x7632, R44 ;  /* 0x00007632062c7816 */ /* 0x000fe2000000002c */
[C---:B0-----:R-:W-:Y:S01]  /*a5010*/  IMAD R46, R11.reuse, R50, RZ ;  /* 0x000000320b2e7224 */ /* 0x041fe200078e02ff */
[----:B------:R-:W-:-:S04]  /*a5020*/  ISETP.GE.AND P0, PT, R11, UR4, PT ;  /* 0x000000040b007c0c */ /* 0x000fc8000bf06270 */
[----:B------:R-:W-:-:S04]  /*a5030*/  LEA R2, P1, R46, UR6, 0x1 ;  /* 0x000000062e027c11 */ /* 0x000fc8000f8208ff */
[----:B------:R-:W-:Y:S02]  /*a5040*/  LEA.HI.X.SX32 R3, R46, UR7, 0x1, P1 ;  /* 0x000000072e037c11 */ /* 0x000fe400088f0eff */
[C---:B--2---:R-:W-:Y:S01]  /*a5050*/  ISETP.LT.AND P0, PT, R35.reuse, UR29, !P0 ;  /* 0x0000001d23007c0c */ /* 0x044fe2000c701270 */
[----:B------:R-:W-:Y:S01]  /*a5060*/  IMAD R52, R35, UR20, RZ ;  /* 0x0000001423347c24 */ /* 0x000fe2000f8e02ff */
[----:B------:R-:W0:Y:S03]  /*a5070*/  LDCU UR29, c[0x0][0x398] ;  /* 0x00007300ff1d77ac */ /* 0x000e260008000800 */
[----:B------:R-:W-:Y:S01]  /*a5080*/  IMAD.WIDE R20, R52, 0x2, R2 ;  /* 0x0000000234147825 */ /* 0x000fe200078e0202 */
[----:B------:R-:W-:-:S07]  /*a5090*/  NOP ;  /* 0x0000000000007918 */ /* 0x000fce0000000000 */
[----:B------:R1:W-:Y:S01]  /*a50a0*/  @P0 STG.E.U16 desc[UR8][R20.64], R7 ;  /* 0x0000000714000986 */ /* 0x0003e2000c101508 */
[----:B----4-:R-:W-:-:S04]  /*a50b0*/  ISETP.GE.AND P0, PT, R15, UR10, PT ;  /* 0x0000000a0f007c0c */ /* 0x010fc8000bf06270 */
[----:B------:R-:W-:Y:S01]  /*a50c0*/  ISETP.LT.AND P0, PT, R35, UR31, !P0 ;  /* 0x0000001f23007c0c */ /* 0x000fe2000c701270 */
[----:B------:R-:W-:Y:S01]  /*a50d0*/  IMAD R46, R50, 0x80, R46 ;  /* 0x00000080322e7824 */ /* 0x000fe200078e022e */
[----:B------:R-:W2:Y:S01]  /*a50e0*/  LDCU UR31, c[0x0][0x398] ;  /* 0x00007300ff1f77ac */ /* 0x000ea20008000800 */
[----:B-1----:R-:W-:Y:S01]  /*a50f0*/  IMAD R21, R15, R50, RZ ;  /* 0x000000320f157224 */ /* 0x002fe200078e02ff */
[----:B------:R-:W4:Y:S04]  /*a5100*/  LDL.LU R7, [R1+0x230] ;  /* 0x0002300001077983 */ /* 0x000f280000300800 */
[----:B------:R-:W-:-:S04]  /*a5110*/  LEA R20, P1, R21, UR6, 0x1 ;  /* 0x0000000615147c11 */ /* 0x000fc8000f8208ff */
[----:B------:R-:W-:-:S03]  /*a5120*/  LEA.HI.X.SX32 R21, R21, UR7, 0x1, P1 ;  /* 0x0000000715157c11 */ /* 0x000fc600088f0eff */
[----:B------:R-:W-:-:S05]  /*a5130*/  IMAD.WIDE R22, R52, 0x2, R20 ;  /* 0x0000000234167825 */ /* 0x000fca00078e0214 */
[----:B------:R1:W-:Y:S01]  /*a5140*/  @P0 STG.E.U16 desc[UR8][R22.64], R40 ;  /* 0x0000002816000986 */ /* 0x0003e2000c101508 */
[----:B------:R-:W-:Y:S01]  /*a5150*/  ISETP.GE.AND P0, PT, R19, UR22, PT ;  /* 0x0000001613007c0c */ /* 0x000fe2000bf06270 */
[----:B------:R-:W-:Y:S01]  /*a5160*/  IMAD R48, R50, 0x20, R46 ;  /* 0x0000002032307824 */ /* 0x000fe200078e022e */
[----:B------:R-:W0:Y:S02]  /*a5170*/  LDCU UR22, c[0x0][0x398] ;  /* 0x00007300ff1677ac */ /* 0x000e240008000800 */
[----:B------:R-:W-:Y:S01]  /*a5180*/  ISETP.LT.AND P0, PT, R35, UR33, !P0 ;  /* 0x0000002123007c0c */ /* 0x000fe2000c701270 */
[----:B------:R-:W0:Y:S01]  /*a5190*/  LDCU UR33, c[0x0][0x398] ;  /* 0x00007300ff2177ac */ /* 0x000e220008000800 */
[----:B-1----:R-:W-:-:S05]  /*a51a0*/  IMAD R23, R19, R50, RZ ;  /* 0x0000003213177224 */ /* 0x002fca00078e02ff */
[----:B------:R-:W-:-:S04]  /*a51b0*/  LEA R22, P1, R23, UR6, 0x1 ;  /* 0x0000000617167c11 */ /* 0x000fc8000f8208ff */
[----:B------:R-:W-:-:S03]  /*a51c0*/  LEA.HI.X.SX32 R23, R23, UR7, 0x1, P1 ;  /* 0x0000000717177c11 */ /* 0x000fc600088f0eff */
[----:B------:R-:W-:-:S05]  /*a51d0*/  IMAD.WIDE R40, R52, 0x2, R22 ;  /* 0x0000000234287825 */ /* 0x000fca00078e0216 */
[----:B------:R1:W-:Y:S04]  /*a51e0*/  @P0 STG.E.U16 desc[UR8][R40.64], R6 ;  /* 0x0000000628000986 */ /* 0x0003e8000c101508 */
[----:B-1----:R-:W2:Y:S01]  /*a51f0*/  LDL.LU R6, [R1+0x220] ;  /* 0x0002200001067983 */ /* 0x002ea20000300800 */
[C---:B------:R-:W-:Y:S01]  /*a5200*/  IMAD R41, R27.reuse, R50, RZ ;  /* 0x000000321b297224 */ /* 0x040fe200078e02ff */
[----:B------:R-:W-:Y:S01]  /*a5210*/  ISETP.GE.AND P0, PT, R27, UR24, PT ;  /* 0x000000181b007c0c */ /* 0x000fe2000bf06270 */
[----:B------:R-:W1:Y:S01]  /*a5220*/  LDCU UR24, c[0x0][0x398] ;  /* 0x00007300ff1877ac */ /* 0x000e620008000800 */
[----:B------:R-:W2:Y:S02]  /*a5230*/  LDL.LU R10, [R1+0x210] ;  /* 0x00021000010a7983 */ /* 0x000ea40000300800 */
[----:B------:R-:W-:-:S02]  /*a5240*/  LEA R40, P1, R41, UR6, 0x1 ;  /* 0x0000000629287c11 */ /* 0x000fc4000f8208ff */
[----:B------:R-:W-:Y:S01]  /*a5250*/  ISETP.LT.AND P0, PT, R35, UR35, !P0 ;  /* 0x0000002323007c0c */ /* 0x000fe2000c701270 */
[----:B------:R-:W2:Y:S01]  /*a5260*/  LDL.LU R9, [R1+0x200] ;  /* 0x0002000001097983 */ /* 0x000ea20000300800 */
[----:B------:R-:W-:Y:S01]  /*a5270*/  LEA.HI.X.SX32 R41, R41, UR7, 0x1, P1 ;  /* 0x0000000729297c11 */ /* 0x000fe200088f0eff */
[----:B------:R-:W0:Y:S01]  /*a5280*/  LDCU UR35, c[0x0][0x398] ;  /* 0x00007300ff2377ac */ /* 0x000e220008000800 */
[----:B------:R-:W-:Y:S01]  /*a5290*/  ISETP.GE.AND P1, PT, R35, UR5, PT ;  /* 0x0000000523007c0c */ /* 0x000fe2000bf26270 */
[----:B------:R-:W-:Y:S01]  /*a52a0*/  IMAD.WIDE R42, R52, 0x2, R40 ;  /* 0x00000002342a7825 */ /* 0x000fe200078e0228 */
[----:B------:R-:W0:Y:S02]  /*a52b0*/  LDCU.64 UR4, c[0x0][0x398] ;  /* 0x00007300ff0477ac */ /* 0x000e240008000a00 */
[----:B---3--:R-:W-:Y:S01]  /*a52c0*/  ISETP.LT.AND P2, PT, R31, UR18, !P1 ;  /* 0x000000121f007c0c */ /* 0x008fe2000cf41270 */
[----:B------:R-:W3:Y:S04]  /*a52d0*/  LDCU UR18, c[0x0][0x398] ;  /* 0x00007300ff1277ac */ /* 0x000ee80008000800 */
[----:B------:R0:W-:Y:S02]  /*a52e0*/  @P0 STG.E.U16 desc[UR8][R42.64], R44 ;  /* 0x0000002c2a000986 */ /* 0x0001e4000c101508 */
[----:B0-----:R-:W-:Y:S01]  /*a52f0*/  LEA R42, P0, R46, UR6, 0x1 ;  /* 0x000000062e2a7c11 */ /* 0x001fe2000f8008ff */
[----:B------:R-:W-:-:S03]  /*a5300*/  VIADD R44, R35, 0x3f ;  /* 0x0000003f232c7836 */ /* 0x000fc60000000000 */
[----:B------:R-:W-:Y:S02]  /*a5310*/  LEA.HI.X.SX32 R43, R46, UR7, 0x1, P0 ;  /* 0x000000072e2b7c11 */ /* 0x000fe400080f0eff */
[----:B------:R-:W-:Y:S01]  /*a5320*/  ISETP.GE.AND P0, PT, R44, UR27, PT ;  /* 0x0000001b2c007c0c */ /* 0x000fe2000bf06270 */
[----:B------:R-:W0:Y:S01]  /*a5330*/  LDCU UR27, c[0x0][0x398] ;  /* 0x00007300ff1b77ac */ /* 0x000e220008000800 */
[----:B------:R-:W-:Y:S01]  /*a5340*/  IMAD.WIDE R44, R52, 0x2, R42 ;  /* 0x00000002342c7825 */ /* 0x000fe200078e022a */
[----:B------:R-:W-:Y:S01]  /*a5350*/  ISETP.LT.AND P3, PT, R59, UR4, !P1 ;  /* 0x000000043b007c0c */ /* 0x000fe2000cf61270 */
[----:B------:R-:W0:Y:S03]  /*a5360*/  LDCU UR4, c[0x0][0x398] ;  /* 0x00007300ff0477ac */ /* 0x000e260008000800 */
[----:B----4-:R4:W-:Y:S01]  /*a5370*/  @P2 STG.E.U16 desc[UR8][R44.64], R7 ;  /* 0x000000072c002986 */ /* 0x0109e2000c101508 */
[----:B------:R-:W-:-:S02]  /*a5380*/  PRMT R49, R7, 0x7632, R49 ;  /* 0x0000763207317816 */ /* 0x000fc40000000031 */
[C---:B----4-:R-:W-:Y:S01]  /*a5390*/  LEA R44, P2, R48.reuse, UR6, 0x1 ;  /* 0x00000006302c7c11 */ /* 0x050fe2000f8408ff */
[----:B------:R-:W4:Y:S03]  /*a53a0*/  LDL.LU R7, [R1+0x1f0] ;  /* 0x0001f00001077983 */ /* 0x000f260000300800 */
[----:B------:R-:W-:-:S03]  /*a53b0*/  LEA.HI.X.SX32 R45, R48, UR7, 0x1, P2 ;  /* 0x00000007302d7c11 */ /* 0x000fc600090f0eff */
[----:B------:R-:W-:-:S05]  /*a53c0*/  IMAD.WIDE R46, R52, 0x2, R44 ;  /* 0x00000002342e7825 */ /* 0x000fca00078e022c */
[----:B------:R0:W-:Y:S01]  /*a53d0*/  @P3 STG.E.U16 desc[UR8][R46.64], R49 ;  /* 0x000000312e003986 */ /* 0x0001e2000c101508 */
[----:B------:R-:W-:Y:S01]  /*a53e0*/  ISETP.LT.AND P3, PT, R61, UR16, !P1 ;  /* 0x000000103d007c0c */ /* 0x000fe2000cf61270 */
[----:B------:R-:W1:Y:S01]  /*a53f0*/  LDCU UR16, c[0x0][0x398] ;  /* 0x00007300ff1077ac */ /* 0x000e620008000800 */
[----:B0-----:R-:W-:-:S05]  /*a5400*/  IMAD R47, R50, 0x20, R48 ;  /* 0x00000020322f7824 */ /* 0x001fca00078e0230 */
[----:B------:R-:W-:Y:S01]  /*a5410*/  LEA R46, P2, R47, UR6, 0x1 ;  /* 0x000000062f2e7c11 */ /* 0x000fe2000f8408ff */
[----:B------:R-:W-:-:S03]  /*a5420*/  IMAD R50, R50, 0x20, R47 ;  /* 0x0000002032327824 */ /* 0x000fc600078e022f */
[----:B------:R-:W-:-:S03]  /*a5430*/  LEA.HI.X.SX32 R47, R47, UR7, 0x1, P2 ;  /* 0x000000072f2f7c11 */ /* 0x000fc600090f0eff */
[----:B------:R-:W-:-:S05]  /*a5440*/  IMAD.WIDE R48, R52, 0x2, R46 ;  /* 0x0000000234307825 */ /* 0x000fca00078e022e */
[----:B--2---:R0:W-:Y:S01]  /*a5450*/  @P3 STG.E.U16 desc[UR8][R48.64], R6 ;  /* 0x0000000630003986 */ /* 0x0041e2000c101508 */
[----:B------:R-:W-:-:S03]  /*a5460*/  PRMT R53, R6, 0x7632, R53 ;  /* 0x0000763206357816 */ /* 0x000fc60000000035 */
[----:B0-----:R-:W2:Y:S01]  /*a5470*/  LDL.LU R6, [R1+0x1e0] ;  /* 0x0001e00001067983 */ /* 0x001ea20000300800 */
[----:B------:R-:W-:Y:S02]  /*a5480*/  LEA R48, P2, R50, UR6, 0x1 ;  /* 0x0000000632307c11 */ /* 0x000fe4000f8408ff */
[----:B------:R-:W-:Y:S01]  /*a5490*/  ISETP.LT.AND P1, PT, R60, UR14, !P1 ;  /* 0x0000000e3c007c0c */ /* 0x000fe2000cf21270 */
[----:B------:R-:W0:Y:S01]  /*a54a0*/  LDCU UR14, c[0x0][0x398] ;  /* 0x00007300ff0e77ac */ /* 0x000e220008000800 */
[----:B------:R-:W-:Y:S01]  /*a54b0*/  LEA.HI.X.SX32 R49, R50, UR7, 0x1, P2 ;  /* 0x0000000732317c11 */ /* 0x000fe200090f0eff */
[----:B------:R-:W0:Y:S02]  /*a54c0*/  LDCU.64 UR6, c[0x0][0x398] ;  /* 0x00007300ff0677ac */ /* 0x000e240008000a00 */
[----:B------:R-:W-:-:S08]  /*a54d0*/  IMAD.WIDE R50, R52, 0x2, R48 ;  /* 0x0000000234327825 */ /* 0x000fd000078e0230 */
[----:B------:R0:W-:Y:S02]  /*a54e0*/  @P1 STG.E.U16 desc[UR8][R50.64], R53 ;  /* 0x0000003532001986 */ /* 0x0001e4000c101508 */
[----:B0-----:R-:W-:-:S05]  /*a54f0*/  VIADD R50, R35, 0x1 ;  /* 0x0000000123327836 */ /* 0x001fca0000000000 */
[----:B------:R-:W-:Y:S01]  /*a5500*/  ISETP.GE.AND P1, PT, R50, UR11, PT ;  /* 0x0000000b32007c0c */ /* 0x000fe2000bf26270 */
[----:B------:R-:W0:Y:S03]  /*a5510*/  LDCU.64 UR10, c[0x0][0x398] ;  /* 0x00007300ff0a77ac */ /* 0x000e260008000a00 */
[----:B------:R-:W-:Y:S01]  /*a5520*/  ISETP.LT.AND P2, PT, R11, UR12, !P1 ;  /* 0x0000000c0b007c0c */ /* 0x000fe2000cf41270 */
[----:B------:R-:W-:Y:S01]  /*a5530*/  VIADD R52, R52, UR20 ;  /* 0x0000001434347c36 */ /* 0x000fe20008000000 */
[----:B------:R-:W-:Y:S01]  /*a5540*/  PRMT R53, R10, 0x7632, R53 ;  /* 0x000076320a357816 */ /* 0x000fe20000000035 */
[----:B------:R-:W1:Y:S02]  /*a5550*/  LDCU UR12, c[0x0][0x398] ;  /* 0x00007300ff0c77ac */ /* 0x000e640008000800 */
[----:B------:R-:W-:-:S08]  /*a5560*/  IMAD.WIDE R50, R52, 0x2, R2 ;  /* 0x0000000234327825 */ /* 0x000fd000078e0202 */
[----:B------:R1:W-:Y:S01]  /*a5570*/  @P2 STG.E.U16 desc[UR8][R50.64], R10 ;  /* 0x0000000a32002986 */ /* 0x0003e2000c101508 */
[----:B0-----:R-:W-:Y:S01]  /*a5580*/  ISETP.LT.AND P2, PT, R15, UR10, !P1 ;  /* 0x0000000a0f007c0c */ /* 0x001fe2000cf41270 */
[----:B------:R-:W0:Y:S01]  /*a5590*/  LDCU UR10, c[0x0][0x398] ;  /* 0x00007300ff0a77ac */ /* 0x000e220008000800 */
[C---:B-1----:R-:W-:Y:S01]  /*a55a0*/  IMAD.WIDE R50, R52.reuse, 0x2, R20 ;  /* 0x0000000234327825 */ /* 0x042fe200078e0214 */
[----:B------:R-:W3:Y:S10]  /*a55b0*/  LDL.LU R10, [R1+0x254] ;  /* 0x00025400010a7983 */ /* 0x000ef40000300800 */
[----:B------:R1:W-:Y:S01]  /*a55c0*/  @P2 STG.E.U16 desc[UR8][R50.64], R53 ;  /* 0x0000003532002986 */ /* 0x0003e2000c101508 */
[----:B------:R-:W-:Y:S01]  /*a55d0*/  ISETP.LT.AND P2, PT, R19, UR6, !P1 ;  /* 0x0000000613007c0c */ /* 0x000fe2000cf41270 */
[----:B------:R-:W0:Y:S01]  /*a55e0*/  LDCU UR6, c[0x0][0x398] ;  /* 0x00007300ff0677ac */ /* 0x000e220008000800 */
[----:B------:R-:W-:Y:S01]  /*a55f0*/  ISETP.LT.AND P3, PT, R27, UR26, !P1 ;  /* 0x0000001a1b007c0c */ /* 0x000fe2000cf61270 */
[----:B------:R-:W0:Y:S01]  /*a5600*/  LDCU UR26, c[0x0][0x398] ;  /* 0x00007300ff1a77ac */ /* 0x000e220008000800 */
[----:B-1----:R-:W-:Y:S01]  /*a5610*/  IMAD.WIDE R50, R52, 0x2, R22 ;  /* 0x0000000234327825 */ /* 0x002fe200078e0216 */
[----:B------:R-:W-:-:S08]  /*a5620*/  PRMT R53, R9, 0x7632, R53 ;  /* 0x0000763209357816 */ /* 0x000fd00000000035 */
[----:B------:R1:W-:Y:S01]  /*a5630*/  @P2 STG.E.U16 desc[UR8][R50.64], R9 ;  /* 0x0000000932002986 */ /* 0x0003e2000c101508 */
[----:B------:R-:W-:Y:S01]  /*a5640*/  ISETP.LT.AND P2, PT, R31, UR28, !P1 ;  /* 0x0000001c1f007c0c */ /* 0x000fe2000cf41270 */
[----:B------:R-:W0:Y:S02]  /*a5650*/  LDCU UR28, c[0x0][0x398] ;  /* 0x00007300ff1c77ac */ /* 0x000e240008000800 */
[----:B-1----:R-:W3:Y:S01]  /*a5660*/  LDL.LU R9, [R1+0x244] ;  /* 0x0002440001097983 */ /* 0x002ee20000300800 */
[----:B------:R-:W-:-:S05]  /*a5670*/  IMAD.WIDE R50, R52, 0x2, R40 ;  /* 0x0000000234327825 */ /* 0x000fca00078e0228 */
[----:B------:R1:W-:Y:S02]  /*a5680*/  @P3 STG.E.U16 desc[UR8][R50.64], R53 ;  /* 0x0000003532003986 */ /* 0x0003e4000c101508 */
[----:B-1----:R-:W-:Y:S01]  /*a5690*/  IMAD.WIDE R50, R52, 0x2, R42 ;  /* 0x0000000234327825 */ /* 0x002fe200078e022a */
[----:B------:R-:W-:Y:S01]  /*a56a0*/  ISETP.LT.AND P3, PT, R59, UR30, !P1 ;  /* 0x0000001e3b007c0c */ /* 0x000fe2000cf61270 */
[----:B------:R-:W1:Y:S03]  /*a56b0*/  LDCU UR30, c[0x0][0x398] ;  /* 0x00007300ff1e77ac */ /* 0x000e660008000800 */
[----:B----4-:R4:W-:Y:S01]  /*a56c0*/  @P2 STG.E.U16 desc[UR8][R50.64], R7 ;  /* 0x0000000732002986 */ /* 0x0109e2000c101508 */
[----:B------:R-:W-:-:S03]  /*a56d0*/  PRMT R53, R7, 0x7632, R53 ;  /* 0x0000763207357816 */ /* 0x000fc60000000035 */
[----:B----4-:R-:W4:Y:S01]  /*a56e0*/  LDL.LU R7, [R1+0x234] ;  /* 0x0002340001077983 */ /* 0x010f220000300800 */
[----:B------:R-:W-:Y:S01]  /*a56f0*/  ISETP.LT.AND P2, PT, R61, UR32, !P1 ;  /* 0x000000203d007c0c */ /* 0x000fe2000cf41270 */
[C---:B------:R-:W-:Y:S01]  /*a5700*/  IMAD.WIDE R50, R52.reuse, 0x2, R44 ;  /* 0x0000000234327825 */ /* 0x040fe200078e022c */
[----:B------:R-:W0:Y:S04]  /*a5710*/  LDCU UR32, c[0x0][0x398] ;  /* 0x00007300ff2077ac */ /* 0x000e280008000800 */
[----:B------:R1:W-:Y:S02]  /*a5720*/  @P3 STG.E.U16 desc[UR8][R50.64], R53 ;  /* 0x0000003532003986 */ /* 0x0003e4000c101508 */
[----:B-1----:R-:W-:-:S05]  /*a5730*/  IMAD.WIDE R50, R52, 0x2, R46 ;  /* 0x0000000234327825 */ /* 0x002fca00078e022e */
[----:B--2---:R1:W-:Y:S01]  /*a5740*/  @P2 STG.E.U16 desc[UR8][R50.64], R6 ;  /* 0x0000000632002986 */ /* 0x0043e2000c101508 */
[----:B------:R-:W-:-:S03]  /*a5750*/  PRMT R53, R6, 0x7632, R53 ;  /* 0x0000763206357816 */ /* 0x000fc60000000035 */
[----:B-1----:R-:W2:Y:S01]  /*a5760*/  LDL.LU R6, [R1+0x224] ;  /* 0x0002240001067983 */ /* 0x002ea20000300800 */
[----:B------:R-:W-:Y:S01]  /*a5770*/  ISETP.LT.AND P1, PT, R60, UR34, !P1 ;  /* 0x000000223c007c0c */ /* 0x000fe2000cf21270 */
[----:B------:R-:W-:Y:S01]  /*a5780*/  IMAD.WIDE R50, R52, 0x2, R48 ;  /* 0x0000000234327825 */ /* 0x000fe200078e0230 */
[----:B------:R-:W1:Y:S11]  /*a5790*/  LDCU UR34, c[0x0][0x398] ;  /* 0x00007300ff2277ac */ /* 0x000e760008000800 */
[----:B------:R0:W-:Y:S02]  /*a57a0*/  @P1 STG.E.U16 desc[UR8][R50.64], R53 ;  /* 0x0000003532001986 */ /* 0x0001e4000c101508 */
[----:B0-----:R-:W-:-:S05]  /*a57b0*/  VIADD R50, R35, 0x2 ;  /* 0x0000000223327836 */ /* 0x001fca0000000000 */
[----:B------:R-:W-:Y:S01]  /*a57c0*/  ISETP.GE.AND P1, PT, R50, UR23, PT ;  /* 0x0000001732007c0c */ /* 0x000fe2000bf26270 */
[----:B------:R-:W-:Y:S01]  /*a57d0*/  VIADD R52, R52, UR20 ;  /* 0x0000001434347c36 */ /* 0x000fe20008000000 */
[----:B------:R-:W0:Y:S02]  /*a57e0*/  LDCU UR23, c[0x0][0x398] ;  /* 0x00007300ff1777ac */ /* 0x000e240008000800 */
[----:B------:R-:W-:Y:S01]  /*a57f0*/  ISETP.LT.AND P2, PT, R11, UR4, !P1 ;  /* 0x000000040b007c0c */ /* 0x000fe2000cf41270 */
[----:B------:R-:W0:Y:S01]  /*a5800*/  LDCU UR4, c[0x0][0x398] ;  /* 0x00007300ff0477ac */ /* 0x000e220008000800 */
[----:B------:R-:W-:Y:S01]  /*a5810*/  ISETP.LT.AND P3, PT, R15, UR6, !P1 ;  /* 0x000000060f007c0c */ /* 0x000fe2000cf61270 */
[----:B------:R-:W0:Y:S01]  /*a5820*/  LDCU UR6, c[0x0][0x398] ;  /* 0x00007300ff0677ac */ /* 0x000e220008000800 */
[----:B------:R-:W-:-:S09]  /*a5830*/  IMAD.WIDE R50, R52, 0x2, R2 ;  /* 0x0000000234327825 */ /* 0x000fd200078e0202 */
[----:B---3--:R3:W-:Y:S01]  /*a5840*/  @P2 STG.E.U16 desc[UR8][R50.64], R10 ;  /* 0x0000000a32002986 */ /* 0x0087e2000c101508 */
[----:B------:R-:W-:Y:S02]  /*a5850*/  PRMT R53, R10, 0x7632, R53 ;  /* 0x000076320a357816 */ /* 0x000fe40000000035 */
[----:B0-----:R-:W-:Y:S01]  /*a5860*/  ISETP.LT.AND P2, PT, R19, UR4, !P1 ;  /* 0x0000000413007c0c */ /* 0x001fe2000cf41270 */
[----:B------:R-:W0:Y:S01]  /*a5870*/  LDCU UR4, c[0x0][0x398] ;  /* 0x00007300ff0477ac */ /* 0x000e220008000800 */
[----:B---3--:R-:W3:Y:S01]  /*a5880*/  LDL.LU R10, [R1+0x214] ;  /* 0x00021400010a7983 */ /* 0x008ee20000300800 */
[----:B------:R-:W-:-:S05]  /*a5890*/  IMAD.WIDE R50, R52, 0x2, R20 ;  /* 0x0000000234327825 */ /* 0x000fca00078e0214 */
[----:B------:R0:W-:Y:S01]  /*a58a0*/  @P3 STG.E.U16 desc[UR8][R50.64], R53 ;  /* 0x0000003532003986 */ /* 0x0001e2000c101508 */
[----:B------:R-:W-:Y:S01]  /*a58b0*/  ISETP.LT.AND P3, PT, R27, UR6, !P1 ;  /* 0x000000061b007c0c */ /* 0x000fe2000cf61270 */
[----:B------:R-:W1:Y:S01]  /*a58c0*/  LDCU UR6, c[0x0][0x398] ;  /* 0x00007300ff0677ac */ /* 0x000e620008000800 */
[----:B0-----:R-:W-:Y:S01]  /*a58d0*/  IMAD.WIDE R50, R52, 0x2, R22 ;  /* 0x0000000234327825 */ /* 0x001fe200078e0216 */
[----:B------:R-:W-:-:S04]  /*a58e0*/  PRMT R53, R9, 0x7632, R53 ;  /* 0x0000763209357816 */ /* 0x000fc80000000035 */
[----:B------:R0:W-:Y:S01]  /*a58f0*/  @P2 STG.E.U16 desc[UR8][R50.64], R9 ;  /* 0x0000000932002986 */ /* 0x0001e2000c101508 */
[----:B------:R-:W-:Y:S01]  /*a5900*/  ISETP.LT.AND P2, PT, R31, UR10, !P1 ;  /* 0x0000000a1f007c0c */ /* 0x000fe2000cf41270 */
[----:B------:R-:W1:Y:S02]  /*a5910*/  LDCU UR10, c[0x0][0x398] ;  /* 0x00007300ff0a77ac */ /* 0x000e640008000800 */
[----:B0-----:R-:W3:Y:S01]  /*a5920*/  LDL.LU R9, [R1+0x204] ;  /* 0x0002040001097983 */ /* 0x001ee20000300800 */
[----:B------:R-:W-:-:S05]  /*a5930*/  IMAD.WIDE R50, R52, 0x2, R40 ;  /* 0x0000000234327825 */ /* 0x000fca00078e0228 */
[----:B------:R0:W-:Y:S02]  /*a5940*/  @P3 STG.E.U16 desc[UR8][R50.64], R53 ;  /* 0x0000003532003986 */ /* 0x0001e4000c101508 */
[----:B0-----:R-:W-:-:S05]  /*a5950*/  IMAD.WIDE R50, R52, 0x2, R42 ;  /* 0x0000000234327825 */ /* 0x001fca00078e022a */
[----:B----4-:R0:W-:Y:S01]  /*a5960*/  @P2 STG.E.U16 desc[UR8][R50.64], R7 ;  /* 0x0000000732002986 */ /* 0x0101e2000c101508 */
[----:B------:R-:W-:Y:S02]  /*a5970*/  PRMT R53, R7, 0x7632, R53 ;  /* 0x0000763207357816 */ /* 0x000fe40000000035 */
[----:B------:R-:W-:Y:S01]  /*a5980*/  ISETP.LT.AND P2, PT, R59, UR4, !P1 ;  /* 0x000000043b007c0c */ /* 0x000fe2000cf41270 */
[----:B------:R-:W4:Y:S01]  /*a5990*/  LDCU UR4, c[0x0][0x398] ;  /* 0x00007300ff0477ac */ /* 0x000f220008000800 */
[----:B0-----:R-:W3:Y:S01]  /*a59a0*/  LDL.LU R7, [R1+0x1f4] ;  /* 0x0001f40001077983 */ /* 0x001ee20000300800 */
[----:B------:R-:W-:-:S10]  /*a59b0*/  IMAD.WIDE R50, R52, 0x2, R44 ;  /* 0x0000000234327825 */ /* 0x000fd400078e022c */
[----:B------:R0:W-:Y:S01]  /*a59c0*/  @P2 STG.E.U16 desc[UR8][R50.64], R53 ;  /* 0x0000003532002986 */ /* 0x0001e2000c101508 */
[----:B-1----:R-:W-:Y:S01]  /*a59d0*/  ISETP.LT.AND P2, PT, R61, UR6, !P1 ;  /* 0x000000063d007c0c */ /* 0x002fe2000cf41270 */
[----:B------:R-:W1:Y:S01]  /*a59e0*/  LDCU UR6, c[0x0][0x398] ;  /* 0x00007300ff0677ac */ /* 0x000e620008000800 */
[----:B0-----:R-:W-:-:S11]  /*a59f0*/  IMAD.WIDE R50, R52, 0x2, R46 ;  /* 0x0000000234327825 */ /* 0x001fd600078e022e */
[----:B--2---:R0:W-:Y:S01]  /*a5a00*/  @P2 STG.E.U16 desc[UR8][R50.64], R6 ;  /* 0x0000000632002986 */ /* 0x0041e2000c101508 */
[----:B------:R-:W-:-:S03]  /*a5a10*/  PRMT R53, R6, 0x7632, R53 ;  /* 0x0000763206357816 */ /* 0x000fc60000000035 */
[----:B0-----:R-:W2:Y:S01]  /*a5a20*/  LDL.LU R6, [R1+0x1e4] ;  /* 0x0001e40001067983 */ /* 0x001ea20000300800 */
[----:B----4-:R-:W-:Y:S01]  /*a5a30*/  ISETP.LT.AND P1, PT, R60, UR4, !P1 ;  /* 0x000000043c007c0c */ /* 0x010fe2000cf21270 */
[----:B------:R-:W0:Y:S01]  /*a5a40*/  LDCU UR4, c[0x0][0x398] ;  /* 0x00007300ff0477ac */ /* 0x000e220008000800 */
[----:B------:R-:W-:-:S11]  /*a5a50*/  IMAD.WIDE R50, R52, 0x2, R48 ;  /* 0x0000000234327825 */ /* 0x000fd600078e0230 */
[----:B------:R4:W-:Y:S02]  /*a5a60*/  @P1 STG.E.U16 desc[UR8][R50.64], R53 ;  /* 0x0000003532001986 */ /* 0x0009e4000c101508 */
[----:B----4-:R-:W-:-:S05]  /*a5a70*/  VIADD R50, R35, 0x3 ;  /* 0x0000000323327836 */ /* 0x010fca0000000000 */
[----:B------:R-:W-:Y:S01]  /*a5a80*/  ISETP.GE.AND P1, PT, R50, UR25, PT ;  /* 0x0000001932007c0c */ /* 0x000fe2000bf26270 */
[----:B------:R-:W-:Y:S01]  /*a5a90*/  VIADD R52, R52, UR20 ;  /* 0x0000001434347c36 */ /* 0x000fe20008000000 */
[----:B------:R-:W4:Y:S02]  /*a5aa0*/  LDCU UR25, c[0x0][0x39c] ;  /* 0x00007380ff1977ac */ /* 0x000f240008000800 */
[----:B0-----:R-:W-:Y:S01]  /*a5ab0*/  ISETP.LT.AND P2, PT, R11, UR4, !P1 ;  /* 0x000000040b007c0c */ /* 0x001fe2000cf41270 */
[----:B------:R-:W0:Y:S01]  /*a5ac0*/  LDCU UR4, c[0x0][0x398] ;  /* 0x00007300ff0477ac */ /* 0x000e220008000800 */
[----:B-1----:R-:W-:Y:S01]  /*a5ad0*/  ISETP.LT.AND P3, PT, R15, UR6, !P1 ;  /* 0x000000060f007c0c */ /* 0x002fe2000cf61270 */
[----:B------:R-:W1:Y:S01]  /*a5ae0*/  LDCU UR6, c[0x0][0x398] ;  /* 0x00007300ff0677ac */ /* 0x000e620008000800 */
[----:B------:R-:W-:-:S09]  /*a5af0*/  IMAD.WIDE R50, R52, 0x2, R2 ;  /* 0x0000000234327825 */ /* 0x000fd200078e0202 */
[----:B---3--:R3:W-:Y:S01]  /*a5b00*/  @P2 STG.E.U16 desc[UR8][R50.64], R10 ;  /* 0x0000000a32002986 */ /* 0x0087e2000c101508 */
[----:B------:R-:W-:Y:S02]  /*a5b10*/  PRMT R53, R10, 0x7632, R53 ;  /* 0x000076320a357816 */ /* 0x000fe40000000035 */
[----:B0-----:R-:W-:Y:S01]  /*a5b20*/  ISETP.LT.AND P2, PT, R19, UR4, !P1 ;  /* 0x0000000413007c0c */ /* 0x001fe2000cf41270 */
[----:B------:R-:W0:Y:S01]  /*a5b30*/  LDCU UR4, c[0x0][0x398] ;  /* 0x00007300ff0477ac */ /* 0x000e220008000800 */
[----:B---3--:R-:W-:-:S05]  /*a5b40*/  IMAD.WIDE R50, R52, 0x2, R20 ;  /* 0x0000000234327825 */ /* 0x008fca00078e0214 */
[----:B------:R3:W-:Y:S01]  /*a5b50*/  @P3 STG.E.U16 desc[UR8][R50.64], R53 ;  /* 0x0000003532003986 */ /* 0x0007e2000c101508 */
[----:B-1----:R-:W-:Y:S01]  /*a5b60*/  ISETP.LT.AND P3, PT, R27, UR6, !P1 ;  /* 0x000000061b007c0c */ /* 0x002fe2000cf61270 */
[----:B------:R-:W1:Y:S01]  /*a5b70*/  LDCU UR6, c[0x0][0x398] ;  /* 0x00007300ff0677ac */ /* 0x000e620008000800 */
[----:B---3--:R-:W-:-:S05]  /*a5b80*/  IMAD.WIDE R50, R52, 0x2, R22 ;  /* 0x0000000234327825 */ /* 0x008fca00078e0216 */
[----:B------:R3:W-:Y:S01]  /*a5b90*/  @P2 STG.E.U16 desc[UR8][R50.64], R9 ;  /* 0x0000000932002986 */ /* 0x0007e2000c101508 */
[----:B------:R-:W-:Y:S01]  /*a5ba0*/  ISETP.LT.AND P2, PT, R31, UR10, !P1 ;  /* 0x0000000a1f007c0c */ /* 0x000fe2000cf41270 */
[----:B------:R-:W0:Y:S01]  /*a5bb0*/  LDCU UR10, c[0x0][0x398] ;  /* 0x00007300ff0a77ac */ /* 0x000e220008000800 */
[----:B------:R-:W-:Y:S01]  /*a5bc0*/  PRMT R53, R9, 0x7632, R53 ;  /* 0x0000763209357816 */ /* 0x000fe20000000035 */
[C---:B---3--:R-:W-:Y:S01]  /*a5bd0*/  IMAD.WIDE R50, R52.reuse, 0x2, R40 ;  /* 0x0000000234327825 */ /* 0x048fe200078e0228 */
[----:B------:R-:W3:Y:S04]  /*a5be0*/  LDL.LU R9, [R1+0x258] ;  /* 0x0002580001097983 */ /* 0x000ee80000300800 */
[----:B------:R0:W-:Y:S02]  /*a5bf0*/  @P3 STG.E.U16 desc[UR8][R50.64], R53 ;  /* 0x0000003532003986 */ /* 0x0001e4000c101508 */
[----:B0-----:R-:W-:-:S05]  /*a5c00*/  IMAD.WIDE R50, R52, 0x2, R42 ;  /* 0x0000000234327825 */ /* 0x001fca00078e022a */
[----:B------:R0:W-:Y:S01]  /*a5c10*/  @P2 STG.E.U16 desc[UR8][R50.64], R7 ;  /* 0x0000000732002986 */ /* 0x0001e2000c101508 */
[----:B------:R-:W-:Y:S01]  /*a5c20*/  ISETP.LT.AND P2, PT, R59, UR4, !P1 ;  /* 0x000000043b007c0c */ /* 0x000fe2000cf41270 */
[----:B------:R-:W2:Y:S01]  /*a5c30*/  LDCU UR4, c[0x0][0x398] ;  /* 0x00007300ff0477ac */ /* 0x000ea20008000800 */
[----:B------:R-:W-:Y:S01]  /*a5c40*/  PRMT R53, R7, 0x7632, R53 ;  /* 0x0000763207357816 */ /* 0x000fe20000000035 */
[C---:B0-----:R-:W-:Y:S01]  /*a5c50*/  IMAD.WIDE R50, R52.reuse, 0x2, R44 ;  /* 0x0000000234327825 */ /* 0x041fe200078e022c */
[----:B------:R-:W4:Y:S09]  /*a5c60*/  LDL.LU R7, [R1+0x248] ;  /* 0x0002480001077983 */ /* 0x000f320000300800 */
[----:B------:R0:W-:Y:S01]  /*a5c70*/  @P2 STG.E.U16 desc[UR8][R50.64], R53 ;  /* 0x0000003532002986 */ /* 0x0001e2000c101508 */
[----:B-1----:R-:W-:Y:S01]  /*a5c80*/  ISETP.LT.AND P2, PT, R61, UR6, !P1 ;  /* 0x000000063d007c0c */ /* 0x002fe2000cf41270 */
[----:B------:R-:W1:Y:S01]  /*a5c90*/  LDCU UR6, c[0x0][0x398] ;  /* 0x00007300ff0677ac */ /* 0x000e620008000800 */
[----:B0-----:R-:W-:-:S11]  /*a5ca0*/  IMAD.WIDE R50, R52, 0x2, R46 ;  /* 0x0000000234327825 */ /* 0x001fd600078e022e */
[----:B--2---:R0:W-:Y:S01]  /*a5cb0*/  @P2 STG.E.U16 desc[UR8][R50.64], R6 ;  /* 0x0000000632002986 */ /* 0x0041e2000c101508 */
[----:B------:R-:W-:-:S03]  /*a5cc0*/  PRMT R53, R6, 0x7632, R53 ;  /* 0x0000763206357816 */ /* 0x000fc60000000035 */
[----:B0-----:R-:W2:Y:S01]  /*a5cd0*/  LDL.LU R6, [R1+0x238] ;  /* 0x0002380001067983 */ /* 0x001ea20000300800 */
[----:B------:R-:W-:Y:S01]  /*a5ce0*/  ISETP.LT.AND P1, PT, R60, UR4, !P1 ;  /* 0x000000043c007c0c */ /* 0x000fe2000cf21270 */
[----:B------:R-:W0:Y:S01]  /*a5cf0*/  LDCU UR4, c[0x0][0x39c] ;  /* 0x00007380ff0477ac */ /* 0x000e220008000800 */
[----:B------:R-:W-:Y:S01]  /*a5d00*/  IMAD.WIDE R50, R52, 0x2, R48 ;  /* 0x0000000234327825 */ /* 0x000fe200078e0230 */
[----:B------:R-:W2:Y:S10]  /*a5d10*/  LDL.LU R10, [R1+0x228] ;  /* 0x00022800010a7983 */ /* 0x000eb40000300800 */
[----:B------:R0:W-:Y:S02]  /*a5d20*/  @P1 STG.E.U16 desc[UR8][R50.64], R53 ;  /* 0x0000003532001986 */ /* 0x0001e4000c101508 */
[----:B0-----:R-:W-:-:S05]  /*a5d30*/  VIADD R50, R35, 0x4 ;  /* 0x0000000423327836 */ /* 0x001fca0000000000 */
[----:B------:R-:W-:Y:S01]  /*a5d40*/  ISETP.GE.AND P1, PT, R50, UR4, PT ;  /* 0x0000000432007c0c */ /* 0x000fe2000bf26270 */
[----:B------:R-:W0:Y:S03]  /*a5d50*/  LDCU UR4, c[0x0][0x398] ;  /* 0x00007300ff0477ac */ /* 0x000e260008000800 */
[----:B-1----:R-:W-:Y:S01]  /*a5d60*/  ISETP.LT.AND P2, PT, R11, UR6, !P1 ;  /* 0x000000060b007c0c */ /* 0x002fe2000cf41270 */
[----:B------:R-:W-:Y:S01]  /*a5d70*/  VIADD R50, R52, UR20 ;  /* 0x0000001434327c36 */ /* 0x000fe20008000000 */
[----:B------:R-:W1:Y:S01]  /*a5d80*/  LDCU UR6, c[0x0][0x398] ;  /* 0x00007300ff0677ac */ /* 0x000e620008000800 */
[----:B------:R-:W-:Y:S02]  /*a5d90*/  ISETP.LT.AND P3, PT, R15, UR10, !P1 ;  /* 0x0000000a0f007c0c */ /* 0x000fe4000cf61270 */
[----:B------:R-:W-:Y:S01]  /*a5da0*/  IMAD.WIDE R52, R50, 0x2, R2 ;  /* 0x0000000232347825 */ /* 0x000fe200078e0202 */
[----:B------:R-:W0:Y:S07]  /*a5db0*/  LDCU UR10, c[0x0][0x398] ;  /* 0x00007300ff0a77ac */ /* 0x000e2e0008000800 */
[----:B---3--:R3:W-:Y:S01]  /*a5dc0*/  @P2 STG.E.U16 desc[UR8][R52.64], R9 ;  /* 0x0000000934002986 */ /* 0x0087e2000c101508 */
[----:B------:R-:W-:-:S02]  /*a5dd0*/  PRMT R51, R9, 0x7632, R51 ;  /* 0x0000763209337816 */ /* 0x000fc40000000033 */
[----:B0-----:R-:W-:Y:S01]  /*a5de0*/  ISETP.LT.AND P2, PT, R19, UR4, !P1 ;  /* 0x0000000413007c0c */ /* 0x001fe2000cf41270 */
[----:B------:R-:W0:Y:S01]  /*a5df0*/  LDCU UR4, c[0x0][0x398] ;  /* 0x00007300ff0477ac */ /* 0x000e220008000800 */
[----:B---3--:R-:W3:Y:S01]  /*a5e00*/  LDL.LU R9, [R1+0x218] ;  /* 0x0002180001097983 */ /* 0x008ee20000300800 */
[----:B------:R-:W-:-:S05]  /*a5e10*/  IMAD.WIDE R52, R50, 0x2, R20 ;  /* 0x0000000232347825 */ /* 0x000fca00078e0214 */
[----:B------:R0:W-:Y:S01]  /*a5e20*/  @P3 STG.E.U16 desc[UR8][R52.64], R51 ;  /* 0x0000003334003986 */ /* 0x0001e2000c101508 */
[----:B-1----:R-:W-:Y:S01]  /*a5e30*/  ISETP.LT.AND P3, PT, R27, UR6, !P1 ;  /* 0x000000061b007c0c */ /* 0x002fe2000cf61270 */
[----:B------:R-:W1:Y:S01]  /*a5e40*/  LDCU UR6, c[0x0][0x398] ;  /* 0x00007300ff0677ac */ /* 0x000e620008000800 */
[----:B0-----:R-:W-:-:S05]  /*a5e50*/  IMAD.WIDE R52, R50, 0x2, R22 ;  /* 0x0000000232347825 */ /* 0x001fca00078e0216 */
[----:B----4-:R0:W-:Y:S01]  /*a5e60*/  @P2 STG.E.U16 desc[UR8][R52.64], R7 ;  /* 0x0000000734002986 */ /* 0x0101e2000c101508 */
[----:B------:R-:W-:Y:S02]  /*a5e70*/  PRMT R51, R7, 0x7632, R51 ;  /* 0x0000763207337816 */ /* 0x000fe40000000033 */
[----:B------:R-:W-:Y:S01]  /*a5e80*/  ISETP.LT.AND P2, PT, R31, UR10, !P1 ;  /* 0x0000000a1f007c0c */ /* 0x000fe2000cf41270 */
[----:B------:R-:W4:Y:S01]  /*a5e90*/  LDCU UR10, c[0x0][0x398] ;  /* 0x00007300ff0a77ac */ /* 0x000f220008000800 */
[----:B0-----:R-:W3:Y:S01]  /*a5ea0*/  LDL.LU R7, [R1+0x208] ;  /* 0x0002080001077983 */ /* 0x001ee20000300800 */
[----:B------:R-:W-:-:S05]  /*a5eb0*/  IMAD.WIDE R52, R50, 0x2, R40 ;  /* 0x0000000232347825 */ /* 0x000fca00078e0228 */
[----:B------:R0:W-:Y:S02]  /*a5ec0*/  @P3 STG.E.U16 desc[UR8][R52.64], R51 ;  /* 0x0000003334003986 */ /* 0x0001e4000c101508 */
[----:B0-----:R-:W-:-:S05]  /*a5ed0*/  IMAD.WIDE R52, R50, 0x2, R42 ;  /* 0x0000000232347825 */ /* 0x001fca00078e022a */
[----:B--2---:R0:W-:Y:S01]  /*a5ee0*/  @P2 STG.E.U16 desc[UR8][R52.64], R6 ;  /* 0x0000000634002986 */ /* 0x0041e2000c101508 */
[----:B------:R-:W-:-:S03]  /*a5ef0*/  PRMT R51, R6, 0x7632, R51 ;  /* 0x0000763206337816 */ /* 0x000fc60000000033 */
[----:B0-----:R-:W2:Y:S01]  /*a5f00*/  LDL.LU R6, [R1+0x1f8] ;  /* 0x0001f80001067983 */ /* 0x001ea20000300800 */
[----:B------:R-:W-:Y:S01]  /*a5f10*/  ISETP.LT.AND P2, PT, R59, UR4, !P1 ;  /* 0x000000043b007c0c */ /* 0x000fe2000cf41270 */
[----:B------:R-:W0:Y:S01]  /*a5f20*/  LDCU UR4, c[0x0][0x398] ;  /* 0x00007300ff0477ac */ /* 0x000e220008000800 */
[----:B------:R-:W-:-:S11]  /*a5f30*/  IMAD.WIDE R52, R50, 0x2, R44 ;  /* 0x0000000232347825 */ /* 0x000fd600078e022c */
[----:B------:R4:W-:Y:S01]  /*a5f40*/  @P2 STG.E.U16 desc[UR8][R52.64], R51 ;  /* 0x0000003334002986 */ /* 0x0009e2000c101508 */
[----:B-1----:R-:W-:Y:S01]  /*a5f50*/  ISETP.LT.AND P2, PT, R61, UR6, !P1 ;  /* 0x000000063d007c0c */ /* 0x002fe2000cf41270 */
[----:B------:R-:W1:Y:S01]  /*a5f60*/  LDCU UR6, c[0x0][0x398] ;  /* 0x00007300ff0677ac */ /* 0x000e620008000800 */
[----:B0-----:R-:W-:Y:S01]  /*a5f70*/  ISETP.LT.AND P1, PT, R60, UR4, !P1 ;  /* 0x000000043c007c0c */ /* 0x001fe2000cf21270 */
[----:B------:R-:W0:Y:S01]  /*a5f80*/  LDCU UR4, c[0x0][0x39c] ;  /* 0x00007380ff0477ac */ /* 0x000e220008000800 */
[----:B----4-:R-:W-:Y:S01]  /*a5f90*/  IMAD.WIDE R52, R50, 0x2, R46 ;  /* 0x0000000232347825 */ /* 0x010fe200078e022e */
[----:B------:R-:W-:-:S08]  /*a5fa0*/  PRMT R51, R10, 0x7632, R51 ;  /* 0x000076320a337816 */ /* 0x000fd00000000033 */
[----:B------:R4:W-:Y:S02]  /*a5fb0*/  @P2 STG.E.U16 desc[UR8][R52.64], R10 ;  /* 0x0000000a34002986 */ /* 0x0009e4000c101508 */
[----:B----4-:R-:W-:-:S05]  /*a5fc0*/  IMAD.WIDE R52, R50, 0x2, R48 ;  /* 0x0000000232347825 */ /* 0x010fca00078e0230 */
[----:B------:R4:W-:Y:S02]  /*a5fd0*/  @P1 STG.E.U16 desc[UR8][R52.64], R51 ;  /* 0x0000003334001986 */ /* 0x0009e4000c101508 */
[----:B----4-:R-:W-:-:S05]  /*a5fe0*/  VIADD R51, R35, 0x5 ;  /* 0x0000000523337836 */ /* 0x010fca0000000000 */
[----:B0-----:R-:W-:Y:S01]  /*a5ff0*/  ISETP.GE.AND P1, PT, R51, UR4, PT ;  /* 0x0000000433007c0c */ /* 0x001fe2000bf26270 */
[----:B------:R-:W0:Y:S03]  /*a6000*/  LDCU UR4, c[0x0][0x398] ;  /* 0x00007300ff0477ac */ /* 0x000e260008000800 */
[----:B-1----:R-:W-:Y:S01]  /*a6010*/  ISETP.LT.AND P2, PT, R11, UR6, !P1 ;  /* 0x000000060b007c0c */ /* 0x002fe2000cf41270 */
[----:B------:R-:W-:Y:S01]  /*a6020*/  VIADD R50, R50, UR20 ;  /* 0x0000001432327c36 */ /* 0x000fe20008000000 */
[----:B------:R-:W1:Y:S01]  /*a6030*/  LDCU UR6, c[0x0][0x398] ;  /* 0x00007300ff0677ac */ /* 0x000e620008000800 */
[----:B------:R-:W-:Y:S02]  /*a6040*/  ISETP.LT.AND P3, PT, R15, UR10, !P1 ;  /* 0x0000000a0f007c0c */ /* 0x000fe4000cf61270 */
[C---:B------:R-:W-:Y:S01]  /*a6050*/  IMAD.WIDE R52, R50.reuse, 0x2, R2 ;  /* 0x0000000232347825 */ /* 0x040fe200078e0202 */
[----:B------:R-:W4:Y:S07]  /*a6060*/  LDCU UR10, c[0x0][0x398] ;  /* 0x00007300ff0a77ac */ /* 0x000f2e0008000800 */
[----:B---3--:R3:W-:Y:S01]  /*a6070*/  @P2 STG.E.U16 desc[UR8][R52.64], R9 ;  /* 0x0000000934002986 */ /* 0x0087e2000c101508 */
[----:B0-----:R-:W-:Y:S01]  /*a6080*/  ISETP.LT.AND P2, PT, R19, UR4, !P1 ;  /* 0x0000000413007c0c */ /* 0x001fe2000cf41270 */
[----:B------:R-:W0:Y:S01]  /*a6090*/  LDCU UR4, c[0x0][0x398] ;  /* 0x00007300ff0477ac */ /* 0x000e220008000800 */
[----:B------:R-:W-:Y:S01]  /*a60a0*/  PRMT R51, R9, 0x7632, R51 ;  /* 0x0000763209337816 */ /* 0x000fe20000000033 */
[C---:B---3--:R-:W-:Y:S01]  /*a60b0*/  IMAD.WIDE R52, R50.reuse, 0x2, R20 ;  /* 0x0000000232347825 */ /* 0x048fe200078e0214 */
[----:B------:R-:W3:Y:S04]  /*a60c0*/  LDL.LU R9, [R1+0x1e8] ;  /* 0x0001e80001097983 */ /* 0x000ee80000300800 */
[----:B------:R0:W-:Y:S01]  /*a60d0*/  @P3 STG.E.U16 desc[UR8][R52.64], R51 ;  /* 0x0000003334003986 */ /* 0x0001e2000c101508 */
[----:B-1----:R-:W-:Y:S01]  /*a60e0*/  ISETP.LT.AND P3, PT, R27, UR6, !P1 ;  /* 0x000000061b007c0c */ /* 0x002fe2000cf61270 */
[C---:B------:R-:W-:Y:S01]  /*a60f0*/  VIADD R54, R50.reuse, UR20 ;  /* 0x0000001432367c36 */ /* 0x040fe20008000000 */
[----:B------:R-:W1:Y:S01]  /*a6100*/  LDCU UR6, c[0x0][0x398] ;  /* 0x00007300ff0677ac */ /* 0x000e620008000800 */
[----:B0-----:R-:W-:-:S05]  /*a6110*/  IMAD.WIDE R52, R50, 0x2, R22 ;  /* 0x0000000232347825 */ /* 0x001fca00078e0216 */
[----:B------:R0:W-:Y:S01]  /*a6120*/  @P2 STG.E.U16 desc[UR8][R52.64], R7 ;  /* 0x0000000734002986 */ /* 0x0001e2000c101508 */
[----:B----4-:R-:W-:Y:S01]  /*a6130*/  ISETP.LT.AND P2, PT, R31, UR10, !P1 ;  /* 0x0000000a1f007c0c */ /* 0x010fe2000cf41270 */
[----:B------:R-:W4:Y:S01]  /*a6140*/  LDCU UR10, c[0x0][0x398] ;  /* 0x00007300ff0a77ac */ /* 0x000f220008000800 */
[----:B------:R-:W-:Y:S01]  /*a6150*/  PRMT R51, R7, 0x7632, R51 ;  /* 0x0000763207337816 */ /* 0x000fe20000000033 */
[----:B0-----:R-:W-:-:S05]  /*a6160*/  IMAD.WIDE R52, R50, 0x2, R40 ;  /* 0x0000000232347825 */ /* 0x001fca00078e0228 */
[----:B------:R0:W-:Y:S02]  /*a6170*/  @P3 STG.E.U16 desc[UR8][R52.64], R51 ;  /* 0x0000003334003986 */ /* 0x0001e4000c101508 */
[----:B0-----:R-:W-:-:S05]  /*a6180*/  IMAD.WIDE R52, R50, 0x2, R42 ;  /* 0x0000000232347825 */ /* 0x001fca00078e022a */
[----:B--2---:R0:W-:Y:S01]  /*a6190*/  @P2 STG.E.U16 desc[UR8][R52.64], R6 ;  /* 0x0000000634002986 */ /* 0x0041e2000c101508 */
[----:B------:R-:W-:-:S03]  /*a61a0*/  PRMT R51, R6, 0x7632, R51 ;  /* 0x0000763206337816 */ /* 0x000fc60000000033 */
[----:B0-----:R-:W2:Y:S04]  /*a61b0*/  LDL.LU R6, [R1+0x25c] ;  /* 0x00025c0001067983 */ /* 0x001ea80000300800 */
[----:B------:R-:W4:Y:S01]  /*a61c0*/  LDL.LU R7, [R1+0x24c] ;  /* 0x00024c0001077983 */ /* 0x000f220000300800 */
[----:B------:R-:W-:Y:S01]  /*a61d0*/  ISETP.LT.AND P3, PT, R59, UR4, !P1 ;  /* 0x000000043b007c0c */ /* 0x000fe2000cf61270 */
[----:B------:R-:W-:Y:S01]  /*a61e0*/  IMAD.WIDE R52, R50, 0x2, R44 ;  /* 0x0000000232347825 */ /* 0x000fe200078e022c */
[----:B------:R-:W0:Y:S11]  /*a61f0*/  LDCU UR4, c[0x0][0x398] ;  /* 0x00007300ff0477ac */ /* 0x000e360008000800 */
[----:B------:R0:W-:Y:S01]  /*a6200*/  @P3 STG.E.U16 desc[UR8][R52.64], R51 ;  /* 0x0000003334003986 */ /* 0x0001e2000c101508 */
[----:B------:R-:W-:Y:S01]  /*a6210*/  ISETP.LT.AND P3, PT, R61, UR50, !P1 ;  /* 0x000000323d007c0c */ /* 0x000fe2000cf61270 */
[----:B------:R-:W1:Y:S01]  /*a6220*/  LDCU UR50, c[0x0][0x398] ;  /* 0x00007300ff3277ac */ /* 0x000e620008000800 */
[----:B------:R-:W-:Y:S01]  /*a6230*/  ISETP.LT.AND P1, PT, R60, UR16, !P1 ;  /* 0x000000103c007c0c */ /* 0x000fe2000cf21270 */
[----:B------:R-:W1:Y:S01]  /*a6240*/  LDCU UR16, c[0x0][0x398] ;  /* 0x00007300ff1077ac */ /* 0x000e620008000800 */
[----:B0-----:R-:W-:-:S02]  /*a6250*/  VIADD R51, R35, 0x6 ;  /* 0x0000000623337836 */ /* 0x001fc40000000000 */
[----:B------:R-:W-:-:S03]  /*a6260*/  IMAD.WIDE R52, R50, 0x2, R46 ;  /* 0x0000000232347825 */ /* 0x000fc600078e022e */
[----:B------:R-:W-:Y:S01]  /*a6270*/  ISETP.GE.AND P2, PT, R51, UR21, PT ;  /* 0x0000001533007c0c */ /* 0x000fe2000bf46270 */
[----:B------:R-:W0:Y:S03]  /*a6280*/  LDCU UR21, c[0x0][0x398] ;  /* 0x00007300ff1577ac */ /* 0x000e260008000800 */
[----:B------:R-:W-:Y:S01]  /*a6290*/  ISETP.LT.AND P4, PT, R15, UR29, !P2 ;  /* 0x0000001d0f007c0c */ /* 0x000fe2000d781270 */
[----:B------:R-:W0:Y:S01]  /*a62a0*/  LDCU UR29, c[0x0][0x398] ;  /* 0x00007300ff1d77ac */ /* 0x000e220008000800 */
[----:B------:R-:W-:Y:S01]  /*a62b0*/  ISETP.LT.AND P5, PT, R19, UR38, !P2 ;  /* 0x0000002613007c0c */ /* 0x000fe2000d7a1270 */
[----:B---3--:R3:W-:Y:S01]  /*a62c0*/  @P3 STG.E.U16 desc[UR8][R52.64], R9 ;  /* 0x0000000934003986 */ /* 0x0087e2000c101508 */
[----:B------:R-:W-:Y:S01]  /*a62d0*/  ISETP.LT.AND P3, PT, R11, UR68, !P2 ;  /* 0x000000440b007c0c */ /* 0x000fe2000d761270 */
[----:B------:R-:W0:Y:S01]  /*a62e0*/  LDCU UR68, c[0x0][0x398] ;  /* 0x00007300ff4477ac */ /* 0x000e220008000800 */
[----:B------:R-:W-:-:S02]  /*a62f0*/  PRMT R51, R9, 0x7632, R51 ;  /* 0x0000763209337816 */ /* 0x000fc40000000033 */
[----:B------:R-:W-:Y:S01]  /*a6300*/  ISETP.LT.AND P6, PT, R27, UR69, !P2 ;  /* 0x000000451b007c0c */ /* 0x000fe2000d7c1270 */
[----:B------:R-:W0:Y:S01]  /*a6310*/  LDCU UR69, c[0x0][0x39c] ;  /* 0x00007380ff4577ac */ /* 0x000e220008000800 */
[----:B------:R-:W0:Y:S01]  /*a6320*/  LDCU UR38, c[0x0][0x3b8] ;  /* 0x00007700ff2677ac */ /* 0x000e220008000800 */
[----:B---3--:R-:W-:Y:S01]  /*a6330*/  IMAD.WIDE R52, R50, 0x2, R48 ;  /* 0x0000000232347825 */ /* 0x008fe200078e0230 */
[----:B------:R-:W3:Y:S04]  /*a6340*/  LDL.LU R9, [R1+0x23c] ;  /* 0x00023c0001097983 */ /* 0x000ee80000300800 */
[----:B------:R0:W-:Y:S02]  /*a6350*/  @P1 STG.E.U16 desc[UR8][R52.64], R51 ;  /* 0x0000003334001986 */ /* 0x0001e4000c101508 */
[----:B0-----:R-:W-:-:S05]  /*a6360*/  IMAD.WIDE R50, R54, 0x2, R2 ;  /* 0x0000000236327825 */ /* 0x001fca00078e0202 */
[----:B--2---:R0:W-:Y:S01]  /*a6370*/  @P3 STG.E.U16 desc[UR8][R50.64], R6 ;  /* 0x0000000632003986 */ /* 0x0041e2000c101508 */
[----:B------:R-:W-:-:S03]  /*a6380*/  PRMT R52, R6, 0x7632, R52 ;  /* 0x0000763206347816 */ /* 0x000fc60000000034 */
[----:B0-----:R-:W2:Y:S01]  /*a6390*/  LDL.LU R6, [R1+0x22c] ;  /* 0x00022c0001067983 */ /* 0x001ea20000300800 */
[----:B------:R-:W-:-:S05]  /*a63a0*/  IMAD.WIDE R50, R54, 0x2, R20 ;  /* 0x0000000236327825 */ /* 0x000fca00078e0214 */
[----:B------:R0:W-:Y:S01]  /*a63b0*/  @P4 STG.E.U16 desc[UR8][R50.64], R52 ;  /* 0x0000003432004986 */ /* 0x0001e2000c101508 */
[----:B----4-:R-:W-:Y:S01]  /*a63c0*/  PRMT R53, R7, 0x7632, R53 ;  /* 0x0000763207357816 */ /* 0x010fe20000000035 */
[----:B0-----:R-:W-:-:S05]  /*a63d0*/  IMAD.WIDE R50, R54, 0x2, R22 ;  /* 0x0000000236327825 */ /* 0x001fca00078e0216 */
[----:B------:R0:W-:Y:S04]  /*a63e0*/  @P5 STG.E.U16 desc[UR8][R50.64], R7 ;  /* 0x0000000732005986 */ /* 0x0001e8000c101508 */
[----:B0-----:R-:W4:Y:S01]  /*a63f0*/  LDL.LU R7, [R1+0x21c] ;  /* 0x00021c0001077983 */ /* 0x001f220000300800 */
[----:B------:R-:W-:Y:S01]  /*a6400*/  ISETP.LT.AND P1, PT, R31, UR14, !P2 ;  /* 0x0000000e1f007c0c */ /* 0x000fe2000d721270 */
[----:B------:R-:W-:Y:S01]  /*a6410*/  IMAD.WIDE R50, R54, 0x2, R40 ;  /* 0x0000000236327825 */ /* 0x000fe200078e0228 */
[----:B------:R-:W-:Y:S01]  /*a6420*/  ISETP.LT.AND P3, PT, R59, UR37, !P2 ;  /* 0x000000253b007c0c */ /* 0x000fe2000d761270 */
[----:B------:R-:W4:Y:S01]  /*a6430*/  LDL.LU R10, [R1+0x20c] ;  /* 0x00020c00010a7983 */ /* 0x000f220000300800 */
[----:B------:R-:W-:Y:S01]  /*a6440*/  ISETP.LT.AND P4, PT, R61, UR46, !P2 ;  /* 0x0000002e3d007c0c */ /* 0x000fe2000d781270 */
[----:B------:R-:W-:Y:S01]  /*a6450*/  VIADD R52, R35, 0x7 ;  /* 0x0000000723347836 */ /* 0x000fe20000000000 */
[----:B------:R-:W0:Y:S01]  /*a6460*/  LDCU UR14, c[0x0][0x398] ;  /* 0x00007300ff0e77ac */ /* 0x000e220008000800 */
[----:B------:R1:W-:Y:S03]  /*a6470*/  @P6 STG.E.U16 desc[UR8][R50.64], R53 ;  /* 0x0000003532006986 */ /* 0x0003e6000c101508 */
[----:B------:R-:W-:Y:S01]  /*a6480*/  ISETP.GE.AND P5, PT, R52, UR66, PT ;  /* 0x0000004234007c0c */ /* 0x000fe2000bfa6270 */
[----:B------:R-:W0:Y:S01]  /*a6490*/  LDCU UR37, c[0x0][0x398] ;  /* 0x00007300ff2577ac */ /* 0x000e220008000800 */
[----:B------:R-:W0:Y:S01]  /*a64a0*/  LDCU UR46, c[0x0][0x398] ;  /* 0x00007300ff2e77ac */ /* 0x000e220008000800 */
[----:B-1----:R-:W-:-:S04]  /*a64b0*/  IMAD.WIDE R50, R54, 0x2, R42 ;  /* 0x0000000236327825 */ /* 0x002fc800078e022a */
[----:B------:R-:W-:Y:S01]  /*a64c0*/  IMAD.WIDE R52, R54, 0x2, R44 ;  /* 0x0000000236347825 */ /* 0x000fe200078e022c */
[----:B------:R-:W-:Y:S01]  /*a64d0*/  ISETP.LT.AND P2, PT, R60, UR67, !P2 ;  /* 0x000000433c007c0c */ /* 0x000fe2000d741270 */
[----:B------:R-:W1:Y:S01]  /*a64e0*/  LDCU UR67, c[0x0][0x398] ;  /* 0x00007300ff4377ac */ /* 0x000e620008000800 */
[----:B------:R-:W-:Y:S01]  /*a64f0*/  ISETP.LT.AND P6, PT, R11, UR45, !P5 ;  /* 0x0000002d0b007c0c */ /* 0x000fe2000efc1270 */
[----:B------:R-:W0:Y:S01]  /*a6500*/  LDCU UR66, c[0x0][0x398] ;  /* 0x00007300ff4277ac */ /* 0x000e220008000800 */
[----:B------:R-:W0:Y:S01]  /*a6510*/  LDCU UR45, c[0x0][0x398] ;  /* 0x00007300ff2d77ac */ /* 0x000e220008000800 */
[----:B---3--:R-:W-:Y:S01]  /*a6520*/  PRMT R55, R9, 0x7632, R55 ;  /* 0x0000763209377816 */ /* 0x008fe20000000037 */
[----:B------:R3:W-:Y:S04]  /*a6530*/  @P1 STG.E.U16 desc[UR8][R50.64], R9 ;  /* 0x0000000932001986 */ /* 0x0007e8000c101508 */
[----:B------:R0:W-:Y:S01]  /*a6540*/  @P3 STG.E.U16 desc[UR8][R52.64], R55 ;  /* 0x0000003734003986 */ /* 0x0001e2000c101508 */
[----:B---3--:R-:W-:-:S04]  /*a6550*/  IMAD.WIDE R50, R54, 0x2, R46 ;  /* 0x0000000236327825 */ /* 0x008fc800078e022e */
[----:B0-----:R-:W-:-:S04]  /*a6560*/  IMAD.WIDE R52, R54, 0x2, R48 ;  /* 0x0000000236347825 */ /* 0x001fc800078e0230 */
[----:B------:R-:W-:Y:S01]  /*a6570*/  VIADD R54, R54, UR20 ;  /* 0x0000001436367c36 */ /* 0x000fe20008000000 */
[----:B--2---:R-:W-:Y:S01]  /*a6580*/  PRMT R55, R6, 0x7632, R55 ;  /* 0x0000763206377816 */ /* 0x004fe20000000037 */
[----:B------:R0:W-:Y:S04]  /*a6590*/  @P4 STG.E.U16 desc[UR8][R50.64], R6 ;  /* 0x0000000632004986 */ /* 0x0001e8000c101508 */
[----:B0-----:R-:W2:Y:S04]  /*a65a0*/  LDL.LU R6, [R1+0x1fc] ;  /* 0x0001fc0001067983 */ /* 0x001ea80000300800 */
[----:B------:R-:W3:Y:S01]  /*a65b0*/  LDL.LU R9, [R1+0x1ec] ;  /* 0x0001ec0001097983 */ /* 0x000ee20000300800 */
[----:B------:R-:W-:-:S03]  /*a65c0*/  IMAD.WIDE R50, R54, 0x2, R2 ;  /* 0x0000000236327825 */ /* 0x000fc600078e0202 */
[----:B------:R4:W-:Y:S02]  /*a65d0*/  @P2 STG.E.U16 desc[UR8][R52.64], R55 ;  /* 0x0000003734002986 */ /* 0x0009e4000c101508 */
[----:B----4-:R-:W-:Y:S02]  /*a65e0*/  PRMT R55, R7, 0x7632, R55 ;  /* 0x0000763207377816 */ /* 0x010fe40000000037 */
[----:B------:R0:W-:Y:S04]  /*a65f0*/  @P6 STG.E.U16 desc[UR8][R50.64], R7 ;  /* 0x0000000732006986 */ /* 0x0001e8000c101508 */
[----:B0-----:R-:W4:Y:S01]  /*a6600*/  LDL.LU R7, [R1+0x1d0] ;  /* 0x0001d00001077983 */ /* 0x001f220000300800 */
[----:B------:R-:W-:Y:S02]  /*a6610*/  ISETP.LT.AND P1, PT, R15, UR32, !P5 ;  /* 0x000000200f007c0c */ /* 0x000fe4000ef21270 */
[----:B------:R-:W-:-:S02]  /*a6620*/  ISETP.LT.AND P3, PT, R19, UR28, !P5 ;  /* 0x0000001c13007c0c */ /* 0x000fc4000ef61270 */
[----:B------:R-:W-:Y:S01]  /*a6630*/  ISETP.LT.AND P4, PT, R27, UR62, !P5 ;  /* 0x0000003e1b007c0c */ /* 0x000fe2000ef81270 */
[C---:B------:R-:W-:Y:S01]  /*a6640*/  IMAD.WIDE R52, R54.reuse, 0x2, R20 ;  /* 0x0000000236347825 */ /* 0x040fe200078e0214 */
[----:B------:R-:W-:Y:S01]  /*a6650*/  ISETP.LT.AND P2, PT, R31, UR65, !P5 ;  /* 0x000000411f007c0c */ /* 0x000fe2000ef41270 */
[----:B------:R-:W0:Y:S02]  /*a6660*/  LDCU UR32, c[0x0][0x398] ;  /* 0x00007300ff2077ac */ /* 0x000e240008000800 */
[----:B------:R-:W-:Y:S01]  /*a6670*/  IMAD.WIDE R50, R54, 0x2, R22 ;  /* 0x0000000236327825 */ /* 0x000fe200078e0216 */
[----:B------:R-:W-:Y:S01]  /*a6680*/  PRMT R56, R10, 0x7632, R56 ;  /* 0x000076320a387816 */ /* 0x000fe20000000038 */
[----:B------:R-:W0:Y:S02]  /*a6690*/  LDCU UR65, c[0x0][0x39c] ;  /* 0x00007380ff4177ac */ /* 0x000e240008000800 */
[----:B------:R1:W-:Y:S01]  /*a66a0*/  @P1 STG.E.U16 desc[UR8][R52.64], R55 ;  /* 0x0000003734001986 */ /* 0x0003e2000c101508 */
[----:B------:R-:W-:Y:S01]  /*a66b0*/  ISETP.LT.AND P6, PT, R59, UR64, !P5 ;  /* 0x000000403b007c0c */ /* 0x000fe2000efc1270 */
[----:B------:R-:W0:Y:S02]  /*a66c0*/  LDCU UR28, c[0x0][0x398] ;  /* 0x00007300ff1c77ac */ /* 0x000e240008000800 */
[----:B------:R0:W-:Y:S01]  /*a66d0*/  @P3 STG.E.U16 desc[UR8][R50.64], R10 ;  /* 0x0000000a32003986 */ /* 0x0001e2000c101508 */
[----:B------:R-:W2:Y:S01]  /*a66e0*/  LDCU UR62, c[0x0][0x3b8] ;  /* 0x00007700ff3e77ac */ /* 0x000ea20008000800 */
[----:B-1----:R-:W-:-:S02]  /*a66f0*/  VIADD R55, R35, 0x8 ;  /* 0x0000000823377836 */ /* 0x002fc40000000000 */
[C---:B------:R-:W-:Y:S01]  /*a6700*/  IMAD.WIDE R52, R54.reuse, 0x2, R40 ;  /* 0x0000000236347825 */ /* 0x040fe200078e0228 */
[----:B------:R-:W-:Y:S01]  /*a6710*/  ISETP.LT.AND P1, PT, R61, UR63, !P5 ;  /* 0x0000003f3d007c0c */ /* 0x000fe2000ef21270 */
[----:B------:R-:W1:Y:S02]  /*a6720*/  LDCU UR64, c[0x0][0x398] ;  /* 0x00007300ff4077ac */ /* 0x000e640008000800 */
[----:B0-----:R-:W-:Y:S01]  /*a6730*/  IMAD.WIDE R50, R54, 0x2, R42 ;  /* 0x0000000236327825 */ /* 0x001fe200078e022a */
[----:B------:R-:W-:Y:S01]  /*a6740*/  ISETP.GE.AND P3, PT, R55, UR25, PT ;  /* 0x0000001937007c0c */ /* 0x000fe2000bf66270 */
[----:B------:R0:W-:Y:S01]  /*a6750*/  @P4 STG.E.U16 desc[UR8][R52.64], R56 ;  /* 0x0000003834004986 */ /* 0x0001e2000c101508 */
[----:B------:R-:W-:Y:S01]  /*a6760*/  ISETP.LT.AND P5, PT, R60, UR39, !P5 ;  /* 0x000000273c007c0c */ /* 0x000fe2000efa1270 */
[----:B------:R-:W1:Y:S01]  /*a6770*/  LDCU UR63, c[0x0][0x398] ;  /* 0x00007300ff3f77ac */ /* 0x000e620008000800 */
[----:B------:R-:W-:Y:S01]  /*a6780*/  ISETP.LT.AND P4, PT, R11, UR47, !P3 ;  /* 0x0000002f0b007c0c */ /* 0x000fe2000df81270 */
[----:B------:R-:W1:Y:S01]  /*a6790*/  LDCU UR39, c[0x0][0x398] ;  /* 0x00007300ff2777ac */ /* 0x000e620008000800 */
[----:B------:R-:W1:Y:S01]  /*a67a0*/  LDCU UR25, c[0x0][0x398] ;  /* 0x00007300ff1977ac */ /* 0x000e620008000800 */
[----:B0-----:R-:W-:Y:S01]  /*a67b0*/  IMAD.WIDE R52, R54, 0x2, R44 ;  /* 0x0000000236347825 */ /* 0x001fe200078e022c */
[----:B------:R-:W0:Y:S01]  /*a67c0*/  LDCU UR47, c[0x0][0x398] ;  /* 0x00007300ff2f77ac */ /* 0x000e220008000800 */
[----:B--2---:R-:W-:Y:S01]  /*a67d0*/  PRMT R55, R6, 0x7632, R55 ;  /* 0x0000763206377816 */ /* 0x004fe20000000037 */
[----:B------:R2:W-:Y:S04]  /*a67e0*/  @P2 STG.E.U16 desc[UR8][R50.64], R6 ;  /* 0x0000000632002986 */ /* 0x0005e8000c101508 */
[----:B--2---:R-:W2:Y:S01]  /*a67f0*/  LDL.LU R6, [R1+0x1c0] ;  /* 0x0001c00001067983 */ /* 0x004ea20000300800 */
[----:B------:R-:W-:-:S03]  /*a6800*/  IMAD.WIDE R50, R54, 0x2, R46 ;  /* 0x0000000236327825 */ /* 0x000fc600078e022e */
[----:B------:R-:W2:Y:S04]  /*a6810*/  LDL.LU R10, [R1+0x1b0] ;  /* 0x0001b000010a7983 */ /* 0x000ea80000300800 */
[----:B------:R0:W-:Y:S04]  /*a6820*/  @P6 STG.E.U16 desc[UR8][R52.64], R55 ;  /* 0x0000003734006986 */ /* 0x0001e8000c101508 */
[----:B---3--:R3:W-:Y:S01]  /*a6830*/  @P1 STG.E.U16 desc[UR8][R50.64], R9 ;  /* 0x0000000932001986 */ /* 0x0087e2000c101508 */
[----:B0-----:R-:W-:Y:S01]  /*a6840*/  IMAD.WIDE R52, R54, 0x2, R48 ;  /* 0x0000000236347825 */ /* 0x001fe200078e0230 */
[----:B------:R-:W-:-:S02]  /*a6850*/  PRMT R55, R9, 0x7632, R55 ;  /* 0x0000763209377816 */ /* 0x000fc40000000037 */
[----:B---3--:R-:W3:Y:S01]  /*a6860*/  LDL.LU R9, [R1+0x1a0] ;  /* 0x0001a00001097983 */ /* 0x008ee20000300800 */
[----:B------:R-:W-:-:S03]  /*a6870*/  VIADD R50, R54, UR20 ;  /* 0x0000001436327c36 */ /* 0x000fc60008000000 */
[----:B------:R0:W-:Y:S01]  /*a6880*/  @P5 STG.E.U16 desc[UR8][R52.64], R55 ;  /* 0x0000003734005986 */ /* 0x0001e2000c101508 */
[----:B----4-:R-:W-:Y:S01]  /*a6890*/  PRMT R51, R7, 0x7632, R51 ;  /* 0x0000763207337816 */ /* 0x010fe20000000033 */
[----:B0-----:R-:W-:-:S05]  /*a68a0*/  IMAD.WIDE R52, R50, 0x2, R2 ;  /* 0x0000000232347825 */ /* 0x001fca00078e0202 */
[----:B------:R0:W-:Y:S04]  /*a68b0*/  @P4 STG.E.U16 desc[UR8][R52.64], R7 ;  /* 0x0000000734004986 */ /* 0x0001e8000c101508 */
[----:B0-----:R-:W4:Y:S01]  /*a68c0*/  LDL.LU R7, [R1+0x190] ;  /* 0x0001900001077983 */ /* 0x001f220000300800 */
[----:B------:R-:W-:Y:S02]  /*a68d0*/  ISETP.LT.AND P2, PT, R15, UR61, !P3 ;  /* 0x0000003d0f007c0c */ /* 0x000fe4000df41270 */
[----:B------:R-:W-:Y:S01]  /*a68e0*/  ISETP.LT.AND P6, PT, R19, UR30, !P3 ;  /* 0x0000001e13007c0c */ /* 0x000fe2000dfc1270 */
[C---:B------:R-:W-:Y:S01]  /*a68f0*/  IMAD.WIDE R54, R50.reuse, 0x2, R20 ;  /* 0x0000000232367825 */ /* 0x040fe200078e0214 */
[----:B------:R-:W-:Y:S01]  /*a6900*/  ISETP.LT.AND P1, PT, R27, UR12, !P3 ;  /* 0x0000000c1b007c0c */ /* 0x000fe2000df21270 */
[----:B------:R-:W0:Y:S01]  /*a6910*/  LDCU UR61, c[0x0][0x398] ;  /* 0x00007300ff3d77ac */ /* 0x000e220008000800 */
[----:B------:R-:W-:Y:S01]  /*a6920*/  ISETP.LT.AND P5, PT, R31, UR58, !P3 ;  /* 0x0000003a1f007c0c */ /* 0x000fe2000dfa1270 */
[C---:B------:R-:W-:Y:S01]  /*a6930*/  IMAD.WIDE R56, R50.reuse, 0x2, R40 ;  /* 0x0000000232387825 */ /* 0x040fe200078e0228 */
[----:B------:R-:W-:Y:S01]  /*a6940*/  ISETP.LT.AND P4, PT, R59, UR60, !P3 ;  /* 0x0000003c3b007c0c */ /* 0x000fe2000df81270 */
[----:B------:R-:W0:Y:S04]  /*a6950*/  LDCU UR30, c[0x0][0x398] ;  /* 0x00007300ff1e77ac */ /* 0x000e280008000800 */
[----:B------:R1:W-:Y:S01]  /*a6960*/  @P2 STG.E.U16 desc[UR8][R54.64], R51 ;  /* 0x0000003336002986 */ /* 0x0003e2000c101508 */
[----:B------:R-:W-:Y:S01]  /*a6970*/  ISETP.LT.AND P2, PT, R61, UR22, !P3 ;  /* 0x000000163d007c0c */ /* 0x000fe2000df41270 */
[----:B------:R-:W-:Y:S01]  /*a6980*/  VIADD R53, R35, 0x9 ;  /* 0x0000000923357836 */ /* 0x000fe20000000000 */
[----:B------:R-:W0:Y:S01]  /*a6990*/  LDCU UR60, c[0x0][0x39c] ;  /* 0x00007380ff3c77ac */ /* 0x000e220008000800 */
[C---:B------:R-:W-:Y:S01]  /*a69a0*/  VIADD R52, R50.reuse, UR20 ;  /* 0x0000001432347c36 */ /* 0x040fe20008000000 */
[----:B------:R-:W0:Y:S01]  /*a69b0*/  LDCU UR12, c[0x0][0x398] ;  /* 0x00007300ff0c77ac */ /* 0x000e220008000800 */
[----:B------:R-:W0:Y:S01]  /*a69c0*/  LDCU UR58, c[0x0][0x3b8] ;  /* 0x00007700ff3a77ac */ /* 0x000e220008000800 */
[----:B-1----:R-:W-:Y:S01]  /*a69d0*/  IMAD.WIDE R54, R50, 0x2, R22 ;  /* 0x0000000232367825 */ /* 0x002fe200078e0216 */
[----:B------:R-:W-:Y:S01]  /*a69e0*/  ISETP.LT.AND P3, PT, R60, UR59, !P3 ;  /* 0x0000003b3c007c0c */ /* 0x000fe2000df61270 */
[----:B------:R-:W1:Y:S01]  /*a69f0*/  LDCU UR22, c[0x0][0x398] ;  /* 0x00007300ff1677ac */ /* 0x000e620008000800 */
[----:B--2---:R-:W-:-:S02]  /*a6a00*/  PRMT R58, R6, 0x7632, R58 ;  /* 0x00007632063a7816 */ /* 0x004fc4000000003a */
[----:B------:R2:W-:Y:S01]  /*a6a10*/  @P6 STG.E.U16 desc[UR8][R54.64], R6 ;  /* 0x0000000636006986 */ /* 0x0005e2000c101508 */
[----:B------:R-:W-:Y:S01]  /*a6a20*/  VIADD R51, R52, UR20 ;  /* 0x0000001434337c36 */ /* 0x000fe20008000000 */
[----:B------:R-:W-:Y:S01]  /*a6a30*/  ISETP.GE.AND P6, PT, R53, UR77, PT ;  /* 0x0000004d35007c0c */ /* 0x000fe2000bfc6270 */
[----:B------:R-:W0:Y:S01]  /*a6a40*/  LDCU UR59, c[0x0][0x398] ;  /* 0x00007300ff3b77ac */ /* 0x000e220008000800 */
[----:B------:R1:W-:Y:S01]  /*a6a50*/  @P1 STG.E.U16 desc[UR8][R56.64], R58 ;  /* 0x0000003a38001986 */ /* 0x0003e2000c101508 */
[----:B------:R-:W-:-:S03]  /*a6a60*/  PRMT R53, R10, 0x7632, R53 ;  /* 0x000076320a357816 */ /* 0x000fc60000000035 */
[----:B--2---:R-:W2:Y:S01]  /*a6a70*/  LDL.LU R6, [R1+0x3fa4] ;  /* 0x003fa40001067983 */ /* 0x004ea20000300800 */
[C---:B------:R-:W-:Y:S01]  /*a6a80*/  IMAD.WIDE R54, R50.reuse, 0x2, R42 ;  /* 0x0000000232367825 */ /* 0x040fe200078e022a */
[----:B------:R-:W0:Y:S02]  /*a6a90*/  LDCU UR20, c[0x0][0x398] ;  /* 0x00007300ff1477ac */ /* 0x000e240008000800 */
[----:B-1----:R-:W2:Y:S01]  /*a6aa0*/  LDL.LU R58, [R1+0x180] ;  /* 0x00018000013a7983 */ /* 0x002ea20000300800 */
[C---:B------:R-:W-:Y:S01]  /*a6ab0*/  IMAD.WIDE R56, R50.reuse, 0x2, R44 ;  /* 0x0000000232387825 */ /* 0x040fe200078e022c */
[----:B------:R-:W1:Y:S02]  /*a6ac0*/  LDCU UR77, c[0x0][0x398] ;  /* 0x00007300ff4d77ac */ /* 0x000e640008000800 */
[----:B------:R0:W-:Y:S01]  /*a6ad0*/  @P5 STG.E.U16 desc[UR8][R54.64], R10 ;  /* 0x0000000a36005986 */ /* 0x0001e2000c101508 */
[----:B------:R-:W-:Y:S01]  /*a6ae0*/  ISETP.LT.AND P1, PT, R11, UR6, !P6 ;  /* 0x000000060b007c0c */ /* 0x000fe2000f721270 */
[----:B------:R-:W1:Y:S02]  /*a6af0*/  LDCU UR6, c[0x0][0x398] ;  /* 0x00007300ff0677ac */ /* 0x000e640008000800 */
[----:B------:R3:W-:Y:S04]  /*a6b00*/  @P4 STG.E.U16 desc[UR8][R56.64], R53 ;  /* 0x0000003538004986 */ /* 0x0007e8000c101508 */
[----:B0-----:R-:W2:Y:S01]  /*a6b10*/  LDL.LU R10, [R1+0x170] ;  /* 0x00017000010a7983 */ /* 0x001ea20000300800 */
[----:B------:R-:W-:-:S04]  /*a6b20*/  IMAD.WIDE R54, R50, 0x2, R46 ;  /* 0x0000000232367825 */ /* 0x000fc800078e022e */
[----:B---3--:R-:W-:Y:S01]  /*a6b30*/  IMAD.WIDE R56, R50, 0x2, R48 ;  /* 0x0000000232387825 */ /* 0x008fe200078e0230 */
[----:B------:R-:W-:Y:S01]  /*a6b40*/  PRMT R50, R9, 0x7632, R50 ;  /* 0x0000763209327816 */ /* 0x000fe20000000032 */
[----:B------:R0:W-:Y:S04]  /*a6b50*/  @P2 STG.E.U16 desc[UR8][R54.64], R9 ;  /* 0x0000000936002986 */ /* 0x0001e8000c101508 */
[----:B0-----:R-:W3:Y:S01]  /*a6b60*/  LDL.LU R9, [R1+0x160] ;  /* 0x0001600001097983 */ /* 0x001ee20000300800 */
[----:B------:R-:W-:-:S03]  /*a6b70*/  IMAD.WIDE R54, R52, 0x2, R2 ;  /* 0x0000000234367825 */ /* 0x000fc600078e0202 */
[----:B------:R0:W-:Y:S04]  /*a6b80*/  @P3 STG.E.U16 desc[UR8][R56.64], R50 ;  /* 0x0000003238003986 */ /* 0x0001e8000c101508 */
[----:B----4-:R4:W-:Y:S01]  /*a6b90*/  @P1 STG.E.U16 desc[UR8][R54.64], R7 ;  /* 0x0000000736001986 */ /* 0x0109e2000c101508 */
[----:B0-----:R-:W-:-:S03]  /*a6ba0*/  PRMT R50, R7, 0x7632, R50 ;  /* 0x0000763207327816 */ /* 0x001fc60000000032 */
[----:B----4-:R-:W4:Y:S01]  /*a6bb0*/  LDL.LU R7, [R1+0x1d4] ;  /* 0x0001d40001077983 */ /* 0x010f220000300800 */
[----:B------:R-:W-:Y:S02]  /*a6bc0*/  ISETP.LT.AND P5, PT, R15, UR43, !P6 ;  /* 0x0000002b0f007c0c */ /* 0x000fe4000f7a1270 */
[----:B------:R-:W-:Y:S02]  /*a6bd0*/  ISETP.LT.AND P4, PT, R19, UR57, !P6 ;  /* 0x0000003913007c0c */ /* 0x000fe4000f781270 */
[----:B------:R-:W-:Y:S01]  /*a6be0*/  ISETP.LT.AND P2, PT, R27, UR35, !P6 ;  /* 0x000000231b007c0c */ /* 0x000fe2000f741270 */
[C---:B------:R-:W-:Y:S01]  /*a6bf0*/  IMAD.WIDE R56, R52.reuse, 0x2, R20 ;  /* 0x0000000234387825 */ /* 0x040fe200078e0214 */
[----:B------:R-:W-:Y:S01]  /*a6c00*/  ISETP.LT.AND P3, PT, R31, UR33, !P6 ;  /* 0x000000211f007c0c */ /* 0x000fe2000f761270 */
[----:B------:R-:W0:Y:S02]  /*a6c10*/  LDCU UR43, c[0x0][0x398] ;  /* 0x00007300ff2b77ac */ /* 0x000e240008000800 */
[----:B------:R-:W-:Y:S01]  /*a6c20*/  IMAD.WIDE R54, R52, 0x2, R22 ;  /* 0x0000000234367825 */ /* 0x000fe200078e0216 */
[----:B------:R-:W-:Y:S01]  /*a6c30*/  ISETP.LT.AND P1, PT, R59, UR54, !P6 ;  /* 0x000000363b007c0c */ /* 0x000fe2000f721270 */
[----:B------:R-:W0:Y:S02]  /*a6c40*/  LDCU UR57, c[0x0][0x398] ;  /* 0x00007300ff3977ac */ /* 0x000e240008000800 */
[----:B------:R1:W-:Y:S01]  /*a6c50*/  @P5 STG.E.U16 desc[UR8][R56.64], R50 ;  /* 0x0000003238005986 */ /* 0x0003e2000c101508 */
[----:B------:R-:W-:Y:S01]  /*a6c60*/  ISETP.LT.AND P5, PT, R61, UR76, !P6 ;  /* 0x0000004c3d007c0c */ /* 0x000fe2000f7a1270 */
[----:B------:R-:W0:Y:S01]  /*a6c70*/  LDCU UR54, c[0x0][0x39c] ;  /* 0x00007380ff3677ac */ /* 0x000e220008000800 */
[----:B------:R-:W-:Y:S01]  /*a6c80*/  ISETP.LT.AND P6, PT, R60, UR44, !P6 ;  /* 0x0000002c3c007c0c */ /* 0x000fe2000f7c1270 */
[----:B------:R-:W0:Y:S01]  /*a6c90*/  LDCU UR35, c[0x0][0x398] ;  /* 0x00007300ff2377ac */ /* 0x000e220008000800 */
[----:B------:R-:W0:Y:S01]  /*a6ca0*/  LDCU UR76, c[0x0][0x398] ;  /* 0x00007300ff4c77ac */ /* 0x000e220008000800 */
[----:B-1----:R-:W-:-:S02]  /*a6cb0*/  VIADD R50, R35, 0xa ;  /* 0x0000000a23327836 */ /* 0x002fc40000000000 */
[----:B------:R-:W-:Y:S01]  /*a6cc0*/  IMAD.WIDE R56, R52, 0x2, R40 ;  /* 0x0000000234387825 */ /* 0x000fe200078e0228 */
[----:B------:R-:W1:Y:S01]  /*a6cd0*/  LDCU UR33, c[0x0][0x3b8] ;  /* 0x00007700ff2177ac */ /* 0x000e620008000800 */
[----:B------:R-:W0:Y:S01]  /*a6ce0*/  LDCU UR44, c[0x0][0x398] ;  /* 0x00007300ff2c77ac */ /* 0x000e220008000800 */
[----:B--2---:R-:W-:Y:S01]  /*a6cf0*/  PRMT R53, R58, 0x7632, R53 ;  /* 0x000076323a357816 */ /* 0x004fe20000000035 */
[----:B------:R2:W-:Y:S01]  /*a6d00*/  @P4 STG.E.U16 desc[UR8][R54.64], R58 ;  /* 0x0000003a36004986 */ /* 0x0005e2000c101508 */
[----:B------:R-:W-:Y:S01]  /*a6d10*/  ISETP.GE.AND P4, PT, R50, UR56, PT ;  /* 0x0000003832007c0c */ /* 0x000fe2000bf86270 */
[----:B------:R-:W0:Y:S02]  /*a6d20*/  LDCU UR56, c[0x0][0x398] ;  /* 0x00007300ff3877ac */ /* 0x000e240008000800 */
[----:B------:R1:W-:Y:S01]  /*a6d30*/  @P2 STG.E.U16 desc[UR8][R56.64], R53 ;  /* 0x0000003538002986 */ /* 0x0003e2000c101508 */
[----:B--2---:R-:W-:-:S03]  /*a6d40*/  IMAD.WIDE R54, R52, 0x2, R42 ;  /* 0x0000000234367825 */ /* 0x004fc600078e022a */
[----:B------:R-:W2:Y:S01]  /*a6d50*/  LDL.LU R58, [R1+0x1c4] ;  /* 0x0001c400013a7983 */ /* 0x000ea20000300800 */
[----:B------:R-:W-:Y:S01]  /*a6d60*/  PRMT R50, R10, 0x7632, R50 ;  /* 0x000076320a327816 */ /* 0x000fe20000000032 */
[C---:B-1----:R-:W-:Y:S02]  /*a6d70*/  IMAD.WIDE R56, R52.reuse, 0x2, R44 ;  /* 0x0000000234387825 */ /* 0x042fe400078e022c */
[----:B------:R1:W-:Y:S01]  /*a6d80*/  @P3 STG.E.U16 desc[UR8][R54.64], R10 ;  /* 0x0000000a36003986 */ /* 0x0003e2000c101508 */
[----:B------:R-:W-:Y:S01]  /*a6d90*/  ISETP.LT.AND P2, PT, R11, UR34, !P4 ;  /* 0x000000220b007c0c */ /* 0x000fe2000e741270 */
[----:B------:R-:W0:Y:S02]  /*a6da0*/  LDCU UR34, c[0x0][0x398] ;  /* 0x00007300ff2277ac */ /* 0x000e240008000800 */
[----:B------:R3:W-:Y:S04]  /*a6db0*/  @P1 STG.E.U16 desc[UR8][R56.64], R50 ;  /* 0x0000003238001986 */ /* 0x0007e8000c101508 */
[----:B-1----:R-:W2:Y:S01]  /*a6dc0*/  LDL.LU R10, [R1+0x1b4] ;  /* 0x0001b400010a7983 */ /* 0x002ea20000300800 */
[----:B------:R-:W-:-:S04]  /*a6dd0*/  IMAD.WIDE R54, R52, 0x2, R46 ;  /* 0x0000000234367825 */ /* 0x000fc800078e022e */
[----:B------:R-:W-:Y:S01]  /*a6de0*/  IMAD.WIDE R52, R52, 0x2, R48 ;  /* 0x0000000234347825 */ /* 0x000fe200078e0230 */
[----:B---3--:R-:W-:Y:S01]  /*a6df0*/  PRMT R50, R9, 0x7632, R50 ;  /* 0x0000763209327816 */ /* 0x008fe20000000032 */
[----:B------:R1:W-:Y:S04]  /*a6e00*/  @P5 STG.E.U16 desc[UR8][R54.64], R9 ;  /* 0x0000000936005986 */ /* 0x0003e8000c101508 */
[----:B------:R3:W-:Y:S04]  /*a6e10*/  @P6 STG.E.U16 desc[UR8][R52.64], R50 ;  /* 0x0000003234006986 */ /* 0x0007e8000c101508 */
[----:B-1----:R-:W2:Y:S01]  /*a6e20*/  LDL.LU R9, [R1+0x1a4] ;  /* 0x0001a40001097983 */ /* 0x002ea20000300800 */
[----:B---3--:R-:W-:Y:S01]  /*a6e30*/  IMAD.WIDE R52, R51, 0x2, R2 ;  /* 0x0000000233347825 */ /* 0x008fe200078e0202 */
[----:B----4-:R-:W-:-:S04]  /*a6e40*/  PRMT R50, R7, 0x7632, R50 ;  /* 0x0000763207327816 */ /* 0x010fc80000000032 */
[----:B------:R1:W-:Y:S04]  /*a6e50*/  @P2 STG.E.U16 desc[UR8][R52.64], R7 ;  /* 0x0000000734002986 */ /* 0x0003e8000c101508 */
[----:B-1----:R-:W3:Y:S01]  /*a6e60*/  LDL.LU R7, [R1+0x194] ;  /* 0x0001940001077983 */ /* 0x002ee20000300800 */
[----:B------:R-:W-:Y:S02]  /*a6e70*/  ISETP.LT.AND P3, PT, R15, UR36, !P4 ;  /* 0x000000240f007c0c */ /* 0x000fe4000e761270 */
[----:B------:R-:W-:Y:S02]  /*a6e80*/  ISETP.LT.AND P1, PT, R19, UR27, !P4 ;  /* 0x0000001b13007c0c */ /* 0x000fe4000e721270 */
[----:B------:R-:W-:Y:S01]  /*a6e90*/  ISETP.LT.AND P5, PT, R27, UR52, !P4 ;  /* 0x000000341b007c0c */ /* 0x000fe2000e7a1270 */
[----:B------:R-:W-:Y:S01]  /*a6ea0*/  IMAD.WIDE R54, R51, 0x2, R20 ;  /* 0x0000000233367825 */ /* 0x000fe200078e0214 */
[----:B------:R-:W-:Y:S01]  /*a6eb0*/  ISETP.LT.AND P6, PT, R31, UR51, !P4 ;  /* 0x000000331f007c0c */ /* 0x000fe2000e7c1270 */
[----:B------:R-:W1:Y:S02]  /*a6ec0*/  LDCU UR36, c[0x0][0x398] ;  /* 0x00007300ff2477ac */ /* 0x000e640008000800 */
[----:B------:R-:W-:Y:S01]  /*a6ed0*/  IMAD.WIDE R52, R51, 0x2, R22 ;  /* 0x0000000233347825 */ /* 0x000fe200078e0216 */
[----:B------:R-:W-:Y:S01]  /*a6ee0*/  ISETP.LT.AND P2, PT, R59, UR55, !P4 ;  /* 0x000000373b007c0c */ /* 0x000fe2000e741270 */
[----:B------:R-:W4:Y:S02]  /*a6ef0*/  LDCU UR27, c[0x0][0x398] ;  /* 0x00007300ff1b77ac */ /* 0x000f240008000800 */
[----:B------:R0:W-:Y:S01]  /*a6f00*/  @P3 STG.E.U16 desc[UR8][R54.64], R50 ;  /* 0x0000003236003986 */ /* 0x0001e2000c101508 */
[----:B------:R-:W-:Y:S01]  /*a6f10*/  ISETP.LT.AND P3, PT, R61, UR24, !P4 ;  /* 0x000000183d007c0c */ /* 0x000fe2000e761270 */
[----:B------:R-:W-:Y:S01]  /*a6f20*/  VIADD R56, R35, 0xb ;  /* 0x0000000b23387836 */ /* 0x000fe20000000000 */
[----:B------:R-:W1:Y:S01]  /*a6f30*/  LDCU UR52, c[0x0][0x398] ;  /* 0x00007300ff3477ac */ /* 0x000e620008000800 */
[----:B------:R-:W1:Y:S01]  /*a6f40*/  LDCU UR51, c[0x0][0x398] ;  /* 0x00007300ff3377ac */ /* 0x000e620008000800 */
[----:B------:R-:W1:Y:S01]  /*a6f50*/  LDCU UR55, c[0x0][0x3b8] ;  /* 0x00007700ff3777ac */ /* 0x000e620008000800 */
[C---:B0-----:R-:W-:Y:S01]  /*a6f60*/  IMAD.WIDE R54, R51.reuse, 0x2, R40 ;  /* 0x0000000233367825 */ /* 0x041fe200078e0228 */
[----:B------:R-:W-:Y:S01]  /*a6f70*/  ISETP.LT.AND P4, PT, R60, UR53, !P4 ;  /* 0x000000353c007c0c */ /* 0x000fe2000e781270 */
[----:B------:R-:W0:Y:S02]  /*a6f80*/  LDCU UR24, c[0x0][0x39c] ;  /* 0x00007380ff1877ac */ /* 0x000e240008000800 */
[C---:B------:R-:W-:Y:S01]  /*a6f90*/  VIADD R50, R51.reuse, UR74 ;  /* 0x0000004a33327c36 */ /* 0x040fe20008000000 */
[----:B------:R-:W0:Y:S01]  /*a6fa0*/  LDCU UR53, c[0x0][0x398] ;  /* 0x00007300ff3577ac */ /* 0x000e220008000800 */
        /* <DEDUP_REMOVED lines=9> */
[----:B-1----:R-:W-:Y:S02]  /*a7040*/  IMAD.WIDE R54, R51, 0x2, R44 ;  /* 0x0000000233367825 */ /* 0x002fe400078e022c */
[----:B------:R1:W-:Y:S01]  /*a7050*/  @P6 STG.E.U16 desc[UR8][R52.64], R10 ;  /* 0x0000000a34006986 */ /* 0x0003e2000c101508 */
[----:B------:R-:W-:Y:S01]  /*a7060*/  ISETP.LT.AND P5, PT, R11, UR41, !P1 ;  /* 0x000000290b007c0c */ /* 0x000fe2000cfa1270 */
[----:B------:R-:W0:Y:S02]  /*a7070*/  LDCU UR41, c[0x0][0x398] ;  /* 0x00007300ff2977ac */ /* 0x000e240008000800 */
[----:B------:R4:W-:Y:S04]  /*a7080*/  @P2 STG.E.U16 desc[UR8][R54.64], R56 ;  /* 0x0000003836002986 */ /* 0x0009e8000c101508 */
[----:B-1----:R-:W2:Y:S01]  /*a7090*/  LDL.LU R10, [R1+0x174] ;  /* 0x00017400010a7983 */ /* 0x002ea20000300800 */
[----:B------:R-:W-:-:S04]  /*a70a0*/  IMAD.WIDE R52, R51, 0x2, R46 ;  /* 0x0000000233347825 */ /* 0x000fc800078e022e */
[----:B----4-:R-:W-:Y:S01]  /*a70b0*/  IMAD.WIDE R54, R51, 0x2, R48 ;  /* 0x0000000233367825 */ /* 0x010fe200078e0230 */
[----:B------:R-:W-:Y:S01]  /*a70c0*/  PRMT R51, R9, 0x7632, R51 ;  /* 0x0000763209337816 */ /* 0x000fe20000000033 */
[----:B------:R1:W-:Y:S04]  /*a70d0*/  @P3 STG.E.U16 desc[UR8][R52.64], R9 ;  /* 0x0000000934003986 */ /* 0x0003e8000c101508 */
[----:B-1----:R-:W4:Y:S01]  /*a70e0*/  LDL.LU R9, [R1+0x164] ;  /* 0x0001640001097983 */ /* 0x002f220000300800 */
[----:B------:R-:W-:-:S03]  /*a70f0*/  IMAD.WIDE R52, R50, 0x2, R2 ;  /* 0x0000000232347825 */ /* 0x000fc600078e0202 */
[----:B------:R1:W-:Y:S04]  /*a7100*/  @P4 STG.E.U16 desc[UR8][R54.64], R51 ;  /* 0x0000003336004986 */ /* 0x0003e8000c101508 */
[----:B---3--:R3:W-:Y:S01]  /*a7110*/  @P5 STG.E.U16 desc[UR8][R52.64], R7 ;  /* 0x0000000734005986 */ /* 0x0087e2000c101508 */
[----:B-1----:R-:W-:-:S03]  /*a7120*/  PRMT R51, R7, 0x7632, R51 ;  /* 0x0000763207337816 */ /* 0x002fc60000000033 */
[----:B---3--:R-:W3:Y:S01]  /*a7130*/  LDL.LU R7, [R1+0x1d8] ;  /* 0x0001d80001077983 */ /* 0x008ee20000300800 */
[----:B------:R-:W-:Y:S02]  /*a7140*/  ISETP.LT.AND P6, PT, R15, UR26, !P1 ;  /* 0x0000001a0f007c0c */ /* 0x000fe4000cfc1270 */
[----:B------:R-:W-:Y:S02]  /*a7150*/  ISETP.LT.AND P2, PT, R19, UR75, !P1 ;  /* 0x0000004b13007c0c */ /* 0x000fe4000cf41270 */
[----:B------:R-:W-:Y:S01]  /*a7160*/  ISETP.LT.AND P3, PT, R27, UR42, !P1 ;  /* 0x0000002a1b007c0c */ /* 0x000fe2000cf61270 */
[C---:B------:R-:W-:Y:S01]  /*a7170*/  IMAD.WIDE R54, R50.reuse, 0x2, R20 ;  /* 0x0000000232367825 */ /* 0x040fe200078e0214 */
[----:B------:R-:W-:Y:S01]  /*a7180*/  ISETP.LT.AND P4, PT, R31, UR31, !P1 ;  /* 0x0000001f1f007c0c */ /* 0x000fe2000cf81270 */
[----:B------:R-:W1:Y:S02]  /*a7190*/  LDCU UR26, c[0x0][0x398] ;  /* 0x00007300ff1a77ac */ /* 0x000e640008000800 */
[C---:B------:R-:W-:Y:S01]  /*a71a0*/  IMAD.WIDE R52, R50.reuse, 0x2, R22 ;  /* 0x0000000232347825 */ /* 0x040fe200078e0216 */
[----:B------:R-:W-:Y:S01]  /*a71b0*/  ISETP.LT.AND P5, PT, R59, UR18, !P1 ;  /* 0x000000123b007c0c */ /* 0x000fe2000cfa1270 */
[----:B------:R-:W0:Y:S02]  /*a71c0*/  LDCU UR75, c[0x0][0x398] ;  /* 0x00007300ff4b77ac */ /* 0x000e240008000800 */
[----:B------:R1:W-:Y:S01]  /*a71d0*/  @P6 STG.E.U16 desc[UR8][R54.64], R51 ;  /* 0x0000003336006986 */ /* 0x0003e2000c101508 */
[----:B------:R-:W-:Y:S01]  /*a71e0*/  ISETP.LT.AND P6, PT, R61, UR73, !P1 ;  /* 0x000000493d007c0c */ /* 0x000fe2000cfc1270 */
[----:B------:R-:W-:Y:S01]  /*a71f0*/  VIADD R56, R35, 0xc ;  /* 0x0000000c23387836 */ /* 0x000fe20000000000 */
[----:B------:R-:W0:Y:S01]  /*a7200*/  LDCU UR42, c[0x0][0x398] ;  /* 0x00007300ff2a77ac */ /* 0x000e220008000800 */
[----:B------:R-:W0:Y:S01]  /*a7210*/  LDCU UR31, c[0x0][0x398] ;  /* 0x00007300ff1f77ac */ /* 0x000e220008000800 */
[----:B------:R-:W0:Y:S01]  /*a7220*/  LDCU UR18, c[0x0][0x3b8] ;  /* 0x00007700ff1277ac */ /* 0x000e220008000800 */
[----:B-1----:R-:W-:Y:S01]  /*a7230*/  IMAD.WIDE R54, R50, 0x2, R40 ;  /* 0x0000000232367825 */ /* 0x002fe200078e0228 */
[----:B------:R-:W-:Y:S01]  /*a7240*/  ISETP.LT.AND P1, PT, R60, UR23, !P1 ;  /* 0x000000173c007c0c */ /* 0x000fe2000cf21270 */
[----:B------:R-:W1:Y:S02]  /*a7250*/  LDCU UR73, c[0x0][0x39c] ;  /* 0x00007380ff4977ac */ /* 0x000e640008000800 */
[----:B------:R-:W-:Y:S01]  /*a7260*/  VIADD R51, R50, UR70 ;  /* 0x0000004632337c36 */ /* 0x000fe20008000000 */
        /* <DEDUP_REMOVED lines=41> */
[C---:B-1----:R-:W-:Y:S01]  /*a7500*/  IMAD.WIDE R54, R51.reuse, 0x2, R40 ;  /* 0x0000000233367825 */ /* 0x042fe200078e0228 */
[----:B------:R-:W-:Y:S01]  /*a7510*/  ISETP.LT.AND P2, PT, R60, UR29, !P2 ;  /* 0x0000001d3c007c0c */ /* 0x000fe2000d741270 */
[----:B------:R-:W1:Y:S02]  /*a7520*/  LDCU UR68, c[0x0][0x39c] ;  /* 0x00007380ff4477ac */ /* 0x000e640008000800 */
        /* <DEDUP_REMOVED lines=185> */
[----:B0-----:R-:W-:Y:S01]  /*a80c0*/  ISETP.GE.AND P1, PT, R56, UR24, PT ;  /* 0x0000001838007c0c */ /* 0x001fe2000bf26270 */
        /* <DEDUP_REMOVED lines=292> */
[----:B0-----:R-:W-:Y:S02]  /*a9310*/  ISETP.LT.AND P2, PT, R19, UR24, !P1 ;  /* 0x0000001813007c0c */ /* 0x001fe4000cf41270 */
[----:B------:R-:W-:Y:S01]  /*a9320*/  ISETP.LT.AND P3, PT, R27, UR53, !P1 ;  /* 0x000000351b007c0c */ /* 0x000fe2000cf61270 */
[C---:B------:R-:W-:Y:S01]  /*a9330*/  IMAD.WIDE R54, R50.reuse, 0x2, R20 ;  /* 0x0000000232367825 */ /* 0x040fe200078e0214 */
[----:B------:R-:W-:Y:S01]  /*a9340*/  ISETP.LT.AND P4, PT, R31, UR74, !P1 ;  /* 0x0000004a1f007c0c */ /* 0x000fe2000cf81270 */
[----:B------:R-:W0:Y:S02]  /*a9350*/  LDCU UR55, c[0x0][0x398] ;  /* 0x00007300ff3777ac */ /* 0x000e240008000800 */
[----:B------:R-:W-:Y:S01]  /*a9360*/  IMAD.WIDE R52, R50, 0x2, R22 ;  /* 0x0000000232347825 */ /* 0x000fe200078e0216 */
[----:B------:R-:W-:Y:S01]  /*a9370*/  ISETP.LT.AND P5, PT, R59, UR40, !P1 ;  /* 0x000000283b007c0c */ /* 0x000fe2000cfa1270 */
[----:B------:R-:W1:Y:S02]  /*a9380*/  LDCU UR24, c[0x0][0x398] ;  /* 0x00007300ff1877ac */ /* 0x000e640008000800 */
[----:B------:R0:W-:Y:S01]  /*a9390*/  @P6 STG.E.U16 desc[UR8][R54.64], R51 ;  /* 0x0000003336006986 */ /* 0x0001e2000c101508 */
[----:B------:R-:W-:Y:S01]  /*a93a0*/  ISETP.LT.AND P6, PT, R61, UR41, !P1 ;  /* 0x000000293d007c0c */ /* 0x000fe2000cfc1270 */
[----:B------:R-:W-:Y:S01]  /*a93b0*/  VIADD R56, R35, 0x18 ;  /* 0x0000001823387836 */ /* 0x000fe20000000000 */
[----:B------:R-:W-:Y:S01]  /*a93c0*/  ISETP.LT.AND P1, PT, R60, UR26, !P1 ;  /* 0x0000001a3c007c0c */ /* 0x000fe2000cf21270 */
[----:B------:R-:W1:Y:S01]  /*a93d0*/  LDCU UR53, c[0x0][0x398] ;  /* 0x00007300ff3577ac */ /* 0x000e620008000800 */
[----:B------:R-:W1:Y:S01]  /*a93e0*/  LDCU UR41, c[0x0][0x39c] ;  /* 0x00007380ff2977ac */ /* 0x000e620008000800 */
[C---:B0-----:R-:W-:Y:S01]  /*a93f0*/  IMAD.WIDE R54, R50.reuse, 0x2, R40 ;  /* 0x0000000232367825 */ /* 0x041fe200078e0228 */
[----:B------:R-:W0:Y:S03]  /*a9400*/  LDCU UR74, c[0x0][0x398] ;  /* 0x00007300ff4a77ac */ /* 0x000e260008000800 */
[----:B------:R-:W-:Y:S01]  /*a9410*/  VIADD R51, R50, UR75 ;  /* 0x0000004b32337c36 */ /* 0x000fe20008000000 */
[----:B------:R-:W0:Y:S01]  /*a9420*/  LDCU UR26, c[0x0][0x398] ;  /* 0x00007300ff1a77ac */ /* 0x000e220008000800 */
        /* <DEDUP_REMOVED lines=20> */
[----:B------:R4:W-:Y:S04]  /*a9570*/  @P1 STG.E.U16 desc[UR8][R54.64], R50 ;  /* 0x0000003236001986 */ /* 0x0009e8000c101508 */
[----:B-1----:R-:W2:Y:S01]  /*a9580*/  LDL.LU R9, [R1+0xa0] ;  /* 0x0000a00001097983 */ /* 0x002ea20000300800 */
[----:B----4-:R-:W-:Y:S01]  /*a9590*/  IMAD.WIDE R54, R51, 0x2, R2 ;  /* 0x0000000233367825 */ /* 0x010fe200078e0202 */
[----:B---3--:R-:W-:-:S04]  /*a95a0*/  PRMT R50, R7, 0x7632, R50 ;  /* 0x0000763207327816 */ /* 0x008fc80000000032 */
[----:B------:R1:W-:Y:S04]  /*a95b0*/  @P3 STG.E.U16 desc[UR8][R54.64], R7 ;  /* 0x0000000736003986 */ /* 0x0003e8000c101508 */
[----:B-1----:R-:W3:Y:S01]  /*a95c0*/  LDL.LU R7, [R1+0x90] ;  /* 0x0000900001077983 */ /* 0x002ee20000300800 */
[----:B------:R-:W-:Y:S02]  /*a95d0*/  ISETP.LT.AND P4, PT, R15, UR18, !P2 ;  /* 0x000000120f007c0c */ /* 0x000fe4000d781270 */
[----:B------:R-:W-:Y:S01]  /*a95e0*/  ISETP.LT.AND P5, PT, R19, UR73, !P2 ;  /* 0x0000004913007c0c */ /* 0x000fe2000d7a1270 */
[----:B------:R-:W-:Y:S01]  /*a95f0*/  IMAD.WIDE R52, R51, 0x2, R20 ;  /* 0x0000000233347825 */ /* 0x000fe200078e0214 */
[----:B------:R-:W-:Y:S01]  /*a9600*/  ISETP.LT.AND P6, PT, R27, UR23, !P2 ;  /* 0x000000171b007c0c */ /* 0x000fe2000d7c1270 */
[----:B------:R-:W1:Y:S01]  /*a9610*/  LDCU UR18, c[0x0][0x398] ;  /* 0x00007300ff1277ac */ /* 0x000e620008000800 */
[----:B------:R-:W-:-:S02]  /*a9620*/  ISETP.LT.AND P1, PT, R31, UR70, !P2 ;  /* 0x000000461f007c0c */ /* 0x000fc4000d721270 */
[----:B------:R-:W-:Y:S01]  /*a9630*/  ISETP.LT.AND P3, PT, R59, UR72, !P2 ;  /* 0x000000483b007c0c */ /* 0x000fe2000d761270 */
[----:B------:R-:W-:Y:S01]  /*a9640*/  VIADD R56, R35, 0x19 ;  /* 0x0000001923387836 */ /* 0x000fe20000000000 */
[----:B------:R-:W4:Y:S01]  /*a9650*/  LDCU UR73, c[0x0][0x398] ;  /* 0x00007300ff4977ac */ /* 0x000f220008000800 */
[----:B------:R-:W-:Y:S02]  /*a9660*/  IMAD.WIDE R54, R51, 0x2, R40 ;  /* 0x0000000233367825 */ /* 0x000fe400078e0228 */
[----:B------:R0:W-:Y:S01]  /*a9670*/  @P4 STG.E.U16 desc[UR8][R52.64], R50 ;  /* 0x0000003234004986 */ /* 0x0001e2000c101508 */
[----:B------:R-:W-:Y:S01]  /*a9680*/  ISETP.LT.AND P4, PT, R61, UR48, !P2 ;  /* 0x000000303d007c0c */ /* 0x000fe2000d781270 */
[----:B------:R-:W1:Y:S01]  /*a9690*/  LDCU UR23, c[0x0][0x398] ;  /* 0x00007300ff1777ac */ /* 0x000e620008000800 */
        /* <DEDUP_REMOVED lines=13> */
[----:B------:R-:W-:Y:S01]  /*a9770*/  ISETP.LT.AND P6, PT, R11, UR16, !P5 ;  /* 0x000000100b007c0c */ /* 0x000fe2000efc1270 */
[----:B------:R-:W0:Y:S01]  /*a9780*/  LDCU UR16, c[0x0][0x398] ;  /* 0x00007300ff1077ac */ /* 0x000e220008000800 */
[----:B--2---:R-:W-:Y:S01]  /*a9790*/  IMAD.WIDE R52, R51, 0x2, R42 ;  /* 0x0000000233347825 */ /* 0x004fe200078e022a */
[----:B------:R-:W2:Y:S01]  /*a97a0*/  LDL.LU R58, [R1+0x80] ;  /* 0x00008000013a7983 */ /* 0x000ea20000300800 */
[----:B------:R-:W-:-:S02]  /*a97b0*/  PRMT R56, R10, 0x7632, R56 ;  /* 0x000076320a387816 */ /* 0x000fc40000000038 */
[C---:B-1----:R-:W-:Y:S01]  /*a97c0*/  IMAD.WIDE R54, R51.reuse, 0x2, R44 ;  /* 0x0000000233367825 */ /* 0x042fe200078e022c */
[----:B------:R1:W-:Y:S04]  /*a97d0*/  @P1 STG.E.U16 desc[UR8][R52.64], R10 ;  /* 0x0000000a34001986 */ /* 0x0003e8000c101508 */
[----:B------:R0:W-:Y:S01]  /*a97e0*/  @P3 STG.E.U16 desc[UR8][R54.64], R56 ;  /* 0x0000003836003986 */ /* 0x0001e2000c101508 */
[----:B-1----:R-:W-:-:S03]  /*a97f0*/  IMAD.WIDE R52, R51, 0x2, R46 ;  /* 0x0000000233347825 */ /* 0x002fc600078e022e */
[----:B------:R-:W4:Y:S01]  /*a9800*/  LDL.LU R10, [R1+0x70] ;  /* 0x00007000010a7983 */ /* 0x000f220000300800 */
[----:B0-----:R-:W-:Y:S01]  /*a9810*/  IMAD.WIDE R54, R51, 0x2, R48 ;  /* 0x0000000233367825 */ /* 0x001fe200078e0230 */
[----:B------:R-:W-:Y:S02]  /*a9820*/  PRMT R51, R9, 0x7632, R51 ;  /* 0x0000763209337816 */ /* 0x000fe40000000033 */
[----:B------:R0:W-:Y:S04]  /*a9830*/  @P4 STG.E.U16 desc[UR8][R52.64], R9 ;  /* 0x0000000934004986 */ /* 0x0001e8000c101508 */
[----:B------:R1:W-:Y:S04]  /*a9840*/  @P2 STG.E.U16 desc[UR8][R54.64], R51 ;  /* 0x0000003336002986 */ /* 0x0003e8000c101508 */
[----:B0-----:R-:W4:Y:S01]  /*a9850*/  LDL.LU R9, [R1+0x60] ;  /* 0x0000600001097983 */ /* 0x001f220000300800 */
[----:B-1----:R-:W-:Y:S01]  /*a9860*/  IMAD.WIDE R54, R50, 0x2, R2 ;  /* 0x0000000232367825 */ /* 0x002fe200078e0202 */
[----:B---3--:R-:W-:-:S04]  /*a9870*/  PRMT R51, R7, 0x7632, R51 ;  /* 0x0000763207337816 */ /* 0x008fc80000000033 */
[----:B------:R0:W-:Y:S04]  /*a9880*/  @P6 STG.E.U16 desc[UR8][R54.64], R7 ;  /* 0x0000000736006986 */ /* 0x0001e8000c101508 */
[----:B0-----:R-:W3:Y:S01]  /*a9890*/  LDL.LU R7, [R1+0xd4] ;  /* 0x0000d40001077983 */ /* 0x001ee20000300800 */
[----:B------:R-:W-:Y:S02]  /*a98a0*/  ISETP.LT.AND P1, PT, R15, UR21, !P5 ;  /* 0x000000150f007c0c */ /* 0x000fe4000ef21270 */
[----:B------:R-:W-:Y:S01]  /*a98b0*/  ISETP.LT.AND P3, PT, R19, UR68, !P5 ;  /* 0x0000004413007c0c */ /* 0x000fe2000ef61270 */
[C---:B------:R-:W-:Y:S01]  /*a98c0*/  IMAD.WIDE R52, R50.reuse, 0x2, R20 ;  /* 0x0000000232347825 */ /* 0x040fe200078e0214 */
[----:B------:R-:W-:Y:S01]  /*a98d0*/  ISETP.LT.AND P4, PT, R27, UR29, !P5 ;  /* 0x0000001d1b007c0c */ /* 0x000fe2000ef81270 */
[----:B------:R-:W0:Y:S01]  /*a98e0*/  LDCU UR21, c[0x0][0x398] ;  /* 0x00007300ff1577ac */ /* 0x000e220008000800 */
[----:B------:R-:W-:Y:S01]  /*a98f0*/  ISETP.LT.AND P2, PT, R31, UR38, !P5 ;  /* 0x000000261f007c0c */ /* 0x000fe2000ef41270 */
[----:B------:R-:W-:Y:S01]  /*a9900*/  VIADD R56, R35, 0x1a ;  /* 0x0000001a23387836 */ /* 0x000fe20000000000 */
[----:B------:R-:W-:Y:S01]  /*a9910*/  ISETP.LT.AND P6, PT, R59, UR69, !P5 ;  /* 0x000000453b007c0c */ /* 0x000fe2000efc1270 */
[C---:B------:R-:W-:Y:S01]  /*a9920*/  IMAD.WIDE R54, R50.reuse, 0x2, R40 ;  /* 0x0000000232367825 */ /* 0x040fe200078e0228 */
[----:B------:R-:W1:Y:S03]  /*a9930*/  LDCU UR68, c[0x0][0x398] ;  /* 0x00007300ff4477ac */ /* 0x000e660008000800 */
[----:B------:R0:W-:Y:S01]  /*a9940*/  @P1 STG.E.U16 desc[UR8][R52.64], R51 ;  /* 0x0000003334001986 */ /* 0x0001e2000c101508 */
[----:B------:R-:W-:Y:S01]  /*a9950*/  ISETP.LT.AND P1, PT, R61, UR14, !P5 ;  /* 0x0000000e3d007c0c */ /* 0x000fe2000ef21270 */
[----:B------:R-:W1:Y:S01]  /*a9960*/  LDCU UR14, c[0x0][0x39c] ;  /* 0x00007380ff0e77ac */ /* 0x000e620008000800 */
[----:B------:R-:W1:Y:S01]  /*a9970*/  LDCU UR29, c[0x0][0x398] ;  /* 0x00007300ff1d77ac */ /* 0x000e620008000800 */
[----:B------:R-:W1:Y:S01]  /*a9980*/  LDCU UR69, c[0x0][0x3b8] ;  /* 0x00007700ff4577ac */ /* 0x000e620008000800 */
[----:B0-----:R-:W-:Y:S01]  /*a9990*/  IMAD.WIDE R52, R50, 0x2, R22 ;  /* 0x0000000232347825 */ /* 0x001fe200078e0216 */
[----:B------:R-:W-:Y:S01]  /*a99a0*/  ISETP.LT.AND P5, PT, R60, UR37, !P5 ;  /* 0x000000253c007c0c */ /* 0x000fe2000efa1270 */
[----:B------:R-:W0:Y:S02]  /*a99b0*/  LDCU UR38, c[0x0][0x398] ;  /* 0x00007300ff2677ac */ /* 0x000e240008000800 */
        /* <DEDUP_REMOVED lines=10> */
[C---:B--2---:R-:W-:Y:S01]  /*a9a60*/  IMAD.WIDE R52, R50.reuse, 0x2, R42 ;  /* 0x0000000232347825 */ /* 0x044fe200078e022a */
[----:B------:R-:W2:Y:S03]  /*a9a70*/  LDL.LU R58, [R1+0xc4] ;  /* 0x0000c400013a7983 */ /* 0x000ea60000300800 */
[----:B-1----:R-:W-:Y:S01]  /*a9a80*/  IMAD.WIDE R54, R50, 0x2, R44 ;  /* 0x0000000232367825 */ /* 0x002fe200078e022c */
[----:B----4-:R-:W-:Y:S01]  /*a9a90*/  PRMT R56, R10, 0x7632, R56 ;  /* 0x000076320a387816 */ /* 0x010fe20000000038 */
[----:B------:R1:W-:Y:S04]  /*a9aa0*/  @P2 STG.E.U16 desc[UR8][R52.64], R10 ;  /* 0x0000000a34002986 */ /* 0x0003e8000c101508 */
[----:B------:R4:W-:Y:S04]  /*a9ab0*/  @P6 STG.E.U16 desc[UR8][R54.64], R56 ;  /* 0x0000003836006986 */ /* 0x0009e8000c101508 */
[----:B-1----:R-:W2:Y:S01]  /*a9ac0*/  LDL.LU R10, [R1+0xb4] ;  /* 0x0000b400010a7983 */ /* 0x002ea20000300800 */
[----:B------:R-:W-:-:S04]  /*a9ad0*/  IMAD.WIDE R52, R50, 0x2, R46 ;  /* 0x0000000232347825 */ /* 0x000fc800078e022e */
[----:B----4-:R-:W-:Y:S01]  /*a9ae0*/  IMAD.WIDE R54, R50, 0x2, R48 ;  /* 0x0000000232367825 */ /* 0x010fe200078e0230 */
[----:B------:R-:W-:Y:S01]  /*a9af0*/  PRMT R50, R9, 0x7632, R50 ;  /* 0x0000763209327816 */ /* 0x000fe20000000032 */
[----:B------:R1:W-:Y:S04]  /*a9b00*/  @P1 STG.E.U16 desc[UR8][R52.64], R9 ;  /* 0x0000000934001986 */ /* 0x0003e8000c101508 */
[----:B------:R3:W-:Y:S01]  /*a9b10*/  @P5 STG.E.U16 desc[UR8][R54.64], R50 ;  /* 0x0000003236005986 */ /* 0x0007e2000c101508 */
[----:B-1----:R-:W-:-:S03]  /*a9b20*/  IMAD.WIDE R52, R51, 0x2, R2 ;  /* 0x0000000233347825 */ /* 0x002fc600078e0202 */
[----:B------:R-:W4:Y:S01]  /*a9b30*/  LDL.LU R9, [R1+0xa4] ;  /* 0x0000a40001097983 */ /* 0x000f220000300800 */
[----:B---3--:R-:W-:-:S03]  /*a9b40*/  PRMT R50, R7, 0x7632, R50 ;  /* 0x0000763207327816 */ /* 0x008fc60000000032 */
        /* <DEDUP_REMOVED lines=11> */
[----:B------:R-:W-:Y:S01]  /*a9c00*/  VIADD R56, R35, 0x1b ;  /* 0x0000001b23387836 */ /* 0x000fe20000000000 */
[----:B------:R1:W-:Y:S01]  /*a9c10*/  @P2 STG.E.U16 desc[UR8][R54.64], R50 ;  /* 0x0000003236002986 */ /* 0x0003e2000c101508 */
[----:B------:R-:W-:Y:S01]  /*a9c20*/  ISETP.LT.AND P2, PT, R61, UR64, !P3 ;  /* 0x000000403d007c0c */ /* 0x000fe2000df41270 */
[----:B------:R-:W0:Y:S01]  /*a9c30*/  LDCU UR64, c[0x0][0x39c] ;  /* 0x00007380ff4077ac */ /* 0x000e220008000800 */
[----:B------:R-:W-:Y:S01]  /*a9c40*/  ISETP.LT.AND P3, PT, R60, UR63, !P3 ;  /* 0x0000003f3c007c0c */ /* 0x000fe2000df61270 */
[----:B------:R-:W0:Y:S01]  /*a9c50*/  LDCU UR28, c[0x0][0x398] ;  /* 0x00007300ff1c77ac */ /* 0x000e220008000800 */
[----:B------:R-:W0:Y:S01]  /*a9c60*/  LDCU UR65, c[0x0][0x3b8] ;  /* 0x00007700ff4177ac */ /* 0x000e220008000800 */
[C---:B-1----:R-:W-:Y:S01]  /*a9c70*/  IMAD.WIDE R54, R51.reuse, 0x2, R40 ;  /* 0x0000000233367825 */ /* 0x042fe200078e0228 */
[----:B------:R-:W1:Y:S03]  /*a9c80*/  LDCU UR62, c[0x0][0x398] ;  /* 0x00007300ff3e77ac */ /* 0x000e660008000800 */
        /* <DEDUP_REMOVED lines=12> */
[C---:B-1----:R-:W-:Y:S01]  /*a9d50*/  IMAD.WIDE R54, R51.reuse, 0x2, R44 ;  /* 0x0000000233367825 */ /* 0x042fe200078e022c */
[----:B------:R-:W-:Y:S01]  /*a9d60*/  PRMT R56, R10, 0x7632, R56 ;  /* 0x000076320a387816 */ /* 0x000fe20000000038 */
[----:B------:R1:W-:Y:S04]  /*a9d70*/  @P5 STG.E.U16 desc[UR8][R52.64], R10 ;  /* 0x0000000a34005986 */ /* 0x0003e8000c101508 */
[----:B------:R0:W-:Y:S04]  /*a9d80*/  @P4 STG.E.U16 desc[UR8][R54.64], R56 ;  /* 0x0000003836004986 */ /* 0x0001e8000c101508 */
[----:B-1----:R-:W2:Y:S01]  /*a9d90*/  LDL.LU R10, [R1+0x74] ;  /* 0x00007400010a7983 */ /* 0x002ea20000300800 */
[----:B------:R-:W-:-:S04]  /*a9da0*/  IMAD.WIDE R52, R51, 0x2, R46 ;  /* 0x0000000233347825 */ /* 0x000fc800078e022e */
[----:B0-----:R-:W-:Y:S01]  /*a9db0*/  IMAD.WIDE R54, R51, 0x2, R48 ;  /* 0x0000000233367825 */ /* 0x001fe200078e0230 */
[----:B----4-:R-:W-:Y:S01]  /*a9dc0*/  PRMT R51, R9, 0x7632, R51 ;  /* 0x0000763209337816 */ /* 0x010fe20000000033 */
[----:B------:R0:W-:Y:S04]  /*a9dd0*/  @P2 STG.E.U16 desc[UR8][R52.64], R9 ;  /* 0x0000000934002986 */ /* 0x0001e8000c101508 */
[----:B------:R3:W-:Y:S01]  /*a9de0*/  @P3 STG.E.U16 desc[UR8][R54.64], R51 ;  /* 0x0000003336003986 */ /* 0x0007e2000c101508 */
[----:B0-----:R-:W-:-:S03]  /*a9df0*/  IMAD.WIDE R52, R50, 0x2, R2 ;  /* 0x0000000232347825 */ /* 0x001fc600078e0202 */
[----:B------:R-:W4:Y:S01]  /*a9e00*/  LDL.LU R9, [R1+0x64] ;  /* 0x0000640001097983 */ /* 0x000f220000300800 */
[----:B---3--:R-:W-:-:S03]  /*a9e10*/  PRMT R51, R7, 0x7632, R51 ;  /* 0x0000763207337816 */ /* 0x008fc60000000033 */
[----:B------:R0:W-:Y:S04]  /*a9e20*/  @P1 STG.E.U16 desc[UR8][R52.64], R7 ;  /* 0x0000000734001986 */ /* 0x0001e8000c101508 */
[----:B0-----:R-:W3:Y:S01]  /*a9e30*/  LDL.LU R7, [R1+0xd8] ;  /* 0x0000d80001077983 */ /* 0x001ee20000300800 */
        /* <DEDUP_REMOVED lines=8> */
[----:B------:R-:W1:Y:S02]  /*a9ec0*/  LDCU UR30, c[0x0][0x398] ;  /* 0x00007300ff1e77ac */ /* 0x000e640008000800 */
[----:B------:R-:W-:Y:S01]  /*a9ed0*/  VIADD R56, R35, 0x1c ;  /* 0x0000001c23387836 */ /* 0x000fe20000000000 */
        /* <DEDUP_REMOVED lines=38> */
[----:B------:R-:W-:Y:S01]  /*aa140*/  IMAD.WIDE R54, R51, 0x2, R20 ;  /* 0x0000000233367825 */ /* 0x000fe200078e0214 */
        /* <DEDUP_REMOVED lines=74> */
[----:B------:R0:W-:Y:S01]  /*aa5f0*/  @P5 STG.E.U16 desc[UR8][R54.64], R56 ;  /* 0x0000003836005986 */ /* 0x0001e2000c101508 */
[----:B-1----:R-:W-:-:S03]  /*aa600*/  IMAD.WIDE R52, R50, 0x2, R46 ;  /* 0x0000000232347825 */ /* 0x002fc600078e022e */
[----:B------:R-:W2:Y:S01]  /*aa610*/  LDL.LU R10, [R1+0xbc] ;  /* 0x0000bc00010a7983 */ /* 0x000ea20000300800 */
[----:B0-----:R-:W-:Y:S01]  /*aa620*/  IMAD.WIDE R54, R50, 0x2, R48 ;  /* 0x0000000232367825 */ /* 0x001fe200078e0230 */
[----:B----4-:R-:W-:Y:S02]  /*aa630*/  PRMT R50, R9, 0x7632, R50 ;  /* 0x0000763209327816 */ /* 0x010fe40000000032 */
[----:B------:R0:W-:Y:S04]  /*aa640*/  @P6 STG.E.U16 desc[UR8][R52.64], R9 ;  /* 0x0000000934006986 */ /* 0x0001e8000c101508 */
[----:B------:R3:W-:Y:S01]  /*aa650*/  @P1 STG.E.U16 desc[UR8][R54.64], R50 ;  /* 0x0000003236001986 */ /* 0x0007e2000c101508 */
[----:B0-----:R-:W-:Y:S01]  /*aa660*/  IMAD.WIDE R52, R51, 0x2, R2 ;  /* 0x0000000233347825 */ /* 0x001fe200078e0202 */
[----:B---3--:R-:W-:-:S04]  /*aa670*/  PRMT R50, R7, 0x7632, R50 ;  /* 0x0000763207327816 */ /* 0x008fc80000000032 */
[----:B------:R0:W-:Y:S04]  /*aa680*/  @P3 STG.E.U16 desc[UR8][R52.64], R7 ;  /* 0x0000000734003986 */ /* 0x0001e8000c101508 */
[----:B0-----:R-:W3:Y:S04]  /*aa690*/  LDL.LU R7, [R1+0xac] ;  /* 0x0000ac0001077983 */ /* 0x001ee80000300800 */
[----:B------:R-:W4:Y:S01]  /*aa6a0*/  LDL.LU R9, [R1+0x9c] ;  /* 0x00009c0001097983 */ /* 0x000f220000300800 */
[----:B------:R-:W-:Y:S02]  /*aa6b0*/  ISETP.LT.AND P4, PT, R15, UR75, !P2 ;  /* 0x0000004b0f007c0c */ /* 0x000fe4000d781270 */
[----:B------:R-:W-:-:S02]  /*aa6c0*/  ISETP.LT.AND P5, PT, R19, UR42, !P2 ;  /* 0x0000002a13007c0c */ /* 0x000fc4000d7a1270 */
[----:B------:R-:W-:Y:S01]  /*aa6d0*/  ISETP.LT.AND P6, PT, R27, UR31, !P2 ;  /* 0x0000001f1b007c0c */ /* 0x000fe2000d7c1270 */
[----:B------:R-:W-:Y:S01]  /*aa6e0*/  IMAD.WIDE R54, R51, 0x2, R20 ;  /* 0x0000000233367825 */ /* 0x000fe200078e0214 */
        /* <DEDUP_REMOVED lines=8> */
[----:B------:R-:W1:Y:S01]  /*aa770*/  LDCU UR31, c[0x0][0x398] ;  /* 0x00007300ff1f77ac */ /* 0x000e620008000800 */
[----:B------:R-:W1:Y:S01]  /*aa780*/  LDCU UR18, c[0x0][0x398] ;  /* 0x00007300ff1277ac */ /* 0x000e620008000800 */
[----:B------:R-:W1:Y:S01]  /*aa790*/  LDCU UR73, c[0x0][0x3b8] ;  /* 0x00007700ff4977ac */ /* 0x000e620008000800 */
[----:B0-----:R-:W-:-:S04]  /*aa7a0*/  IMAD.WIDE R54, R51, 0x2, R40 ;  /* 0x0000000233367825 */ /* 0x001fc800078e0228 */
[C---:B------:R-:W-:Y:S01]  /*aa7b0*/  VIADD R50, R51.reuse, UR72 ;  /* 0x0000004833327c36 */ /* 0x040fe20008000000 */
[----:B------:R-:W-:Y:S01]  /*aa7c0*/  ISETP.LT.AND P2, PT, R60, UR70, !P2 ;  /* 0x000000463c007c0c */ /* 0x000fe2000d741270 */
        /* <DEDUP_REMOVED lines=10> */
[C---:B-1----:R-:W-:Y:S01]  /*aa870*/  IMAD.WIDE R54, R51.reuse, 0x2, R44 ;  /* 0x0000000233367825 */ /* 0x042fe200078e022c */
[----:B------:R-:W-:Y:S02]  /*aa880*/  PRMT R56, R10, 0x7632, R56 ;  /* 0x000076320a387816 */ /* 0x000fe40000000038 */
[----:B------:R1:W-:Y:S04]  /*aa890*/  @P1 STG.E.U16 desc[UR8][R52.64], R10 ;  /* 0x0000000a34001986 */ /* 0x0003e8000c101508 */
[----:B------:R0:W-:Y:S01]  /*aa8a0*/  @P3 STG.E.U16 desc[UR8][R54.64], R56 ;  /* 0x0000003836003986 */ /* 0x0001e2000c101508 */
[----:B-1----:R-:W-:-:S04]  /*aa8b0*/  IMAD.WIDE R52, R51, 0x2, R46 ;  /* 0x0000000233347825 */ /* 0x002fc800078e022e */
[----:B0-----:R-:W-:Y:S01]  /*aa8c0*/  IMAD.WIDE R54, R51, 0x2, R48 ;  /* 0x0000000233367825 */ /* 0x001fe200078e0230 */
[----:B---3--:R-:W-:Y:S01]  /*aa8d0*/  PRMT R51, R7, 0x7632, R51 ;  /* 0x0000763207337816 */ /* 0x008fe20000000033 */
[----:B------:R0:W-:Y:S04]  /*aa8e0*/  @P4 STG.E.U16 desc[UR8][R52.64], R7 ;  /* 0x0000000734004986 */ /* 0x0001e8000c101508 */
[----:B0-----:R-:W3:Y:S04]  /*aa8f0*/  LDL.LU R7, [R1+0x7c] ;  /* 0x00007c0001077983 */ /* 0x001ee80000300800 */
[----:B------:R-:W3:Y:S01]  /*aa900*/  LDL.LU R10, [R1+0x6c] ;  /* 0x00006c00010a7983 */ /* 0x000ee20000300800 */
[----:B------:R-:W-:Y:S01]  /*aa910*/  ISETP.LT.AND P6, PT, R11, UR49, !P5 ;  /* 0x000000310b007c0c */ /* 0x000fe2000efc1270 */
[C---:B------:R-:W-:Y:S01]  /*aa920*/  IMAD.WIDE R52, R50.reuse, 0x2, R2 ;  /* 0x0000000232347825 */ /* 0x040fe200078e0202 */
[----:B------:R-:W-:Y:S01]  /*aa930*/  ISETP.LT.AND P1, PT, R15, UR71, !P5 ;  /* 0x000000470f007c0c */ /* 0x000fe2000ef21270 */
[----:B------:R0:W-:Y:S01]  /*aa940*/  @P2 STG.E.U16 desc[UR8][R54.64], R51 ;  /* 0x0000003336002986 */ /* 0x0001e2000c101508 */
[----:B------:R-:W-:Y:S01]  /*aa950*/  ISETP.LT.AND P3, PT, R19, UR50, !P5 ;  /* 0x0000003213007c0c */ /* 0x000fe2000ef61270 */
[----:B------:R-:W-:Y:S01]  /*aa960*/  VIADD R56, R35, 0x20 ;  /* 0x0000002023387836 */ /* 0x000fe20000000000 */
[----:B------:R-:W-:Y:S01]  /*aa970*/  ISETP.LT.AND P4, PT, R27, UR16, !P5 ;  /* 0x000000101b007c0c */ /* 0x000fe2000ef81270 */
[----:B------:R-:W1:Y:S01]  /*aa980*/  LDCU UR49, c[0x0][0x398] ;  /* 0x00007300ff3177ac */ /* 0x000e620008000800 */
[----:B------:R-:W1:Y:S05]  /*aa990*/  LDCU UR71, c[0x0][0x398] ;  /* 0x00007300ff4777ac */ /* 0x000e6a0008000800 */
[----:B----4-:R4:W-:Y:S01]  /*aa9a0*/  @P6 STG.E.U16 desc[UR8][R52.64], R9 ;  /* 0x0000000934006986 */ /* 0x0109e2000c101508 */
[----:B0-----:R-:W-:Y:S01]  /*aa9b0*/  PRMT R51, R9, 0x7632, R51 ;  /* 0x0000763209337816 */ /* 0x001fe20000000033 */
[C---:B------:R-:W-:Y:S01]  /*aa9c0*/  IMAD.WIDE R54, R50.reuse, 0x2, R20 ;  /* 0x0000000232367825 */ /* 0x040fe200078e0214 */
[----:B------:R-:W-:Y:S01]  /*aa9d0*/  ISETP.LT.AND P2, PT, R31, UR21, !P5 ;  /* 0x000000151f007c0c */ /* 0x000fe2000ef41270 */
[----:B------:R-:W0:Y:S01]  /*aa9e0*/  LDCU UR50, c[0x0][0x398] ;  /* 0x00007300ff3277ac */ /* 0x000e220008000800 */
[----:B------:R-:W0:Y:S01]  /*aa9f0*/  LDCU UR16, c[0x0][0x398] ;  /* 0x00007300ff1077ac */ /* 0x000e220008000800 */
[----:B----4-:R-:W4:Y:S01]  /*aaa00*/  LDL.LU R9, [R1+0x50] ;  /* 0x0000500001097983 */ /* 0x010f220000300800 */
[C---:B------:R-:W-:Y:S01]  /*aaa10*/  IMAD.WIDE R52, R50.reuse, 0x2, R22 ;  /* 0x0000000232347825 */ /* 0x040fe200078e0216 */
[----:B------:R-:W-:Y:S01]  /*aaa20*/  ISETP.LT.AND P6, PT, R59, UR68, !P5 ;  /* 0x000000443b007c0c */ /* 0x000fe2000efc1270 */
[----:B------:R-:W0:Y:S01]  /*aaa30*/  LDCU UR21, c[0x0][0x398] ;  /* 0x00007300ff1577ac */ /* 0x000e220008000800 */
[----:B------:R1:W-:Y:S01]  /*aaa40*/  @P1 STG.E.U16 desc[UR8][R54.64], R51 ;  /* 0x0000003336001986 */ /* 0x0003e2000c101508 */
[----:B------:R-:W0:Y:S01]  /*aaa50*/  LDCU UR68, c[0x0][0x3b8] ;  /* 0x00007700ff4477ac */ /* 0x000e220008000800 */
[C---:B-1----:R-:W-:Y:S01]  /*aaa60*/  IMAD.WIDE R54, R50.reuse, 0x2, R40 ;  /* 0x0000000232367825 */ /* 0x042fe200078e0228 */
[----:B------:R-:W-:Y:S01]  /*aaa70*/  ISETP.LT.AND P1, PT, R61, UR29, !P5 ;  /* 0x0000001d3d007c0c */ /* 0x000fe2000ef21270 */
[----:B------:R-:W1:Y:S02]  /*aaa80*/  LDCU UR29, c[0x0][0x39c] ;  /* 0x00007380ff1d77ac */ /* 0x000e640008000800 */
[----:B------:R-:W-:Y:S01]  /*aaa90*/  VIADD R51, R50, UR69 ;  /* 0x0000004532337c36 */ /* 0x000fe20008000000 */
[----:B------:R-:W-:Y:S01]  /*aaaa0*/  ISETP.LT.AND P5, PT, R60, UR38, !P5 ;  /* 0x000000263c007c0c */ /* 0x000fe2000efa1270 */
[----:B------:R-:W0:Y:S01]  /*aaab0*/  LDCU UR38, c[0x0][0x398] ;  /* 0x00007300ff2677ac */ /* 0x000e220008000800 */
[----:B------:R-:W0:Y:S01]  /*aaac0*/  LDCU UR69, c[0x0][0x398] ;  /* 0x00007300ff4577ac */ /* 0x000e220008000800 */
[----:B--2---:R-:W-:Y:S01]  /*aaad0*/  PRMT R57, R58, 0x7632, R57 ;  /* 0x000076323a397816 */ /* 0x004fe20000000039 */
[----:B------:R2:W-:Y:S01]  /*aaae0*/  @P3 STG.E.U16 desc[UR8][R52.64], R58 ;  /* 0x0000003a34003986 */ /* 0x0005e2000c101508 */
[----:B------:R-:W-:Y:S01]  /*aaaf0*/  ISETP.GE.AND P3, PT, R56, UR14, PT ;  /* 0x0000000e38007c0c */ /* 0x000fe2000bf66270 */
[----:B------:R-:W0:Y:S02]  /*aab00*/  LDCU UR14, c[0x0][0x398] ;  /* 0x00007300ff0e77ac */ /* 0x000e240008000800 */
[----:B------:R1:W-:Y:S01]  /*aab10*/  @P4 STG.E.U16 desc[UR8][R54.64], R57 ;  /* 0x0000003936004986 */ /* 0x0003e2000c101508 */
[----:B--2---:R-:W-:-:S04]  /*aab20*/  IMAD.WIDE R52, R50, 0x2, R42 ;  /* 0x0000000232347825 */ /* 0x004fc800078e022a */
[C---:B-1----:R-:W-:Y:S01]  /*aab30*/  IMAD.WIDE R54, R50.reuse, 0x2, R44 ;  /* 0x0000000232367825 */ /* 0x042fe200078e022c */
[----:B---3--:R-:W-:Y:S01]  /*aab40*/  PRMT R56, R7, 0x7632, R56 ;  /* 0x0000763207387816 */ /* 0x008fe20000000038 */
[----:B------:R1:W-:Y:S04]  /*aab50*/  @P2 STG.E.U16 desc[UR8][R52.64], R7 ;  /* 0x0000000734002986 */ /* 0x0003e8000c101508 */
[----:B-1----:R-:W2:Y:S04]  /*aab60*/  LDL.LU R7, [R1+0x40] ;  /* 0x0000400001077983 */ /* 0x002ea80000300800 */
[----:B------:R-:W3:Y:S01]  /*aab70*/  LDL.LU R58, [R1+0x30] ;  /* 0x00003000013a7983 */ /* 0x000ee20000300800 */
[----:B------:R-:W-:-:S03]  /*aab80*/  IMAD.WIDE R52, R50, 0x2, R46 ;  /* 0x0000000232347825 */ /* 0x000fc600078e022e */
[----:B------:R1:W-:Y:S04]  /*aab90*/  @P6 STG.E.U16 desc[UR8][R54.64], R56 ;  /* 0x0000003836006986 */ /* 0x0003e8000c101508 */
[----:B------:R0:W-:Y:S01]  /*aaba0*/  @P1 STG.E.U16 desc[UR8][R52.64], R10 ;  /* 0x0000000a34001986 */ /* 0x0001e2000c101508 */
[----:B-1----:R-:W-:Y:S01]  /*aabb0*/  IMAD.WIDE R54, R50, 0x2, R48 ;  /* 0x0000000232367825 */ /* 0x002fe200078e0230 */
[----:B------:R-:W-:Y:S02]  /*aabc0*/  PRMT R50, R10, 0x7632, R50 ;  /* 0x000076320a327816 */ /* 0x000fe40000000032 */
[----:B0-----:R-:W3:Y:S01]  /*aabd0*/  LDL.LU R10, [R1+0x20] ;  /* 0x00002000010a7983 */ /* 0x001ee20000300800 */
[----:B------:R-:W-:Y:S01]  /*aabe0*/  ISETP.LT.AND P4, PT, R11, UR37, !P3 ;  /* 0x000000250b007c0c */ /* 0x000fe2000df81270 */
[----:B------:R-:W-:Y:S01]  /*aabf0*/  IMAD.WIDE R52, R51, 0x2, R2 ;  /* 0x0000000233347825 */ /* 0x000fe200078e0202 */
        /* <DEDUP_REMOVED lines=9> */
[----:B------:R-:W-:Y:S01]  /*aac90*/  IMAD.WIDE R54, R51, 0x2, R20 ;  /* 0x0000000233367825 */ /* 0x000fe200078e0214 */
[----:B------:R-:W-:Y:S01]  /*aaca0*/  ISETP.LT.AND P5, PT, R31, UR45, !P3 ;  /* 0x0000002d1f007c0c */ /* 0x000fe2000dfa1270 */
[----:B------:R-:W0:Y:S01]  /*aacb0*/  LDCU UR67, c[0x0][0x398] ;  /* 0x00007300ff4377ac */ /* 0x000e220008000800 */
[----:B------:R-:W0:Y:S01]  /*aacc0*/  LDCU UR66, c[0x0][0x398] ;  /* 0x00007300ff4277ac */ /* 0x000e220008000800 */
[----:B----4-:R-:W4:Y:S01]  /*aacd0*/  LDL.LU R9, [R1+0x320] ;  /* 0x0003200001097983 */ /* 0x010f220000300800 */
[----:B------:R-:W-:Y:S01]  /*aace0*/  IMAD.WIDE R52, R51, 0x2, R22 ;  /* 0x0000000233347825 */ /* 0x000fe200078e0216 */
[----:B------:R-:W-:Y:S01]  /*aacf0*/  ISETP.LT.AND P4, PT, R59, UR32, !P3 ;  /* 0x000000203b007c0c */ /* 0x000fe2000df81270 */
[----:B------:R-:W0:Y:S01]  /*aad00*/  LDCU UR32, c[0x0][0x3b8] ;  /* 0x00007700ff2077ac */ /* 0x000e220008000800 */
[----:B------:R1:W-:Y:S01]  /*aad10*/  @P2 STG.E.U16 desc[UR8][R54.64], R50 ;  /* 0x0000003236002986 */ /* 0x0003e2000c101508 */
[----:B------:R-:W0:Y:S01]  /*aad20*/  LDCU UR45, c[0x0][0x398] ;  /* 0x00007300ff2d77ac */ /* 0x000e220008000800 */
[----:B-1----:R-:W-:Y:S01]  /*aad30*/  IMAD.WIDE R54, R51, 0x2, R40 ;  /* 0x0000000233367825 */ /* 0x002fe200078e0228 */
        /* <DEDUP_REMOVED lines=9> */
[----:B------:R-:W0:Y:S01]  /*aadd0*/  LDCU UR64, c[0x0][0x398] ;  /* 0x00007300ff4077ac */ /* 0x000e220008000800 */
[----:B---3--:R-:W-:Y:S01]  /*aade0*/  PRMT R56, R58, 0x7632, R56 ;  /* 0x000076323a387816 */ /* 0x008fe20000000038 */
[----:B------:R3:W-:Y:S01]  /*aadf0*/  @P1 STG.E.U16 desc[UR8][R54.64], R57 ;  /* 0x0000003936001986 */ /* 0x0007e2000c101508 */
[----:B--2---:R-:W-:-:S03]  /*aae00*/  IMAD.WIDE R52, R51, 0x2, R42 ;  /* 0x0000000233347825 */ /* 0x004fc600078e022a */
[----:B------:R-:W2:Y:S04]  /*aae10*/  LDL.LU R7, [R1+0x3fa0] ;  /* 0x003fa00001077983 */ /* 0x000ea80000300800 */
[----:B------:R0:W-:Y:S01]  /*aae20*/  @P5 STG.E.U16 desc[UR8][R52.64], R58 ;  /* 0x0000003a34005986 */ /* 0x0001e2000c101508 */
[----:B---3--:R-:W-:-:S03]  /*aae30*/  IMAD.WIDE R54, R51, 0x2, R44 ;  /* 0x0000000233367825 */ /* 0x008fc600078e022c */
[----:B0-----:R-:W3:Y:S01]  /*aae40*/  LDL.LU R58, [R1+0x10] ;  /* 0x00001000013a7983 */ /* 0x001ee20000300800 */
[----:B------:R-:W-:-:S03]  /*aae50*/  IMAD.WIDE R52, R51, 0x2, R46 ;  /* 0x0000000233347825 */ /* 0x000fc600078e022e */
[----:B------:R0:W-:Y:S04]  /*aae60*/  @P4 STG.E.U16 desc[UR8][R54.64], R56 ;  /* 0x0000003836004986 */ /* 0x0001e8000c101508 */
[----:B------:R1:W-:Y:S01]  /*aae70*/  @P2 STG.E.U16 desc[UR8][R52.64], R10 ;  /* 0x0000000a34002986 */ /* 0x0003e2000c101508 */
[----:B0-----:R-:W-:Y:S01]  /*aae80*/  IMAD.WIDE R54, R51, 0x2, R48 ;  /* 0x0000000233367825 */ /* 0x001fe200078e0230 */
[----:B------:R-:W-:Y:S02]  /*aae90*/  PRMT R51, R10, 0x7632, R51 ;  /* 0x000076320a337816 */ /* 0x000fe40000000033 */
[----:B-1----:R-:W2:Y:S01]  /*aaea0*/  LDL.LU R10, [R1] ;  /* 0x00000000010a7983 */ /* 0x002ea20000300800 */
        /* <DEDUP_REMOVED lines=21> */
[----:B-1----:R-:W-:Y:S01]  /*ab000*/  IMAD.WIDE R54, R50, 0x2, R40 ;  /* 0x0000000232367825 */ /* 0x002fe200078e0228 */
[----:B------:R-:W-:Y:S01]  /*ab010*/  ISETP.LT.AND P5, PT, R61, UR12, !P6 ;  /* 0x0000000c3d007c0c */ /* 0x000fe2000f7a1270 */
[----:B------:R-:W1:Y:S01]  /*ab020*/  LDCU UR12, c[0x0][0x39c] ;  /* 0x00007380ff0c77ac */ /* 0x000e620008000800 */
[----:B------:R-:W-:Y:S01]  /*ab030*/  ISETP.LT.AND P6, PT, R60, UR58, !P6 ;  /* 0x0000003a3c007c0c */ /* 0x000fe2000f7c1270 */
[----:B------:R-:W-:Y:S01]  /*ab040*/  VIADD R51, R50, UR60 ;  /* 0x0000003c32337c36 */ /* 0x000fe20008000000 */
[----:B------:R-:W0:Y:S01]  /*ab050*/  LDCU UR58, c[0x0][0x398] ;  /* 0x00007300ff3a77ac */ /* 0x000e220008000800 */
[----:B------:R-:W0:Y:S01]  /*ab060*/  LDCU UR60, c[0x0][0x398] ;  /* 0x00007300ff3c77ac */ /* 0x000e220008000800 */
[----:B---3--:R-:W-:Y:S01]  /*ab070*/  PRMT R57, R58, 0x7632, R57 ;  /* 0x000076323a397816 */ /* 0x008fe20000000039 */
[----:B------:R-:W-:Y:S04]  /*ab080*/  @P4 STG.E.U16 desc[UR8][R52.64], R58 ;  /* 0x0000003a34004986 */ /* 0x000fe8000c101508 */
[----:B------:R3:W-:Y:S04]  /*ab090*/  @P2 STG.E.U16 desc[UR8][R54.64], R57 ;  /* 0x0000003936002986 */ /* 0x0007e8000c101508 */
[----:B---3--:R-:W3:Y:S01]  /*ab0a0*/  LDL.LU R57, [R1+0x44] ;  /* 0x0000440001397983 */ /* 0x008ee20000300800 */
[----:B------:R-:W-:-:S03]  /*ab0b0*/  IMAD.WIDE R52, R50, 0x2, R42 ;  /* 0x0000000232347825 */ /* 0x000fc600078e022a */
[----:B------:R-:W3:Y:S01]  /*ab0c0*/  LDL.LU R58, [R1+0x34] ;  /* 0x00003400013a7983 */ /* 0x000ee20000300800 */
[----:B------:R-:W-:Y:S01]  /*ab0d0*/  ISETP.GE.AND P4, PT, R56, UR22, PT ;  /* 0x0000001638007c0c */ /* 0x000fe2000bf86270 */
[----:B------:R-:W-:Y:S01]  /*ab0e0*/  IMAD.WIDE R54, R50, 0x2, R44 ;  /* 0x0000000232367825 */ /* 0x000fe200078e022c */
[----:B--2---:R-:W-:Y:S01]  /*ab0f0*/  PRMT R56, R10, 0x7632, R56 ;  /* 0x000076320a387816 */ /* 0x004fe20000000038 */
[----:B------:R2:W-:Y:S01]  /*ab100*/  @P3 STG.E.U16 desc[UR8][R52.64], R10 ;  /* 0x0000000a34003986 */ /* 0x0005e2000c101508 */
[----:B------:R-:W0:Y:S03]  /*ab110*/  LDCU UR22, c[0x0][0x398] ;  /* 0x00007300ff1677ac */ /* 0x000e260008000800 */
[----:B--2---:R-:W2:Y:S01]  /*ab120*/  LDL.LU R10, [R1+0x24] ;  /* 0x00002400010a7983 */ /* 0x004ea20000300800 */
[----:B------:R-:W-:Y:S01]  /*ab130*/  ISETP.LT.AND P2, PT, R11, UR59, !P4 ;  /* 0x0000003b0b007c0c */ /* 0x000fe2000e741270 */
[C---:B------:R-:W-:Y:S01]  /*ab140*/  IMAD.WIDE R52, R50.reuse, 0x2, R46 ;  /* 0x0000000232347825 */ /* 0x040fe200078e022e */
[----:B------:R-:W-:Y:S01]  /*ab150*/  ISETP.LT.AND P3, PT, R15, UR20, !P4 ;  /* 0x000000140f007c0c */ /* 0x000fe2000e761270 */
[----:B------:R0:W-:Y:S01]  /*ab160*/  @P1 STG.E.U16 desc[UR8][R54.64], R56 ;  /* 0x0000003836001986 */ /* 0x0001e2000c101508 */
[----:B------:R-:W1:Y:S03]  /*ab170*/  LDCU UR59, c[0x0][0x398] ;  /* 0x00007300ff3b77ac */ /* 0x000e660008000800 */
[----:B------:R4:W-:Y:S01]  /*ab180*/  @P5 STG.E.U16 desc[UR8][R52.64], R4 ;  /* 0x0000000434005986 */ /* 0x0009e2000c101508 */
[----:B------:R-:W1:Y:S01]  /*ab190*/  LDCU UR20, c[0x0][0x398] ;  /* 0x00007300ff1477ac */ /* 0x000e620008000800 */
[----:B0-----:R-:W-:Y:S01]  /*ab1a0*/  IMAD.WIDE R54, R50, 0x2, R48 ;  /* 0x0000000232367825 */ /* 0x001fe200078e0230 */
[----:B------:R-:W-:-:S03]  /*ab1b0*/  PRMT R50, R4, 0x7632, R50 ;  /* 0x0000763204327816 */ /* 0x000fc60000000032 */
[----:B----4-:R-:W-:Y:S01]  /*ab1c0*/  IMAD.WIDE R52, R51, 0x2, R2 ;  /* 0x0000000233347825 */ /* 0x010fe200078e0202 */
[----:B------:R-:W-:Y:S01]  /*ab1d0*/  PRMT R4, R9, 0x7632, R4 ;  /* 0x0000763209047816 */ /* 0x000fe20000000004 */
[----:B------:R-:W-:Y:S04]  /*ab1e0*/  @P6 STG.E.U16 desc[UR8][R54.64], R50 ;  /* 0x0000003236006986 */ /* 0x000fe8000c101508 */
[----:B------:R0:W-:Y:S04]  /*ab1f0*/  @P2 STG.E.U16 desc[UR8][R52.64], R9 ;  /* 0x0000000934002986 */ /* 0x0001e8000c101508 */
[----:B0-----:R-:W4:Y:S01]  /*ab200*/  LDL.LU R9, [R1+0x324] ;  /* 0x0003240001097983 */ /* 0x001f220000300800 */
[----:B------:R-:W-:-:S02]  /*ab210*/  ISETP.LT.AND P1, PT, R19, UR77, !P4 ;  /* 0x0000004d13007c0c */ /* 0x000fc4000e721270 */
[----:B------:R-:W-:Y:S01]  /*ab220*/  ISETP.LT.AND P5, PT, R27, UR6, !P4 ;  /* 0x000000061b007c0c */ /* 0x000fe2000e7a1270 */
[----:B------:R-:W-:Y:S01]  /*ab230*/  IMAD.WIDE R54, R51, 0x2, R20 ;  /* 0x0000000233367825 */ /* 0x000fe200078e0214 */
[----:B------:R-:W-:Y:S01]  /*ab240*/  ISETP.LT.AND P6, PT, R31, UR43, !P4 ;  /* 0x0000002b1f007c0c */ /* 0x000fe2000e7c1270 */
[----:B------:R-:W0:Y:S02]  /*ab250*/  LDCU UR77, c[0x0][0x398] ;  /* 0x00007300ff4d77ac */ /* 0x000e240008000800 */
[----:B------:R-:W-:Y:S01]  /*ab260*/  IMAD.WIDE R52, R51, 0x2, R22 ;  /* 0x0000000233347825 */ /* 0x000fe200078e0216 */
[----:B------:R1:W-:Y:S01]  /*ab270*/  @P3 STG.E.U16 desc[UR8][R54.64], R4 ;  /* 0x0000000436003986 */ /* 0x0003e2000c101508 */
[----:B------:R-:W-:Y:S01]  /*ab280*/  ISETP.LT.AND P2, PT, R59, UR57, !P4 ;  /* 0x000000393b007c0c */ /* 0x000fe2000e741270 */
[----:B------:R-:W0:Y:S01]  /*ab290*/  LDCU UR6, c[0x0][0x398] ;  /* 0x00007300ff0677ac */ /* 0x000e220008000800 */
[----:B------:R-:W-:Y:S01]  /*ab2a0*/  VIADD R50, R35, 0x23 ;  /* 0x0000002323327836 */ /* 0x000fe20000000000 */
[----:B------:R-:W-:Y:S01]  /*ab2b0*/  ISETP.LT.AND P3, PT, R61, UR35, !P4 ;  /* 0x000000233d007c0c */ /* 0x000fe2000e761270 */
[----:B------:R-:W0:Y:S01]  /*ab2c0*/  LDCU UR43, c[0x0][0x398] ;  /* 0x00007300ff2b77ac */ /* 0x000e220008000800 */
[C---:B-1----:R-:W-:Y:S01]  /*ab2d0*/  IMAD.WIDE R54, R51.reuse, 0x2, R40 ;  /* 0x0000000233367825 */ /* 0x042fe200078e0228 */
[----:B------:R-:W-:Y:S01]  /*ab2e0*/  ISETP.LT.AND P4, PT, R60, UR33, !P4 ;  /* 0x000000213c007c0c */ /* 0x000fe2000e781270 */
[----:B------:R-:W1:Y:S02]  /*ab2f0*/  LDCU UR35, c[0x0][0x39c] ;  /* 0x00007380ff2377ac */ /* 0x000e640008000800 */
[----:B------:R-:W-:Y:S01]  /*ab300*/  VIADD R4, R51, UR54 ;  /* 0x0000003633047c36 */ /* 0x000fe20008000000 */
[----:B------:R-:W0:Y:S01]  /*ab310*/  LDCU UR33, c[0x0][0x398] ;  /* 0x00007300ff2177ac */ /* 0x000e220008000800 */
[----:B------:R-:W0:Y:S01]  /*ab320*/  LDCU UR57, c[0x0][0x3b8] ;  /* 0x00007700ff3977ac */ /* 0x000e220008000800 */
[----:B------:R-:W0:Y:S01]  /*ab330*/  LDCU UR54, c[0x0][0x398] ;  /* 0x00007300ff3677ac */ /* 0x000e220008000800 */
[----:B---3--:R-:W-:Y:S01]  /*ab340*/  PRMT R56, R57, 0x7632, R56 ;  /* 0x0000763239387816 */ /* 0x008fe20000000038 */
[----:B------:R3:W-:Y:S01]  /*ab350*/  @P1 STG.E.U16 desc[UR8][R52.64], R57 ;  /* 0x0000003934001986 */ /* 0x0007e2000c101508 */
[----:B------:R-:W-:Y:S01]  /*ab360*/  ISETP.GE.AND P1, PT, R50, UR76, PT ;  /* 0x0000004c32007c0c */ /* 0x000fe2000bf26270 */
[----:B------:R-:W0:Y:S01]  /*ab370*/  LDCU UR76, c[0x0][0x398] ;  /* 0x00007300ff4c77ac */ /* 0x000e220008000800 */
[----:B------:R-:W-:Y:S01]  /*ab380*/  PRMT R50, R58, 0x7632, R50 ;  /* 0x000076323a327816 */ /* 0x000fe20000000032 */
[----:B------:R1:W-:Y:S01]  /*ab390*/  @P5 STG.E.U16 desc[UR8][R54.64], R56 ;  /* 0x0000003836005986 */ /* 0x0003e2000c101508 */
[----:B---3--:R-:W-:-:S05]  /*ab3a0*/  IMAD.WIDE R52, R51, 0x2, R42 ;  /* 0x0000000233347825 */ /* 0x008fca00078e022a */
[----:B------:R3:W-:Y:S01]  /*ab3b0*/  @P6 STG.E.U16 desc[UR8][R52.64], R58 ;  /* 0x0000003a34006986 */ /* 0x0007e2000c101508 */
[----:B-1----:R-:W-:-:S05]  /*ab3c0*/  IMAD.WIDE R54, R51, 0x2, R44 ;  /* 0x0000000233367825 */ /* 0x002fca00078e022c */
[----:B------:R2:W-:Y:S04]  /*ab3d0*/  @P2 STG.E.U16 desc[UR8][R54.64], R50 ;  /* 0x0000003236002986 */ /* 0x0005e8000c101508 */
[----:B---3--:R-:W3:Y:S01]  /*ab3e0*/  LDL.LU R58, [R1+0x14] ;  /* 0x00001400013a7983 */ /* 0x008ee20000300800 */
[----:B------:R-:W-:Y:S01]  /*ab3f0*/  IMAD.WIDE R52, R51, 0x2, R46 ;  /* 0x0000000233347825 */ /* 0x000fe200078e022e */
[----:B--2---:R-:W-:-:S04]  /*ab400*/  PRMT R54, R10, 0x7632, R54 ;  /* 0x000076320a367816 */ /* 0x004fc80000000036 */
[----:B------:R1:W-:Y:S04]  /*ab410*/  @P3 STG.E.U16 desc[UR8][R52.64], R10 ;  /* 0x0000000a34003986 */ /* 0x0003e8000c101508 */
[----:B-1----:R-:W2:Y:S01]  /*ab420*/  LDL.LU R10, [R1+0x4] ;  /* 0x00000400010a7983 */ /* 0x002ea20000300800 */
[----:B------:R-:W-:Y:S01]  /*ab430*/  ISETP.LT.AND P5, PT, R11, UR44, !P1 ;  /* 0x0000002c0b007c0c */ /* 0x000fe2000cfa1270 */
[----:B------:R-:W-:Y:S01]  /*ab440*/  IMAD.WIDE R50, R51, 0x2, R48 ;  /* 0x0000000233327825 */ /* 0x000fe200078e0230 */
[----:B------:R-:W-:Y:S01]  /*ab450*/  ISETP.LT.AND P6, PT, R15, UR56, !P1 ;  /* 0x000000380f007c0c */ /* 0x000fe2000cfc1270 */
[----:B------:R-:W1:Y:S03]  /*ab460*/  LDCU UR44, c[0x0][0x398] ;  /* 0x00007300ff2c77ac */ /* 0x000e660008000800 */
[----:B------:R0:W-:Y:S01]  /*ab470*/  @P4 STG.E.U16 desc[UR8][R50.64], R54 ;  /* 0x0000003632004986 */ /* 0x0001e2000c101508 */
[----:B------:R-:W-:Y:S01]  /*ab480*/  ISETP.LT.AND P2, PT, R19, UR34, !P1 ;  /* 0x0000002213007c0c */ /* 0x000fe2000cf41270 */
[C---:B------:R-:W-:Y:S01]  /*ab490*/  IMAD.WIDE R52, R4.reuse, 0x2, R20 ;  /* 0x0000000204347825 */ /* 0x040fe200078e0214 */
[----:B------:R-:W-:Y:S01]  /*ab4a0*/  ISETP.LT.AND P3, PT, R27, UR36, !P1 ;  /* 0x000000241b007c0c */ /* 0x000fe2000cf61270 */
[----:B------:R-:W1:Y:S02]  /*ab4b0*/  LDCU UR56, c[0x0][0x398] ;  /* 0x00007300ff3877ac */ /* 0x000e640008000800 */
[C---:B0-----:R-:W-:Y:S01]  /*ab4c0*/  IMAD.WIDE R50, R4.reuse, 0x2, R2 ;  /* 0x0000000204327825 */ /* 0x041fe200078e0202 */
[----:B----4-:R-:W-:Y:S01]  /*ab4d0*/  PRMT R54, R9, 0x7632, R54 ;  /* 0x0000763209367816 */ /* 0x010fe20000000036 */
[----:B------:R-:W0:Y:S03]  /*ab4e0*/  LDCU UR34, c[0x0][0x398] ;  /* 0x00007300ff2277ac */ /* 0x000e260008000800 */
[----:B------:R4:W-:Y:S01]  /*ab4f0*/  @P5 STG.E.U16 desc[UR8][R50.64], R9 ;  /* 0x0000000932005986 */ /* 0x0009e2000c101508 */
[----:B------:R-:W-:Y:S01]  /*ab500*/  ISETP.LT.AND P4, PT, R31, UR27, !P1 ;  /* 0x0000001b1f007c0c */ /* 0x000fe2000cf81270 */
[----:B------:R-:W0:Y:S02]  /*ab510*/  LDCU UR36, c[0x0][0x398] ;  /* 0x00007300ff2477ac */ /* 0x000e240008000800 */
[----:B----4-:R-:W4:Y:S01]  /*ab520*/  LDL.LU R9, [R1+0x58] ;  /* 0x0000580001097983 */ /* 0x010f220000300800 */
[----:B------:R-:W-:Y:S01]  /*ab530*/  VIADD R51, R35, 0x24 ;  /* 0x0000002423337836 */ /* 0x000fe20000000000 */
[----:B------:R-:W-:Y:S01]  /*ab540*/  ISETP.LT.AND P5, PT, R59, UR52, !P1 ;  /* 0x000000343b007c0c */ /* 0x000fe2000cfa1270 */
[C---:B------:R-:W-:Y:S01]  /*ab550*/  VIADD R50, R4.reuse, UR24 ;  /* 0x0000001804327c36 */ /* 0x040fe20008000000 */
[----:B------:R0:W-:Y:S01]  /*ab560*/  @P6 STG.E.U16 desc[UR8][R52.64], R54 ;  /* 0x0000003634006986 */ /* 0x0001e2000c101508 */
[----:B------:R-:W1:Y:S03]  /*ab570*/  LDCU UR27, c[0x0][0x398] ;  /* 0x00007300ff1b77ac */ /* 0x000e660008000800 */
[----:B------:R-:W4:Y:S01]  /*ab580*/  LDL.LU R57, [R1+0x48] ;  /* 0x0000480001397983 */ /* 0x000f220000300800 */
[----:B------:R-:W1:Y:S01]  /*ab590*/  LDCU UR52, c[0x0][0x3b8] ;  /* 0x00007700ff3477ac */ /* 0x000e620008000800 */
[----:B------:R-:W1:Y:S01]  /*ab5a0*/  LDCU UR24, c[0x0][0x398] ;  /* 0x00007300ff1877ac */ /* 0x000e620008000800 */
[----:B0-----:R-:W-:-:S04]  /*ab5b0*/  IMAD.WIDE R52, R4, 0x2, R22 ;  /* 0x0000000204347825 */ /* 0x001fc800078e0216 */
[----:B------:R-:W-:Y:S01]  /*ab5c0*/  IMAD.WIDE R54, R4, 0x2, R40 ;  /* 0x0000000204367825 */ /* 0x000fe200078e0228 */
[----:B------:R-:W-:Y:S01]  /*ab5d0*/  ISETP.LT.AND P6, PT, R61, UR51, !P1 ;  /* 0x000000333d007c0c */ /* 0x000fe2000cfc1270 */
[----:B------:R-:W0:Y:S01]  /*ab5e0*/  LDCU UR51, c[0x0][0x39c] ;  /* 0x00007380ff3377ac */ /* 0x000e220008000800 */
[----:B------:R-:W-:Y:S01]  /*ab5f0*/  ISETP.LT.AND P1, PT, R60, UR55, !P1 ;  /* 0x000000373c007c0c */ /* 0x000fe2000cf21270 */
[----:B------:R-:W0:Y:S01]  /*ab600*/  LDCU UR55, c[0x0][0x398] ;  /* 0x00007300ff3777ac */ /* 0x000e220008000800 */
[----:B---3--:R-:W-:Y:S01]  /*ab610*/  PRMT R56, R58, 0x7632, R56 ;  /* 0x000076323a387816 */ /* 0x008fe20000000038 */
[----:B------:R3:W-:Y:S01]  /*ab620*/  @P2 STG.E.U16 desc[UR8][R52.64], R58 ;  /* 0x0000003a34002986 */ /* 0x0007e2000c101508 */
[----:B------:R-:W-:Y:S01]  /*ab630*/  ISETP.GE.AND P2, PT, R51, UR53, PT ;  /* 0x0000003533007c0c */ /* 0x000fe2000bf46270 */
[----:B------:R-:W0:Y:S02]  /*ab640*/  LDCU UR53, c[0x0][0x398] ;  /* 0x00007300ff3577ac */ /* 0x000e240008000800 */
[----:B------:R-:W-:Y:S04]  /*ab650*/  @P3 STG.E.U16 desc[UR8][R54.64], R56 ;  /* 0x0000003836003986 */ /* 0x000fe8000c101508 */
[----:B---3--:R-:W3:Y:S01]  /*ab660*/  LDL.LU R58, [R1+0x38] ;  /* 0x00003800013a7983 */ /* 0x008ee20000300800 */
[----:B------:R-:W-:Y:S01]  /*ab670*/  IMAD.WIDE R52, R4, 0x2, R42 ;  /* 0x0000000204347825 */ /* 0x000fe200078e022a */
[----:B--2---:R-:W-:-:S04]  /*ab680*/  PRMT R51, R10, 0x7632, R51 ;  /* 0x000076320a337816 */ /* 0x004fc80000000033 */
[----:B------:R2:W-:Y:S04]  /*ab690*/  @P4 STG.E.U16 desc[UR8][R52.64], R10 ;  /* 0x0000000a34004986 */ /* 0x0005e8000c101508 */
[----:B--2---:R-:W2:Y:S01]  /*ab6a0*/  LDL.LU R10, [R1+0x28] ;  /* 0x00002800010a7983 */ /* 0x004ea20000300800 */
[C---:B------:R-:W-:Y:S01]  /*ab6b0*/  IMAD.WIDE R54, R4.reuse, 0x2, R44 ;  /* 0x0000000204367825 */ /* 0x040fe200078e022c */
[----:B------:R-:W-:Y:S01]  /*ab6c0*/  ISETP.LT.AND P3, PT, R11, UR74, !P2 ;  /* 0x0000004a0b007c0c */ /* 0x000fe2000d761270 */
[----:B------:R-:W0:Y:S02]  /*ab6d0*/  LDCU UR74, c[0x0][0x398] ;  /* 0x00007300ff4a77ac */ /* 0x000e240008000800 */
[C---:B------:R-:W-:Y:S01]  /*ab6e0*/  IMAD.WIDE R52, R4.reuse, 0x2, R46 ;  /* 0x0000000204347825 */ /* 0x040fe200078e022e */
[----:B------:R1:W-:Y:S04]  /*ab6f0*/  @P5 STG.E.U16 desc[UR8][R54.64], R51 ;  /* 0x0000003336005986 */ /* 0x0003e8000c101508 */
[----:B------:R-:W-:Y:S01]  /*ab700*/  @P6 STG.E.U16 desc[UR8][R52.64], R5 ;  /* 0x0000000534006986 */ /* 0x000fe2000c101508 */
[----:B-1----:R-:W-:Y:S01]  /*ab710*/  IMAD.WIDE R54, R4, 0x2, R48 ;  /* 0x0000000204367825 */ /* 0x002fe200078e0230 */
[----:B------:R-:W-:-:S05]  /*ab720*/  PRMT R4, R5, 0x7632, R4 ;  /* 0x0000763205047816 */ /* 0x000fca0000000004 */
[----:B------:R1:W-:Y:S01]  /*ab730*/  @P1 STG.E.U16 desc[UR8][R54.64], R4 ;  /* 0x0000000436001986 */ /* 0x0003e2000c101508 */
[----:B----4-:R-:W-:Y:S01]  /*ab740*/  PRMT R51, R9, 0x7632, R51 ;  /* 0x0000763209337816 */ /* 0x010fe20000000033 */
[----:B-1----:R-:W-:-:S05]  /*ab750*/  IMAD.WIDE R4, R50, 0x2, R2 ;  /* 0x0000000232047825 */ /* 0x002fca00078e0202 */
[----:B------:R1:W-:Y:S04]  /*ab760*/  @P3 STG.E.U16 desc[UR8][R4.64], R9 ;  /* 0x0000000904003986 */ /* 0x0003e8000c101508 */
[----:B-1----:R-:W4:Y:S01]  /*ab770*/  LDL.LU R9, [R1+0x328] ;  /* 0x0003280001097983 */ /* 0x002f220000300800 */
[----:B------:R-:W-:Y:S02]  /*ab780*/  ISETP.LT.AND P4, PT, R15, UR40, !P2 ;  /* 0x000000280f007c0c */ /* 0x000fe4000d781270 */
[----:B------:R-:W-:Y:S01]  /*ab790*/  ISETP.LT.AND P5, PT, R19, UR41, !P2 ;  /* 0x0000002913007c0c */ /* 0x000fe2000d7a1270 */
[C---:B------:R-:W-:Y:S01]  /*ab7a0*/  IMAD.WIDE R52, R50.reuse, 0x2, R20 ;  /* 0x0000000232347825 */ /* 0x040fe200078e0214 */
[----:B------:R-:W-:Y:S01]  /*ab7b0*/  ISETP.LT.AND P6, PT, R27, UR26, !P2 ;  /* 0x0000001a1b007c0c */ /* 0x000fe2000d7c1270 */
[----:B------:R-:W1:Y:S01]  /*ab7c0*/  LDCU UR40, c[0x0][0x398] ;  /* 0x00007300ff2877ac */ /* 0x000e620008000800 */
[----:B------:R-:W-:Y:S01]  /*ab7d0*/  ISETP.LT.AND P1, PT, R31, UR75, !P2 ;  /* 0x0000004b1f007c0c */ /* 0x000fe2000d721270 */
[----:B------:R-:W-:Y:S01]  /*ab7e0*/  VIADD R5, R35, 0x25 ;  /* 0x0000002523057836 */ /* 0x000fe20000000000 */
[----:B------:R-:W-:Y:S01]  /*ab7f0*/  ISETP.LT.AND P3, PT, R59, UR42, !P2 ;  /* 0x0000002a3b007c0c */ /* 0x000fe2000d761270 */
[C---:B------:R-:W-:Y:S01]  /*ab800*/  IMAD.WIDE R54, R50.reuse, 0x2, R40 ;  /* 0x0000000232367825 */ /* 0x040fe200078e0228 */
[----:B------:R-:W0:Y:S03]  /*ab810*/  LDCU UR41, c[0x0][0x398] ;  /* 0x00007300ff2977ac */ /* 0x000e260008000800 */
[----:B------:R1:W-:Y:S01]  /*ab820*/  @P4 STG.E.U16 desc[UR8][R52.64], R51 ;  /* 0x0000003334004986 */ /* 0x0003e2000c101508 */
[----:B------:R-:W-:Y:S01]  /*ab830*/  ISETP.LT.AND P4, PT, R61, UR31, !P2 ;  /* 0x0000001f3d007c0c */ /* 0x000fe2000d781270 */
[C---:B------:R-:W-:Y:S01]  /*ab840*/  VIADD R4, R50.reuse, UR73 ;  /* 0x0000004932047c36 */ /* 0x040fe20008000000 */
[----:B------:R-:W0:Y:S01]  /*ab850*/  LDCU UR26, c[0x0][0x398] ;  /* 0x00007300ff1a77ac */ /* 0x000e220008000800 */
[----:B------:R-:W0:Y:S01]  /*ab860*/  LDCU UR75, c[0x0][0x398] ;  /* 0x00007300ff4b77ac */ /* 0x000e220008000800 */
[----:B------:R-:W0:Y:S01]  /*ab870*/  LDCU UR42, c[0x0][0x3b8] ;  /* 0x00007700ff2a77ac */ /* 0x000e220008000800 */
[----:B-1----:R-:W-:Y:S01]  /*ab880*/  IMAD.WIDE R52, R50, 0x2, R22 ;  /* 0x0000000232347825 */ /* 0x002fe200078e0216 */
[----:B------:R-:W-:-:S02]  /*ab890*/  PRMT R51, R57, 0x7632, R51 ;  /* 0x0000763239337816 */ /* 0x000fc40000000033 */
[----:B------:R-:W-:Y:S01]  /*ab8a0*/  ISETP.LT.AND P2, PT, R60, UR18, !P2 ;  /* 0x000000123c007c0c */ /* 0x000fe2000d741270 */
[----:B------:R-:W1:Y:S01]  /*ab8b0*/  LDCU UR31, c[0x0][0x39c] ;  /* 0x00007380ff1f77ac */ /* 0x000e620008000800 */
[----:B------:R0:W-:Y:S01]  /*ab8c0*/  @P5 STG.E.U16 desc[UR8][R52.64], R57 ;  /* 0x0000003934005986 */ /* 0x0001e2000c101508 */
[----:B------:R-:W-:Y:S01]  /*ab8d0*/  ISETP.GE.AND P5, PT, R5, UR23, PT ;  /* 0x0000001705007c0c */ /* 0x000fe2000bfa6270 */
[----:B------:R-:W1:Y:S02]  /*ab8e0*/  LDCU UR18, c[0x0][0x398] ;  /* 0x00007300ff1277ac */ /* 0x000e640008000800 */
[----:B------:R0:W-:Y:S01]  /*ab8f0*/  @P6 STG.E.U16 desc[UR8][R54.64], R51 ;  /* 0x0000003336006986 */ /* 0x0001e2000c101508 */
[----:B------:R-:W1:Y:S01]  /*ab900*/  LDCU UR73, c[0x0][0x398] ;  /* 0x00007300ff4977ac */ /* 0x000e620008000800 */
[----:B------:R-:W1:Y:S01]  /*ab910*/  LDCU UR23, c[0x0][0x398] ;  /* 0x00007300ff1777ac */ /* 0x000e620008000800 */
[----:B0-----:R-:W-:-:S04]  /*ab920*/  IMAD.WIDE R52, R50, 0x2, R42 ;  /* 0x0000000232347825 */ /* 0x001fc800078e022a */
[----:B------:R-:W-:Y:S01]  /*ab930*/  IMAD.WIDE R54, R50, 0x2, R44 ;  /* 0x0000000232367825 */ /* 0x000fe200078e022c */
[----:B------:R-:W-:Y:S01]  /*ab940*/  ISETP.LT.AND P6, PT, R11, UR70, !P5 ;  /* 0x000000460b007c0c */ /* 0x000fe2000efc1270 */
[----:B------:R-:W0:Y:S01]  /*ab950*/  LDCU UR70, c[0x0][0x398] ;  /* 0x00007300ff4677ac */ /* 0x000e220008000800 */
[----:B---3--:R-:W-:Y:S01]  /*ab960*/  PRMT R5, R58, 0x7632, R5 ;  /* 0x000076323a057816 */ /* 0x008fe20000000005 */
[----:B------:R3:W-:Y:S04]  /*ab970*/  @P1 STG.E.U16 desc[UR8][R52.64], R58 ;  /* 0x0000003a34001986 */ /* 0x0007e8000c101508 */
[----:B------:R2:W-:Y:S04]  /*ab980*/  @P3 STG.E.U16 desc[UR8][R54.64], R5 ;  /* 0x0000000536003986 */ /* 0x0005e8000c101508 */
[----:B---3--:R-:W3:Y:S01]  /*ab990*/  LDL.LU R58, [R1+0x18] ;  /* 0x00001800013a7983 */ /* 0x008ee20000300800 */
[----:B------:R-:W-:Y:S01]  /*ab9a0*/  IMAD.WIDE R52, R50, 0x2, R46 ;  /* 0x0000000232347825 */ /* 0x000fe200078e022e */
[----:B--2---:R-:W-:-:S04]  /*ab9b0*/  PRMT R5, R10, 0x7632, R5 ;  /* 0x000076320a057816 */ /* 0x004fc80000000005 */
[----:B------:R2:W-:Y:S04]  /*ab9c0*/  @P4 STG.E.U16 desc[UR8][R52.64], R10 ;  /* 0x0000000a34004986 */ /* 0x0005e8000c101508 */
[----:B--2---:R-:W2:Y:S01]  /*ab9d0*/  LDL.LU R10, [R1+0x8] ;  /* 0x00000800010a7983 */ /* 0x004ea20000300800 */
[----:B------:R-:W-:-:S05]  /*ab9e0*/  IMAD.WIDE R50, R50, 0x2, R48 ;  /* 0x0000000232327825 */ /* 0x000fca00078e0230 */
[----:B------:R0:W-:Y:S02]  /*ab9f0*/  @P2 STG.E.U16 desc[UR8][R50.64], R5 ;  /* 0x0000000532002986 */ /* 0x0001e4000c101508 */
[----:B0-----:R-:W-:Y:S01]  /*aba00*/  IMAD.WIDE R50, R4, 0x2, R2 ;  /* 0x0000000204327825 */ /* 0x001fe200078e0202 */
[----:B----4-:R-:W-:-:S04]  /*aba10*/  PRMT R5, R9, 0x7632, R5 ;  /* 0x0000763209057816 */ /* 0x010fc80000000005 */
[----:B------:R0:W-:Y:S04]  /*aba20*/  @P6 STG.E.U16 desc[UR8][R50.64], R9 ;  /* 0x0000000932006986 */ /* 0x0001e8000c101508 */
[----:B0-----:R-:W4:Y:S01]  /*aba30*/  LDL.LU R9, [R1+0x5c] ;  /* 0x00005c0001097983 */ /* 0x001f220000300800 */
[----:B------:R-:W-:Y:S02]  /*aba40*/  ISETP.LT.AND P1, PT, R15, UR72, !P5 ;  /* 0x000000480f007c0c */ /* 0x000fe4000ef21270 */
[----:B------:R-:W-:Y:S01]  /*aba50*/  ISETP.LT.AND P3, PT, R19, UR48, !P5 ;  /* 0x0000003013007c0c */ /* 0x000fe2000ef61270 */
[C---:B------:R-:W-:Y:S01]  /*aba60*/  IMAD.WIDE R52, R4.reuse, 0x2, R20 ;  /* 0x0000000204347825 */ /* 0x040fe200078e0214 */
[----:B------:R-:W-:Y:S01]  /*aba70*/  ISETP.LT.AND P4, PT, R27, UR49, !P5 ;  /* 0x000000311b007c0c */ /* 0x000fe2000ef81270 */
[----:B------:R-:W4:Y:S01]  /*aba80*/  LDL.LU R57, [R1+0x4c] ;  /* 0x00004c0001397983 */ /* 0x000f220000300800 */
[----:B------:R-:W-:Y:S01]  /*aba90*/  ISETP.LT.AND P2, PT, R31, UR71, !P5 ;  /* 0x000000471f007c0c */ /* 0x000fe2000ef41270 */
[----:B------:R-:W-:-:S04]  /*abaa0*/  IMAD.WIDE R50, R4, 0x2, R22 ;  /* 0x0000000204327825 */ /* 0x000fc800078e0216 */
[----:B------:R-:W-:Y:S01]  /*abab0*/  VIADD R54, R35, 0x26 ;  /* 0x0000002623367836 */ /* 0x000fe20000000000 */
[----:B------:R-:W-:Y:S01]  /*abac0*/  ISETP.LT.AND P6, PT, R59, UR50, !P5 ;  /* 0x000000323b007c0c */ /* 0x000fe2000efc1270 */
[----:B------:R0:W-:Y:S01]  /*abad0*/  @P1 STG.E.U16 desc[UR8][R52.64], R5 ;  /* 0x0000000534001986 */ /* 0x0001e2000c101508 */
[----:B------:R-:W1:Y:S01]  /*abae0*/  LDCU UR72, c[0x0][0x398] ;  /* 0x00007300ff4877ac */ /* 0x000e620008000800 */
[----:B------:R-:W1:Y:S01]  /*abaf0*/  LDCU UR48, c[0x0][0x398] ;  /* 0x00007300ff3077ac */ /* 0x000e620008000800 */
[----:B------:R-:W1:Y:S01]  /*abb00*/  LDCU UR49, c[0x0][0x398] ;  /* 0x00007300ff3177ac */ /* 0x000e620008000800 */
[----:B0-----:R-:W-:Y:S01]  /*abb10*/  IMAD.WIDE R52, R4, 0x2, R40 ;  /* 0x0000000204347825 */ /* 0x001fe200078e0228 */
[----:B------:R-:W-:Y:S01]  /*abb20*/  ISETP.LT.AND P1, PT, R61, UR16, !P5 ;  /* 0x000000103d007c0c */ /* 0x000fe2000ef21270 */
[----:B------:R-:W0:Y:S01]  /*abb30*/  LDCU UR16, c[0x0][0x39c] ;  /* 0x00007380ff1077ac */ /* 0x000e220008000800 */
[----:B------:R-:W-:Y:S01]  /*abb40*/  ISETP.LT.AND P5, PT, R60, UR21, !P5 ;  /* 0x000000153c007c0c */ /* 0x000fe2000efa1270 */
[----:B------:R-:W-:Y:S01]  /*abb50*/  VIADD R5, R4, UR68 ;  /* 0x0000004404057c36 */ /* 0x000fe20008000000 */
[----:B------:R-:W0:Y:S01]  /*abb60*/  LDCU UR71, c[0x0][0x398] ;  /* 0x00007300ff4777ac */ /* 0x000e220008000800 */
[----:B------:R-:W0:Y:S01]  /*abb70*/  LDCU UR21, c[0x0][0x398] ;  /* 0x00007300ff1577ac */ /* 0x000e220008000800 */
[----:B------:R-:W0:Y:S01]  /*abb80*/  LDCU UR68, c[0x0][0x398] ;  /* 0x00007300ff4477ac */ /* 0x000e220008000800 */
        /* <DEDUP_REMOVED lines=11> */
[----:B------:R-:W-:Y:S01]  /*abc40*/  ISETP.LT.AND P4, PT, R11, UR38, !P3 ;  /* 0x000000260b007c0c */ /* 0x000fe2000df81270 */
[----:B------:R-:W-:-:S04]  /*abc50*/  IMAD.WIDE R52, R4, 0x2, R44 ;  /* 0x0000000204347825 */ /* 0x000fc800078e022c */
[C---:B------:R-:W-:Y:S01]  /*abc60*/  IMAD.WIDE R50, R4.reuse, 0x2, R46 ;  /* 0x0000000204327825 */ /* 0x040fe200078e022e */
[----:B------:R0:W-:Y:S01]  /*abc70*/  @P6 STG.E.U16 desc[UR8][R52.64], R54 ;  /* 0x0000003634006986 */ /* 0x0001e2000c101508 */
[----:B------:R-:W-:Y:S01]  /*abc80*/  ISETP.LT.AND P2, PT, R15, UR69, !P3 ;  /* 0x000000450f007c0c */ /* 0x000fe2000df41270 */
[----:B------:R-:W1:Y:S02]  /*abc90*/  LDCU UR38, c[0x0][0x398] ;  /* 0x00007300ff2677ac */ /* 0x000e640008000800 */
[----:B------:R0:W-:Y:S02]  /*abca0*/  @P1 STG.E.U16 desc[UR8][R50.64], R6 ;  /* 0x0000000632001986 */ /* 0x0001e4000c101508 */
[----:B0-----:R-:W-:Y:S01]  /*abcb0*/  IMAD.WIDE R52, R4, 0x2, R48 ;  /* 0x0000000204347825 */ /* 0x001fe200078e0230 */
[----:B------:R-:W-:Y:S01]  /*abcc0*/  PRMT R4, R6, 0x7632, R4 ;  /* 0x0000763206047816 */ /* 0x000fe20000000004 */
[----:B------:R-:W0:Y:S02]  /*abcd0*/  LDCU UR69, c[0x0][0x398] ;  /* 0x00007300ff4577ac */ /* 0x000e240008000800 */
[----:B------:R-:W-:-:S02]  /*abce0*/  IMAD.WIDE R50, R5, 0x2, R2 ;  /* 0x0000000205327825 */ /* 0x000fc400078e0202 */
[----:B------:R4:W-:Y:S02]  /*abcf0*/  @P5 STG.E.U16 desc[UR8][R52.64], R4 ;  /* 0x0000000434005986 */ /* 0x0009e4000c101508 */
[----:B----4-:R-:W-:Y:S02]  /*abd00*/  PRMT R4, R9, 0x7632, R4 ;  /* 0x0000763209047816 */ /* 0x010fe40000000004 */
[----:B------:R4:W-:Y:S04]  /*abd10*/  @P4 STG.E.U16 desc[UR8][R50.64], R9 ;  /* 0x0000000932004986 */ /* 0x0009e8000c101508 */
[----:B----4-:R-:W4:Y:S01]  /*abd20*/  LDL.LU R9, [R1+0x32c] ;  /* 0x00032c0001097983 */ /* 0x010f220000300800 */
[----:B------:R-:W-:Y:S02]  /*abd30*/  ISETP.LT.AND P6, PT, R19, UR14, !P3 ;  /* 0x0000000e13007c0c */ /* 0x000fe4000dfc1270 */
[----:B------:R-:W-:Y:S01]  /*abd40*/  ISETP.LT.AND P1, PT, R27, UR37, !P3 ;  /* 0x000000251b007c0c */ /* 0x000fe2000df21270 */
[----:B------:R-:W-:Y:S01]  /*abd50*/  IMAD.WIDE R52, R5, 0x2, R20 ;  /* 0x0000000205347825 */ /* 0x000fe200078e0214 */
[----:B------:R-:W-:Y:S01]  /*abd60*/  ISETP.LT.AND P5, PT, R31, UR46, !P3 ;  /* 0x0000002e1f007c0c */ /* 0x000fe2000dfa1270 */
[----:B------:R-:W0:Y:S02]  /*abd70*/  LDCU UR14, c[0x0][0x398] ;  /* 0x00007300ff0e77ac */ /* 0x000e240008000800 */
[----:B------:R-:W-:Y:S01]  /*abd80*/  IMAD.WIDE R50, R5, 0x2, R22 ;  /* 0x0000000205327825 */ /* 0x000fe200078e0216 */
[----:B------:R-:W-:Y:S01]  /*abd90*/  ISETP.LT.AND P4, PT, R59, UR67, !P3 ;  /* 0x000000433b007c0c */ /* 0x000fe2000df81270 */
[----:B------:R1:W-:Y:S01]  /*abda0*/  @P2 STG.E.U16 desc[UR8][R52.64], R4 ;  /* 0x0000000434002986 */ /* 0x0003e2000c101508 */
[----:B------:R-:W-:Y:S01]  /*abdb0*/  PRMT R54, R57, 0x7632, R54 ;  /* 0x0000763239367816 */ /* 0x000fe20000000036 */
[----:B------:R-:W-:Y:S01]  /*abdc0*/  VIADD R6, R35, 0x27 ;  /* 0x0000002723067836 */ /* 0x000fe20000000000 */
[----:B------:R-:W-:Y:S01]  /*abdd0*/  ISETP.LT.AND P2, PT, R61, UR66, !P3 ;  /* 0x000000423d007c0c */ /* 0x000fe2000df41270 */
[----:B------:R0:W-:Y:S01]  /*abde0*/  @P6 STG.E.U16 desc[UR8][R50.64], R57 ;  /* 0x0000003932006986 */ /* 0x0001e2000c101508 */
[----:B------:R-:W2:Y:S02]  /*abdf0*/  LDCU UR66, c[0x0][0x39c] ;  /* 0x00007380ff4277ac */ /* 0x000ea40008000800 */
[----:B------:R-:W-:Y:S01]  /*abe00*/  ISETP.GE.AND P6, PT, R6, UR28, PT ;  /* 0x0000001c06007c0c */ /* 0x000fe2000bfc6270 */
[----:B------:R-:W2:Y:S01]  /*abe10*/  LDCU UR37, c[0x0][0x398] ;  /* 0x00007300ff2577ac */ /* 0x000ea20008000800 */
[C---:B-1----:R-:W-:Y:S01]  /*abe20*/  IMAD.WIDE R52, R5.reuse, 0x2, R40 ;  /* 0x0000000205347825 */ /* 0x042fe200078e0228 */
[----:B------:R-:W1:Y:S03]  /*abe30*/  LDCU UR46, c[0x0][0x398] ;  /* 0x00007300ff2e77ac */ /* 0x000e660008000800 */
[C---:B0-----:R-:W-:Y:S01]  /*abe40*/  IMAD.WIDE R50, R5.reuse, 0x2, R42 ;  /* 0x0000000205327825 */ /* 0x041fe200078e022a */
[----:B------:R0:W-:Y:S01]  /*abe50*/  @P1 STG.E.U16 desc[UR8][R52.64], R54 ;  /* 0x0000003634001986 */ /* 0x0001e2000c101508 */
[----:B------:R-:W1:Y:S02]  /*abe60*/  LDCU UR67, c[0x0][0x3b8] ;  /* 0x00007700ff4377ac */ /* 0x000e640008000800 */
[C---:B------:R-:W-:Y:S01]  /*abe70*/  VIADD R4, R5.reuse, UR32 ;  /* 0x0000002005047c36 */ /* 0x040fe20008000000 */
[----:B------:R-:W-:Y:S01]  /*abe80*/  ISETP.LT.AND P3, PT, R60, UR45, !P3 ;  /* 0x0000002d3c007c0c */ /* 0x000fe2000df61270 */
[----:B------:R-:W1:Y:S01]  /*abe90*/  LDCU UR45, c[0x0][0x398] ;  /* 0x00007300ff2d77ac */ /* 0x000e620008000800 */
[----:B------:R-:W1:Y:S01]  /*abea0*/  LDCU UR28, c[0x0][0x398] ;  /* 0x00007300ff1c77ac */ /* 0x000e620008000800 */
[----:B0-----:R-:W-:Y:S01]  /*abeb0*/  IMAD.WIDE R52, R5, 0x2, R44 ;  /* 0x0000000205347825 */ /* 0x001fe200078e022c */
[----:B------:R-:W-:Y:S01]  /*abec0*/  ISETP.LT.AND P1, PT, R11, UR62, !P6 ;  /* 0x0000003e0b007c0c */ /* 0x000fe2000f721270 */
[----:B------:R-:W0:Y:S01]  /*abed0*/  LDCU UR32, c[0x0][0x398] ;  /* 0x00007300ff2077ac */ /* 0x000e220008000800 */
[----:B------:R-:W0:Y:S01]  /*abee0*/  LDCU UR62, c[0x0][0x398] ;  /* 0x00007300ff3e77ac */ /* 0x000e220008000800 */
[----:B---3--:R-:W-:Y:S01]  /*abef0*/  PRMT R6, R58, 0x7632, R6 ;  /* 0x000076323a067816 */ /* 0x008fe20000000006 */
[----:B------:R3:W-:Y:S04]  /*abf00*/  @P5 STG.E.U16 desc[UR8][R50.64], R58 ;  /* 0x0000003a32005986 */ /* 0x0007e8000c101508 */
[----:B------:R0:W-:Y:S04]  /*abf10*/  @P4 STG.E.U16 desc[UR8][R52.64], R6 ;  /* 0x0000000634004986 */ /* 0x0001e8000c101508 */
[----:B---3--:R-:W3:Y:S01]  /*abf20*/  LDL.LU R58, [R1+0x1c] ;  /* 0x00001c00013a7983 */ /* 0x008ee20000300800 */
[----:B------:R-:W-:-:S04]  /*abf30*/  IMAD.WIDE R50, R5, 0x2, R46 ;  /* 0x0000000205327825 */ /* 0x000fc800078e022e */
[----:B0-----:R-:W-:Y:S01]  /*abf40*/  IMAD.WIDE R52, R5, 0x2, R48 ;  /* 0x0000000205347825 */ /* 0x001fe200078e0230 */
[----:B--2---:R-:W-:Y:S01]  /*abf50*/  PRMT R5, R10, 0x7632, R5 ;  /* 0x000076320a057816 */ /* 0x004fe20000000005 */
[----:B------:R0:W-:Y:S04]  /*abf60*/  @P2 STG.E.U16 desc[UR8][R50.64], R10 ;  /* 0x0000000a32002986 */ /* 0x0001e8000c101508 */
[----:B0-----:R-:W2:Y:S01]  /*abf70*/  LDL.LU R10, [R1+0xc] ;  /* 0x00000c00010a7983 */ /* 0x001ea20000300800 */
[----:B------:R-:W-:-:S03]  /*abf80*/  IMAD.WIDE R50, R4, 0x2, R2 ;  /* 0x0000000204327825 */ /* 0x000fc600078e0202 */
[----:B------:R4:W-:Y:S02]  /*abf90*/  @P3 STG.E.U16 desc[UR8][R52.64], R5 ;  /* 0x0000000534003986 */ /* 0x0009e4000c101508 */
[----:B----4-:R-:W-:Y:S02]  /*abfa0*/  PRMT R5, R9, 0x7632, R5 ;  /* 0x0000763209057816 */ /* 0x010fe40000000005 */
        /* <DEDUP_REMOVED lines=39> */
[----:B------:R0:W-:Y:S04]  /*ac220*/  @P5 STG.E.U16 desc[UR8][R50.64], R7 ;  /* 0x0000000732005986 */ /* 0x0001e8000c101508 */
[----:B------:R-:W2:Y:S01]  /*ac230*/  LDL.LU R57, [R1+0x2e0] ;  /* 0x0002e00001397983 */ /* 0x000ea20000300800 */
        /* <DEDUP_REMOVED lines=8> */
[----:B------:R-:W-:Y:S01]  /*ac2c0*/  ISETP.LT.AND P1, PT, R19, UR22, !P4 ;  /* 0x0000001613007c0c */ /* 0x000fe2000e721270 */
[----:B------:R-:W-:Y:S01]  /*ac2d0*/  IMAD.WIDE R6, R5, 0x2, R20 ;  /* 0x0000000205067825 */ /* 0x000fe200078e0214 */
[----:B------:R-:W-:Y:S01]  /*ac2e0*/  ISETP.LT.AND P5, PT, R27, UR59, !P4 ;  /* 0x0000003b1b007c0c */ /* 0x000fe2000e7a1270 */
[----:B------:R-:W0:Y:S01]  /*ac2f0*/  LDCU UR22, c[0x0][0x398] ;  /* 0x00007300ff1677ac */ /* 0x000e220008000800 */
[----:B------:R-:W-:Y:S01]  /*ac300*/  ISETP.LT.AND P6, PT, R31, UR20, !P4 ;  /* 0x000000141f007c0c */ /* 0x000fe2000e7c1270 */
[----:B------:R-:W-:Y:S01]  /*ac310*/  IMAD.WIDE R50, R5, 0x2, R22 ;  /* 0x0000000205327825 */ /* 0x000fe200078e0216 */
[----:B------:R1:W-:Y:S01]  /*ac320*/  @P3 STG.E.U16 desc[UR8][R6.64], R4 ;  /* 0x0000000406003986 */ /* 0x0003e2000c101508 */
[----:B------:R-:W-:Y:S01]  /*ac330*/  ISETP.LT.AND P2, PT, R59, UR77, !P4 ;  /* 0x0000004d3b007c0c */ /* 0x000fe2000e741270 */
[----:B------:R-:W0:Y:S01]  /*ac340*/  LDCU UR59, c[0x0][0x398] ;  /* 0x00007300ff3b77ac */ /* 0x000e220008000800 */
[----:B------:R-:W-:Y:S01]  /*ac350*/  IMAD.WIDE R52, R5, 0x2, R44 ;  /* 0x0000000205347825 */ /* 0x000fe200078e022c */
[----:B------:R-:W0:Y:S03]  /*ac360*/  LDCU UR20, c[0x0][0x398] ;  /* 0x00007300ff1477ac */ /* 0x000e260008000800 */
[----:B-1----:R-:W-:-:S02]  /*ac370*/  VIADD R4, R35, 0x29 ;  /* 0x0000002923047836 */ /* 0x002fc40000000000 */
[----:B------:R-:W-:Y:S01]  /*ac380*/  IMAD.WIDE R6, R5, 0x2, R40 ;  /* 0x0000000205067825 */ /* 0x000fe200078e0228 */
[----:B------:R-:W-:Y:S01]  /*ac390*/  ISETP.LT.AND P3, PT, R61, UR6, !P4 ;  /* 0x000000063d007c0c */ /* 0x000fe2000e761270 */
[----:B------:R-:W1:Y:S01]  /*ac3a0*/  LDCU UR6, c[0x0][0x39c] ;  /* 0x00007380ff0677ac */ /* 0x000e620008000800 */
[----:B------:R-:W-:Y:S01]  /*ac3b0*/  ISETP.LT.AND P4, PT, R60, UR43, !P4 ;  /* 0x0000002b3c007c0c */ /* 0x000fe2000e781270 */
[----:B------:R-:W-:Y:S01]  /*ac3c0*/  VIADD R54, R5, UR57 ;  /* 0x0000003905367c36 */ /* 0x000fe20008000000 */
[----:B------:R-:W0:Y:S01]  /*ac3d0*/  LDCU UR77, c[0x0][0x3b8] ;  /* 0x00007700ff4d77ac */ /* 0x000e220008000800 */
[----:B------:R-:W0:Y:S01]  /*ac3e0*/  LDCU UR57, c[0x0][0x398] ;  /* 0x00007300ff3977ac */ /* 0x000e220008000800 */
[----:B------:R-:W0:Y:S01]  /*ac3f0*/  LDCU UR43, c[0x0][0x398] ;  /* 0x00007300ff2b77ac */ /* 0x000e220008000800 */
[----:B---3--:R3:W-:Y:S01]  /*ac400*/  @P1 STG.E.U16 desc[UR8][R50.64], R58 ;  /* 0x0000003a32001986 */ /* 0x0087e2000c101508 */
[----:B------:R-:W-:Y:S01]  /*ac410*/  ISETP.GE.AND P1, PT, R4, UR35, PT ;  /* 0x0000002304007c0c */ /* 0x000fe2000bf26270 */
[----:B------:R-:W0:Y:S01]  /*ac420*/  LDCU UR35, c[0x0][0x398] ;  /* 0x00007300ff2377ac */ /* 0x000e220008000800 */
[----:B------:R-:W-:-:S05]  /*ac430*/  PRMT R4, R58, 0x7632, R4 ;  /* 0x000076323a047816 */ /* 0x000fca0000000004 */
        /* <DEDUP_REMOVED lines=8> */
[----:B------:R-:W-:Y:S01]  /*ac4c0*/  IMAD.WIDE R50, R54, 0x2, R2 ;  /* 0x0000000236327825 */ /* 0x000fe200078e0202 */
[----:B------:R0:W-:Y:S01]  /*ac4d0*/  @P2 STG.E.U16 desc[UR8][R52.64], R55 ;  /* 0x0000003734002986 */ /* 0x0001e2000c101508 */
[----:B------:R-:W-:Y:S01]  /*ac4e0*/  ISETP.LT.AND P6, PT, R31, UR56, !P1 ;  /* 0x000000381f007c0c */ /* 0x000fe2000cfc1270 */
[----:B------:R-:W1:Y:S01]  /*ac4f0*/  LDCU UR33, c[0x0][0x398] ;  /* 0x00007300ff2177ac */ /* 0x000e620008000800 */
[----:B------:R-:W-:Y:S01]  /*ac500*/  IMAD.WIDE R4, R5, 0x2, R48 ;  /* 0x0000000205047825 */ /* 0x000fe200078e0230 */
[----:B------:R-:W-:Y:S01]  /*ac510*/  @P3 STG.E.U16 desc[UR8][R6.64], R57 ;  /* 0x0000003906003986 */ /* 0x000fe2000c101508 */
[----:B0-----:R-:W-:Y:S01]  /*ac520*/  PRMT R52, R57, 0x7632, R52 ;  /* 0x0000763239347816 */ /* 0x001fe20000000034 */
[----:B------:R-:W0:Y:S04]  /*ac530*/  LDCU UR56, c[0x0][0x398] ;  /* 0x00007300ff3877ac */ /* 0x000e280008000800 */
[----:B------:R-:W-:Y:S04]  /*ac540*/  @P4 STG.E.U16 desc[UR8][R4.64], R52 ;  /* 0x0000003404004986 */ /* 0x000fe8000c101508 */
[----:B----4-:R4:W-:Y:S02]  /*ac550*/  @P5 STG.E.U16 desc[UR8][R50.64], R9 ;  /* 0x0000000932005986 */ /* 0x0109e4000c101508 */
[----:B----4-:R-:W-:-:S02]  /*ac560*/  PRMT R50, R9, 0x7632, R50 ;  /* 0x0000763209327816 */ /* 0x010fc40000000032 */
[----:B------:R-:W4:Y:S01]  /*ac570*/  LDL.LU R9, [R1+0x2a0] ;  /* 0x0002a00001097983 */ /* 0x000f220000300800 */
[----:B------:R-:W-:Y:S02]  /*ac580*/  ISETP.LT.AND P2, PT, R15, UR54, !P1 ;  /* 0x000000360f007c0c */ /* 0x000fe4000cf41270 */
[----:B------:R-:W-:Y:S01]  /*ac590*/  ISETP.LT.AND P4, PT, R19, UR76, !P1 ;  /* 0x0000004c13007c0c */ /* 0x000fe2000cf81270 */
[----:B------:R-:W4:Y:S01]  /*ac5a0*/  LDL.LU R57, [R1+0x314] ;  /* 0x0003140001397983 */ /* 0x000f220000300800 */
[----:B------:R-:W-:Y:S01]  /*ac5b0*/  ISETP.LT.AND P5, PT, R27, UR44, !P1 ;  /* 0x0000002c1b007c0c */ /* 0x000fe2000cfa1270 */
[C---:B------:R-:W-:Y:S01]  /*ac5c0*/  IMAD.WIDE R4, R54.reuse, 0x2, R20 ;  /* 0x0000000236047825 */ /* 0x040fe200078e0214 */
[----:B------:R-:W0:Y:S03]  /*ac5d0*/  LDCU UR54, c[0x0][0x398] ;  /* 0x00007300ff3677ac */ /* 0x000e260008000800 */
[C---:B------:R-:W-:Y:S01]  /*ac5e0*/  IMAD.WIDE R6, R54.reuse, 0x2, R22 ;  /* 0x0000000236067825 */ /* 0x040fe200078e0216 */
[----:B------:R-:W0:Y:S03]  /*ac5f0*/  LDCU UR76, c[0x0][0x398] ;  /* 0x00007300ff4c77ac */ /* 0x000e260008000800 */
[----:B------:R1:W-:Y:S01]  /*ac600*/  @P2 STG.E.U16 desc[UR8][R4.64], R50 ;  /* 0x0000003204002986 */ /* 0x0003e2000c101508 */
[----:B------:R-:W-:Y:S01]  /*ac610*/  VIADD R51, R35, 0x2a ;  /* 0x0000002a23337836 */ /* 0x000fe20000000000 */
[----:B------:R-:W0:Y:S01]  /*ac620*/  LDCU UR44, c[0x0][0x398] ;  /* 0x00007300ff2c77ac */ /* 0x000e220008000800 */
[C---:B-1----:R-:W-:Y:S01]  /*ac630*/  IMAD.WIDE R4, R54.reuse, 0x2, R40 ;  /* 0x0000000236047825 */ /* 0x042fe200078e0228 */
[----:B------:R-:W-:Y:S01]  /*ac640*/  ISETP.LT.AND P2, PT, R59, UR34, !P1 ;  /* 0x000000223b007c0c */ /* 0x000fe2000cf41270 */
[----:B------:R-:W1:Y:S01]  /*ac650*/  LDCU UR34, c[0x0][0x3b8] ;  /* 0x00007700ff2277ac */ /* 0x000e620008000800 */
[----:B------:R-:W-:Y:S01]  /*ac660*/  ISETP.GE.AND P3, PT, R51, UR51, PT ;  /* 0x0000003333007c0c */ /* 0x000fe2000bf66270 */
[----:B------:R-:W-:Y:S01]  /*ac670*/  IMAD.WIDE R50, R54, 0x2, R44 ;  /* 0x0000000236327825 */ /* 0x000fe200078e022c */
[----:B------:R-:W0:Y:S01]  /*ac680*/  LDCU UR51, c[0x0][0x398] ;  /* 0x00007300ff3377ac */ /* 0x000e220008000800 */
[----:B---3--:R3:W-:Y:S01]  /*ac690*/  @P4 STG.E.U16 desc[UR8][R6.64], R58 ;  /* 0x0000003a06004986 */ /* 0x0087e2000c101508 */
        /* <DEDUP_REMOVED lines=8> */
[----:B------:R-:W-:Y:S02]  /*ac720*/  IMAD.WIDE R6, R54, 0x2, R46 ;  /* 0x0000000236067825 */ /* 0x000fe400078e022e */
[----:B------:R-:W-:Y:S01]  /*ac730*/  @P2 STG.E.U16 desc[UR8][R50.64], R53 ;  /* 0x0000003532002986 */ /* 0x000fe2000c101508 */
[----:B----4-:R-:W-:-:S09]  /*ac740*/  PRMT R5, R9, 0x7632, R5 ;  /* 0x0000763209057816 */ /* 0x010fd20000000005 */
[----:B------:R4:W-:Y:S01]  /*ac750*/  @P4 STG.E.U16 desc[UR8][R6.64], R9 ;  /* 0x0000000906004986 */ /* 0x0009e2000c101508 */
[----:B------:R-:W-:Y:S01]  /*ac760*/  VIADD R4, R54, UR52 ;  /* 0x0000003436047c36 */ /* 0x000fe20008000000 */
[----:B------:R-:W-:Y:S01]  /*ac770*/  ISETP.LT.AND P5, PT, R15, UR24, !P3 ;  /* 0x000000180f007c0c */ /* 0x000fe2000dfa1270 */
[----:B------:R-:W0:Y:S01]  /*ac780*/  LDCU UR36, c[0x0][0x39c] ;  /* 0x00007380ff2477ac */ /* 0x000e220008000800 */
[----:B----4-:R-:W4:Y:S01]  /*ac790*/  LDL.LU R9, [R1+0x2e4] ;  /* 0x0002e40001097983 */ /* 0x010f220000300800 */
[----:B------:R-:W-:Y:S02]  /*ac7a0*/  ISETP.LT.AND P1, PT, R60, UR27, !P1 ;  /* 0x0000001b3c007c0c */ /* 0x000fe4000cf21270 */
[----:B------:R-:W-:Y:S01]  /*ac7b0*/  ISETP.LT.AND P2, PT, R11, UR55, !P3 ;  /* 0x000000370b007c0c */ /* 0x000fe2000df41270 */
[----:B------:R-:W-:Y:S01]  /*ac7c0*/  IMAD.WIDE R6, R54, 0x2, R48 ;  /* 0x0000000236067825 */ /* 0x000fe200078e0230 */
[----:B------:R-:W-:Y:S01]  /*ac7d0*/  ISETP.LT.AND P6, PT, R19, UR53, !P3 ;  /* 0x0000003513007c0c */ /* 0x000fe2000dfc1270 */
[----:B------:R-:W0:Y:S02]  /*ac7e0*/  LDCU UR27, c[0x0][0x398] ;  /* 0x00007300ff1b77ac */ /* 0x000e240008000800 */
[----:B------:R-:W-:Y:S01]  /*ac7f0*/  IMAD.WIDE R50, R4, 0x2, R2 ;  /* 0x0000000204327825 */ /* 0x000fe200078e0202 */
[----:B------:R-:W-:Y:S01]  /*ac800*/  PRMT R56, R57, 0x7632, R56 ;  /* 0x0000763239387816 */ /* 0x000fe20000000038 */
[----:B------:R-:W0:Y:S01]  /*ac810*/  LDCU UR24, c[0x0][0x398] ;  /* 0x00007300ff1877ac */ /* 0x000e220008000800 */
[----:B------:R-:W-:-:S03]  /*ac820*/  ISETP.LT.AND P4, PT, R31, UR40, !P3 ;  /* 0x000000281f007c0c */ /* 0x000fc6000df81270 */
[----:B------:R1:W-:Y:S01]  /*ac830*/  @P1 STG.E.U16 desc[UR8][R6.64], R5 ;  /* 0x0000000506001986 */ /* 0x0003e2000c101508 */
[----:B------:R-:W-:Y:S01]  /*ac840*/  ISETP.LT.AND P1, PT, R27, UR74, !P3 ;  /* 0x0000004a1b007c0c */ /* 0x000fe2000df21270 */
[C---:B------:R-:W-:Y:S01]  /*ac850*/  IMAD.WIDE R52, R4.reuse, 0x2, R20 ;  /* 0x0000000204347825 */ /* 0x040fe200078e0214 */
[----:B------:R-:W0:Y:S01]  /*ac860*/  LDCU UR52, c[0x0][0x398] ;  /* 0x00007300ff3477ac */ /* 0x000e220008000800 */
[----:B------:R1:W-:Y:S02]  /*ac870*/  @P2 STG.E.U16 desc[UR8][R50.64], R57 ;  /* 0x0000003932002986 */ /* 0x0003e4000c101508 */
[C---:B------:R-:W-:Y:S01]  /*ac880*/  IMAD.WIDE R54, R4.reuse, 0x2, R22 ;  /* 0x0000000204367825 */ /* 0x040fe200078e0216 */
[----:B------:R-:W0:Y:S01]  /*ac890*/  LDCU UR53, c[0x0][0x398] ;  /* 0x00007300ff3577ac */ /* 0x000e220008000800 */
[----:B------:R-:W0:Y:S02]  /*ac8a0*/  LDCU UR40, c[0x0][0x398] ;  /* 0x00007300ff2877ac */ /* 0x000e240008000800 */
[----:B-1----:R-:W-:Y:S01]  /*ac8b0*/  VIADD R5, R35, 0x2b ;  /* 0x0000002b23057836 */ /* 0x002fe20000000000 */
[----:B------:R-:W4:Y:S04]  /*ac8c0*/  LDL.LU R57, [R1+0x2d4] ;  /* 0x0002d40001397983 */ /* 0x000f280000300800 */
[----:B------:R-:W-:Y:S01]  /*ac8d0*/  ISETP.GE.AND P2, PT, R5, UR31, PT ;  /* 0x0000001f05007c0c */ /* 0x000fe2000bf46270 */
[C---:B------:R-:W-:Y:S01]  /*ac8e0*/  IMAD.WIDE R6, R4.reuse, 0x2, R40 ;  /* 0x0000000204067825 */ /* 0x040fe200078e0228 */
[----:B------:R-:W1:Y:S01]  /*ac8f0*/  LDCU UR31, c[0x0][0x398] ;  /* 0x00007300ff1f77ac */ /* 0x000e620008000800 */
[----:B------:R0:W-:Y:S02]  /*ac900*/  @P5 STG.E.U16 desc[UR8][R52.64], R56 ;  /* 0x0000003834005986 */ /* 0x0001e4000c101508 */
[C---:B------:R-:W-:Y:S01]  /*ac910*/  IMAD.WIDE R50, R4.reuse, 0x2, R42 ;  /* 0x0000000204327825 */ /* 0x040fe200078e022a */
[----:B------:R-:W-:Y:S01]  /*ac920*/  ISETP.LT.AND P5, PT, R59, UR41, !P3 ;  /* 0x000000293b007c0c */ /* 0x000fe2000dfa1270 */
[----:B------:R-:W1:Y:S02]  /*ac930*/  LDCU UR41, c[0x0][0x398] ;  /* 0x00007300ff2977ac */ /* 0x000e640008000800 */
[----:B0-----:R-:W-:Y:S01]  /*ac940*/  IMAD.WIDE R52, R4, 0x2, R44 ;  /* 0x0000000204347825 */ /* 0x001fe200078e022c */
[----:B---3--:R-:W-:Y:S01]  /*ac950*/  PRMT R5, R58, 0x7632, R5 ;  /* 0x000076323a057816 */ /* 0x008fe20000000005 */
[----:B------:R0:W-:Y:S04]  /*ac960*/  @P6 STG.E.U16 desc[UR8][R54.64], R58 ;  /* 0x0000003a36006986 */ /* 0x0001e8000c101508 */
[----:B------:R-:W-:Y:S04]  /*ac970*/  @P1 STG.E.U16 desc[UR8][R6.64], R5 ;  /* 0x0000000506001986 */ /* 0x000fe8000c101508 */
[----:B0-----:R-:W3:Y:S01]  /*ac980*/  LDL.LU R58, [R1+0x2c4] ;  /* 0x0002c400013a7983 */ /* 0x001ee20000300800 */
[----:B--2---:R-:W-:-:S03]  /*ac990*/  PRMT R56, R10, 0x7632, R56 ;  /* 0x000076320a387816 */ /* 0x004fc60000000038 */
[----:B------:R0:W-:Y:S04]  /*ac9a0*/  @P4 STG.E.U16 desc[UR8][R50.64], R10 ;  /* 0x0000000a32004986 */ /* 0x0001e8000c101508 */
[----:B0-----:R-:W2:Y:S01]  /*ac9b0*/  LDL.LU R10, [R1+0x2b4] ;  /* 0x0002b400010a7983 */ /* 0x001ea20000300800 */
[----:B------:R-:W-:Y:S01]  /*ac9c0*/  ISETP.LT.AND P6, PT, R61, UR26, !P3 ;  /* 0x0000001a3d007c0c */ /* 0x000fe2000dfc1270 */
[C---:B------:R-:W-:Y:S02]  /*ac9d0*/  IMAD.WIDE R54, R4.reuse, 0x2, R46 ;  /* 0x0000000204367825 */ /* 0x040fe400078e022e */
[----:B------:R0:W-:Y:S01]  /*ac9e0*/  @P5 STG.E.U16 desc[UR8][R52.64], R56 ;  /* 0x0000003834005986 */ /* 0x0001e2000c101508 */
[----:B------:R-:W-:Y:S01]  /*ac9f0*/  ISETP.LT.AND P4, PT, R11, UR18, !P2 ;  /* 0x000000120b007c0c */ /* 0x000fe2000d781270 */
[----:B------:R-:W-:Y:S01]  /*aca00*/  VIADD R6, R35, 0x2c ;  /* 0x0000002c23067836 */ /* 0x000fe20000000000 */
[----:B------:R-:W0:Y:S07]  /*aca10*/  LDCU UR26, c[0x0][0x398] ;  /* 0x00007300ff1a77ac */ /* 0x000e2e0008000800 */
[----:B----4-:R4:W-:Y:S01]  /*aca20*/  @P6 STG.E.U16 desc[UR8][R54.64], R9 ;  /* 0x0000000936006986 */ /* 0x0109e2000c101508 */
[----:B0-----:R-:W-:Y:S01]  /*aca30*/  PRMT R56, R9, 0x7632, R56 ;  /* 0x0000763209387816 */ /* 0x001fe20000000038 */
[----:B------:R-:W-:Y:S01]  /*aca40*/  VIADD R5, R4, UR42 ;  /* 0x0000002a04057c36 */ /* 0x000fe20008000000 */
[----:B------:R-:W-:Y:S01]  /*aca50*/  ISETP.LT.AND P3, PT, R60, UR75, !P3 ;  /* 0x0000004b3c007c0c */ /* 0x000fe2000df61270 */
[----:B------:R-:W0:Y:S01]  /*aca60*/  LDCU UR18, c[0x0][0x39c] ;  /* 0x00007380ff1277ac */ /* 0x000e220008000800 */
[----:B----4-:R-:W4:Y:S01]  /*aca70*/  LDL.LU R9, [R1+0x2a4] ;  /* 0x0002a40001097983 */ /* 0x010f220000300800 */
[----:B------:R-:W-:-:S02]  /*aca80*/  ISETP.LT.AND P5, PT, R15, UR73, !P2 ;  /* 0x000000490f007c0c */ /* 0x000fc4000d7a1270 */
[----:B------:R-:W-:Y:S01]  /*aca90*/  ISETP.GE.AND P1, PT, R6, UR16, PT ;  /* 0x0000001006007c0c */ /* 0x000fe2000bf26270 */
[----:B------:R-:W-:Y:S01]  /*acaa0*/  IMAD.WIDE R6, R4, 0x2, R48 ;  /* 0x0000000204067825 */ /* 0x000fe200078e0230 */
[----:B------:R-:W-:Y:S01]  /*acab0*/  ISETP.LT.AND P6, PT, R19, UR23, !P2 ;  /* 0x0000001713007c0c */ /* 0x000fe2000d7c1270 */
[----:B------:R-:W0:Y:S02]  /*acac0*/  LDCU UR23, c[0x0][0x398] ;  /* 0x00007300ff1777ac */ /* 0x000e240008000800 */
[----:B------:R-:W-:-:S03]  /*acad0*/  IMAD.WIDE R50, R5, 0x2, R2 ;  /* 0x0000000205327825 */ /* 0x000fc600078e0202 */
[----:B------:R0:W-:Y:S01]  /*acae0*/  @P3 STG.E.U16 desc[UR8][R6.64], R56 ;  /* 0x0000003806003986 */ /* 0x0001e2000c101508 */
[----:B------:R-:W0:Y:S01]  /*acaf0*/  LDCU UR42, c[0x0][0x398] ;  /* 0x00007300ff2a77ac */ /* 0x000e220008000800 */
[----:B------:R-:W-:Y:S01]  /*acb00*/  IMAD.WIDE R52, R5, 0x2, R20 ;  /* 0x0000000205347825 */ /* 0x000fe200078e0214 */
[----:B------:R-:W-:Y:S01]  /*acb10*/  ISETP.LT.AND P3, PT, R27, UR70, !P2 ;  /* 0x000000461b007c0c */ /* 0x000fe2000d761270 */
[----:B------:R-:W0:Y:S01]  /*acb20*/  LDCU UR16, c[0x0][0x3b8] ;  /* 0x00007700ff1077ac */ /* 0x000e220008000800 */
[----:B------:R-:W-:Y:S01]  /*acb30*/  PRMT R4, R57, 0x7632, R4 ;  /* 0x0000763239047816 */ /* 0x000fe20000000004 */
[----:B------:R1:W-:Y:S01]  /*acb40*/  @P4 STG.E.U16 desc[UR8][R50.64], R57 ;  /* 0x0000003932004986 */ /* 0x0003e2000c101508 */
[----:B------:R-:W-:-:S03]  /*acb50*/  ISETP.LT.AND P4, PT, R31, UR72, !P2 ;  /* 0x000000481f007c0c */ /* 0x000fc6000d781270 */
[----:B------:R1:W-:Y:S01]  /*acb60*/  @P5 STG.E.U16 desc[UR8][R52.64], R4 ;  /* 0x0000000434005986 */ /* 0x0003e2000c101508 */
[----:B------:R-:W-:Y:S01]  /*acb70*/  ISETP.LT.AND P5, PT, R59, UR48, !P2 ;  /* 0x000000303b007c0c */ /* 0x000fe2000d7a1270 */
[C---:B------:R-:W-:Y:S01]  /*acb80*/  IMAD.WIDE R54, R5.reuse, 0x2, R22 ;  /* 0x0000000205367825 */ /* 0x040fe200078e0216 */
[----:B------:R-:W2:Y:S03]  /*acb90*/  LDCU UR48, c[0x0][0x398] ;  /* 0x00007300ff3077ac */ /* 0x000ea60008000800 */
[C---:B0-----:R-:W-:Y:S01]  /*acba0*/  IMAD.WIDE R6, R5.reuse, 0x2, R40 ;  /* 0x0000000205067825 */ /* 0x041fe200078e0228 */
[----:B-1----:R-:W4:Y:S03]  /*acbb0*/  LDL.LU R57, [R1+0x308] ;  /* 0x0003080001397983 */ /* 0x002f260000300800 */
[----:B------:R-:W-:-:S04]  /*acbc0*/  IMAD.WIDE R50, R5, 0x2, R42 ;  /* 0x0000000205327825 */ /* 0x000fc800078e022a */
[----:B------:R-:W-:Y:S01]  /*acbd0*/  IMAD.WIDE R52, R5, 0x2, R44 ;  /* 0x0000000205347825 */ /* 0x000fe200078e022c */
[----:B---3--:R-:W-:Y:S01]  /*acbe0*/  PRMT R4, R58, 0x7632, R4 ;  /* 0x000076323a047816 */ /* 0x008fe20000000004 */
[----:B------:R0:W-:Y:S04]  /*acbf0*/  @P6 STG.E.U16 desc[UR8][R54.64], R58 ;  /* 0x0000003a36006986 */ /* 0x0001e8000c101508 */
[----:B------:R-:W-:Y:S04]  /*acc00*/  @P3 STG.E.U16 desc[UR8][R6.64], R4 ;  /* 0x0000000406003986 */ /* 0x000fe8000c101508 */
[----:B0-----:R-:W3:Y:S01]  /*acc10*/  LDL.LU R58, [R1+0x2f8] ;  /* 0x0002f800013a7983 */ /* 0x001ee20000300800 */
[----:B--2---:R-:W-:-:S03]  /*acc20*/  PRMT R56, R10, 0x7632, R56 ;  /* 0x000076320a387816 */ /* 0x004fc60000000038 */
[----:B------:R-:W-:Y:S04]  /*acc30*/  @P4 STG.E.U16 desc[UR8][R50.64], R10 ;  /* 0x0000000a32004986 */ /* 0x000fe8000c101508 */
[----:B------:R0:W-:Y:S04]  /*acc40*/  @P5 STG.E.U16 desc[UR8][R52.64], R56 ;  /* 0x0000003834005986 */ /* 0x0001e8000c101508 */
[----:B0-----:R-:W2:Y:S01]  /*acc50*/  LDL.LU R53, [R1+0x318] ;  /* 0x0003180001357983 */ /* 0x001ea20000300800 */
[----:B------:R-:W-:Y:S01]  /*acc60*/  ISETP.LT.AND P6, PT, R61, UR49, !P2 ;  /* 0x000000313d007c0c */ /* 0x000fe2000d7c1270 */
[----:B------:R-:W-:Y:S01]  /*acc70*/  IMAD.WIDE R54, R5, 0x2, R46 ;  /* 0x0000000205367825 */ /* 0x000fe200078e022e */
[----:B----4-:R-:W-:Y:S01]  /*acc80*/  PRMT R4, R9, 0x7632, R4 ;  /* 0x0000763209047816 */ /* 0x010fe20000000004 */
[----:B------:R-:W4:Y:S02]  /*acc90*/  LDL.LU R10, [R1+0x2e8] ;  /* 0x0002e800010a7983 */ /* 0x000f240000300800 */
[----:B------:R-:W-:Y:S01]  /*acca0*/  IMAD.WIDE R6, R5, 0x2, R48 ;  /* 0x0000000205067825 */ /* 0x000fe200078e0230 */
[----:B------:R-:W-:Y:S01]  /*accb0*/  ISETP.LT.AND P4, PT, R11, UR21, !P1 ;  /* 0x000000150b007c0c */ /* 0x000fe2000cf81270 */
[----:B------:R-:W0:Y:S06]  /*accc0*/  LDCU UR21, c[0x0][0x398] ;  /* 0x00007300ff1577ac */ /* 0x000e2c0008000800 */
[----:B------:R1:W-:Y:S01]  /*accd0*/  @P6 STG.E.U16 desc[UR8][R54.64], R9 ;  /* 0x0000000936006986 */ /* 0x0003e2000c101508 */
[----:B------:R-:W-:-:S02]  /*acce0*/  ISETP.LT.AND P3, PT, R15, UR68, !P1 ;  /* 0x000000440f007c0c */ /* 0x000fc4000cf61270 */
[----:B------:R-:W-:Y:S01]  /*accf0*/  ISETP.LT.AND P5, PT, R31, UR69, !P1 ;  /* 0x000000451f007c0c */ /* 0x000fe2000cfa1270 */
[----:B------:R-:W0:Y:S01]  /*acd00*/  LDCU UR49, c[0x0][0x398] ;  /* 0x00007300ff3177ac */ /* 0x000e220008000800 */
[----:B-1----:R-:W4:Y:S01]  /*acd10*/  LDL.LU R9, [R1+0x2d8] ;  /* 0x0002d80001097983 */ /* 0x002f220000300800 */
[----:B------:R-:W-:Y:S01]  /*acd20*/  ISETP.LT.AND P2, PT, R60, UR71, !P2 ;  /* 0x000000473c007c0c */ /* 0x000fe2000d741270 */
[----:B------:R-:W-:Y:S01]  /*acd30*/  VIADD R5, R5, UR50 ;  /* 0x0000003205057c36 */ /* 0x000fe20008000000 */
[----:B------:R-:W-:Y:S01]  /*acd40*/  ISETP.LT.AND P6, PT, R27, UR38, !P1 ;  /* 0x000000261b007c0c */ /* 0x000fe2000cfc1270 */
[----:B------:R-:W1:Y:S02]  /*acd50*/  LDCU UR38, c[0x0][0x3b8] ;  /* 0x00007700ff2677ac */ /* 0x000e640008000800 */
[----:B------:R-:W-:Y:S01]  /*acd60*/  IMAD.WIDE R50, R5, 0x2, R20 ;  /* 0x0000000205327825 */ /* 0x000fe200078e0214 */
[----:B------:R-:W0:Y:S07]  /*acd70*/  LDCU UR50, c[0x0][0x398] ;  /* 0x00007300ff3277ac */ /* 0x000e2e0008000800 */
[----:B------:R0:W-:Y:S01]  /*acd80*/  @P2 STG.E.U16 desc[UR8][R6.64], R4 ;  /* 0x0000000406002986 */ /* 0x0001e2000c101508 */
[----:B------:R-:W-:Y:S01]  /*acd90*/  ISETP.LT.AND P2, PT, R19, UR29, !P1 ;  /* 0x0000001d13007c0c */ /* 0x000fe2000cf41270 */
[----:B------:R-:W1:Y:S01]  /*acda0*/  LDCU UR29, c[0x0][0x398] ;  /* 0x00007300ff1d77ac */ /* 0x000e620008000800 */
[----:B0-----:R-:W-:-:S04]  /*acdb0*/  IMAD.WIDE R6, R5, 0x2, R2 ;  /* 0x0000000205067825 */ /* 0x001fc800078e0202 */
[----:B------:R-:W-:Y:S01]  /*acdc0*/  VIADD R4, R35, 0x2d ;  /* 0x0000002d23047836 */ /* 0x000fe20000000000 */
[----:B--2---:R-:W-:Y:S01]  /*acdd0*/  PRMT R52, R53, 0x7632, R52 ;  /* 0x0000763235347816 */ /* 0x004fe20000000034 */
[----:B------:R0:W-:Y:S03]  /*acde0*/  @P4 STG.E.U16 desc[UR8][R6.64], R53 ;  /* 0x0000003506004986 */ /* 0x0001e6000c101508 */
[----:B------:R-:W-:Y:S01]  /*acdf0*/  ISETP.GE.AND P4, PT, R4, UR66, PT ;  /* 0x0000004204007c0c */ /* 0x000fe2000bf86270 */
[----:B------:R2:W-:Y:S01]  /*ace00*/  @P3 STG.E.U16 desc[UR8][R50.64], R52 ;  /* 0x0000003432003986 */ /* 0x0005e2000c101508 */
[----:B------:R-:W-:Y:S01]  /*ace10*/  ISETP.LT.AND P3, PT, R59, UR14, !P1 ;  /* 0x0000000e3b007c0c */ /* 0x000fe2000cf61270 */
[----:B------:R-:W1:Y:S01]  /*ace20*/  LDCU UR14, c[0x0][0x398] ;  /* 0x00007300ff0e77ac */ /* 0x000e620008000800 */
[----:B------:R-:W-:Y:S01]  /*ace30*/  PRMT R4, R57, 0x7632, R4 ;  /* 0x0000763239047816 */ /* 0x000fe20000000004 */
[----:B0-----:R-:W-:-:S04]  /*ace40*/  IMAD.WIDE R6, R5, 0x2, R22 ;  /* 0x0000000205067825 */ /* 0x001fc800078e0216 */
[C---:B--2---:R-:W-:Y:S01]  /*ace50*/  IMAD.WIDE R50, R5.reuse, 0x2, R40 ;  /* 0x0000000205327825 */ /* 0x044fe200078e0228 */
[----:B------:R0:W-:Y:S03]  /*ace60*/  @P2 STG.E.U16 desc[UR8][R6.64], R57 ;  /* 0x0000003906002986 */ /* 0x0001e6000c101508 */
[----:B------:R-:W-:Y:S01]  /*ace70*/  IMAD.WIDE R52, R5, 0x2, R42 ;  /* 0x0000000205347825 */ /* 0x000fe200078e022a */
[----:B------:R2:W-:Y:S01]  /*ace80*/  @P6 STG.E.U16 desc[UR8][R50.64], R4 ;  /* 0x0000000432006986 */ /* 0x0005e2000c101508 */
[----:B------:R-:W-:Y:S01]  /*ace90*/  ISETP.LT.AND P2, PT, R61, UR37, !P1 ;  /* 0x000000253d007c0c */ /* 0x000fe2000cf41270 */
[----:B------:R-:W1:Y:S01]  /*acea0*/  LDCU UR37, c[0x0][0x398] ;  /* 0x00007300ff2577ac */ /* 0x000e620008000800 */
[----:B------:R-:W-:Y:S01]  /*aceb0*/  ISETP.LT.AND P1, PT, R60, UR46, !P1 ;  /* 0x0000002e3c007c0c */ /* 0x000fe2000cf21270 */
[----:B---3--:R3:W-:Y:S04]  /*acec0*/  @P5 STG.E.U16 desc[UR8][R52.64], R58 ;  /* 0x0000003a34005986 */ /* 0x0087e8000c101508 */
[----:B0-----:R-:W3:Y:S01]  /*aced0*/  LDL.LU R57, [R1+0x2c8] ;  /* 0x0002c80001397983 */ /* 0x001ee20000300800 */
[----:B------:R-:W-:Y:S01]  /*acee0*/  IMAD.WIDE R6, R5, 0x2, R44 ;  /* 0x0000000205067825 */ /* 0x000fe200078e022c */
[----:B------:R-:W-:Y:S01]  /*acef0*/  ISETP.LT.AND P5, PT, R11, UR45, !P4 ;  /* 0x0000002d0b007c0c */ /* 0x000fe2000e7a1270 */
[----:B------:R-:W0:Y:S01]  /*acf00*/  LDCU UR45, c[0x0][0x39c] ;  /* 0x00007380ff2d77ac */ /* 0x000e220008000800 */
[----:B--2---:R-:W-:Y:S01]  /*acf10*/  PRMT R50, R58, 0x7632, R50 ;  /* 0x000076323a327816 */ /* 0x004fe20000000032 */
[----:B------:R-:W-:Y:S01]  /*acf20*/  VIADD R4, R5, UR67 ;  /* 0x0000004305047c36 */ /* 0x000fe20008000000 */
[----:B----4-:R-:W-:-:S03]  /*acf30*/  PRMT R56, R9, 0x7632, R56 ;  /* 0x0000763209387816 */ /* 0x010fc60000000038 */
[----:B------:R2:W-:Y:S01]  /*acf40*/  @P3 STG.E.U16 desc[UR8][R6.64], R50 ;  /* 0x0000003206003986 */ /* 0x0005e2000c101508 */
[----:B---3--:R-:W-:Y:S01]  /*acf50*/  IMAD.WIDE R52, R4, 0x2, R2 ;  /* 0x0000000204347825 */ /* 0x008fe200078e0202 */
[----:B------:R-:W-:Y:S01]  /*acf60*/  ISETP.LT.AND P6, PT, R15, UR32, !P4 ;  /* 0x000000200f007c0c */ /* 0x000fe2000e7c1270 */
[----:B------:R-:W3:Y:S01]  /*acf70*/  LDCU UR32, c[0x0][0x398] ;  /* 0x00007300ff2077ac */ /* 0x000ee20008000800 */
[----:B------:R-:W4:Y:S01]  /*acf80*/  LDL.LU R58, [R1+0x2b8] ;  /* 0x0002b800013a7983 */ /* 0x000f220000300800 */
[----:B------:R-:W0:Y:S01]  /*acf90*/  LDCU UR46, c[0x0][0x398] ;  /* 0x00007300ff2e77ac */ /* 0x000e220008000800 */
[----:B--2---:R-:W-:-:S04]  /*acfa0*/  IMAD.WIDE R6, R5, 0x2, R46 ;  /* 0x0000000205067825 */ /* 0x004fc800078e022e */
[----:B------:R-:W-:Y:S01]  /*acfb0*/  IMAD.WIDE R50, R5, 0x2, R48 ;  /* 0x0000000205327825 */ /* 0x000fe200078e0230 */
[----:B------:R-:W-:Y:S01]  /*acfc0*/  PRMT R5, R10, 0x7632, R5 ;  /* 0x000076320a057816 */ /* 0x000fe20000000005 */
[----:B------:R-:W-:Y:S04]  /*acfd0*/  @P2 STG.E.U16 desc[UR8][R6.64], R10 ;  /* 0x0000000a06002986 */ /* 0x000fe8000c101508 */
[----:B------:R-:W-:Y:S04]  /*acfe0*/  @P1 STG.E.U16 desc[UR8][R50.64], R5 ;  /* 0x0000000532001986 */ /* 0x000fe8000c101508 */
[----:B------:R2:W-:Y:S04]  /*acff0*/  @P5 STG.E.U16 desc[UR8][R52.64], R9 ;  /* 0x0000000934005986 */ /* 0x0005e8000c101508 */
[----:B--2---:R-:W2:Y:S04]  /*ad000*/  LDL.LU R9, [R1+0x2a8] ;  /* 0x0002a80001097983 */ /* 0x004ea80000300800 */
[----:B------:R-:W3:Y:S01]  /*ad010*/  LDL.LU R10, [R1+0x31c] ;  /* 0x00031c00010a7983 */ /* 0x000ee20000300800 */
[----:B------:R-:W-:-:S02]  /*ad020*/  ISETP.LT.AND P2, PT, R19, UR28, !P4 ;  /* 0x0000001c13007c0c */ /* 0x000fc4000e741270 */
[----:B------:R-:W-:Y:S01]  /*ad030*/  ISETP.LT.AND P3, PT, R27, UR62, !P4 ;  /* 0x0000003e1b007c0c */ /* 0x000fe2000e761270 */
[----:B------:R-:W-:Y:S02]  /*ad040*/  VIADD R5, R35, 0x2e ;  /* 0x0000002e23057836 */ /* 0x000fe40000000000 */
[----:B------:R-:W-:-:S04]  /*ad050*/  IMAD.WIDE R54, R4, 0x2, R20 ;  /* 0x0000000204367825 */ /* 0x000fc800078e0214 */
[----:B------:R-:W-:Y:S01]  /*ad060*/  IMAD.WIDE R6, R4, 0x2, R22 ;  /* 0x0000000204067825 */ /* 0x000fe200078e0216 */
[----:B------:R-:W-:-:S03]  /*ad070*/  ISETP.GE.AND P1, PT, R5, UR47, PT ;  /* 0x0000002f05007c0c */ /* 0x000fc6000bf26270 */
[C---:B------:R-:W-:Y:S01]  /*ad080*/  IMAD.WIDE R50, R4.reuse, 0x2, R40 ;  /* 0x0000000204327825 */ /* 0x040fe200078e0228 */
[----:B------:R0:W-:Y:S01]  /*ad090*/  @P6 STG.E.U16 desc[UR8][R54.64], R56 ;  /* 0x0000003836006986 */ /* 0x0001e2000c101508 */
[----:B------:R-:W-:Y:S01]  /*ad0a0*/  ISETP.LT.AND P5, PT, R31, UR65, !P4 ;  /* 0x000000411f007c0c */ /* 0x000fe2000e7a1270 */
[----:B------:R-:W1:Y:S01]  /*ad0b0*/  LDCU UR28, c[0x0][0x398] ;  /* 0x00007300ff1c77ac */ /* 0x000e620008000800 */
[----:B------:R-:W-:Y:S01]  /*ad0c0*/  ISETP.LT.AND P6, PT, R59, UR64, !P4 ;  /* 0x000000403b007c0c */ /* 0x000fe2000e7c1270 */
[C---:B------:R-:W-:Y:S01]  /*ad0d0*/  IMAD.WIDE R52, R4.reuse, 0x2, R42 ;  /* 0x0000000204347825 */ /* 0x040fe200078e022a */
[----:B------:R-:W1:Y:S03]  /*ad0e0*/  LDCU UR47, c[0x0][0x398] ;  /* 0x00007300ff2f77ac */ /* 0x000e660008000800 */
[C---:B0-----:R-:W-:Y:S01]  /*ad0f0*/  IMAD.WIDE R54, R4.reuse, 0x2, R44 ;  /* 0x0000000204367825 */ /* 0x041fe200078e022c */
[----:B------:R-:W-:Y:S01]  /*ad100*/  PRMT R5, R57, 0x7632, R5 ;  /* 0x0000763239057816 */ /* 0x000fe20000000005 */
[----:B------:R0:W-:Y:S04]  /*ad110*/  @P2 STG.E.U16 desc[UR8][R6.64], R57 ;  /* 0x0000003906002986 */ /* 0x0001e8000c101508 */
[----:B------:R-:W-:Y:S01]  /*ad120*/  @P3 STG.E.U16 desc[UR8][R50.64], R5 ;  /* 0x0000000532003986 */ /* 0x000fe2000c101508 */
[----:B------:R-:W-:Y:S01]  /*ad130*/  ISETP.LT.AND P3, PT, R61, UR63, !P4 ;  /* 0x0000003f3d007c0c */ /* 0x000fe2000e761270 */
[----:B0-----:R-:W-:-:S02]  /*ad140*/  IMAD.WIDE R6, R4, 0x2, R46 ;  /* 0x0000000204067825 */ /* 0x001fc400078e022e */
[----:B------:R-:W3:Y:S01]  /*ad150*/  LDL.LU R57, [R1+0x2fc] ;  /* 0x0002fc0001397983 */ /* 0x000ee20000300800 */
[----:B----4-:R-:W-:-:S03]  /*ad160*/  PRMT R56, R58, 0x7632, R56 ;  /* 0x000076323a387816 */ /* 0x010fc60000000038 */
[----:B------:R0:W-:Y:S04]  /*ad170*/  @P5 STG.E.U16 desc[UR8][R52.64], R58 ;  /* 0x0000003a34005986 */ /* 0x0001e8000c101508 */
[----:B------:R4:W-:Y:S04]  /*ad180*/  @P6 STG.E.U16 desc[UR8][R54.64], R56 ;  /* 0x0000003836006986 */ /* 0x0009e8000c101508 */
[----:B0-----:R-:W3:Y:S01]  /*ad190*/  LDL.LU R58, [R1+0x2ec] ;  /* 0x0002ec00013a7983 */ /* 0x001ee20000300800 */
[----:B------:R-:W-:Y:S01]  /*ad1a0*/  ISETP.LT.AND P4, PT, R60, UR39, !P4 ;  /* 0x000000273c007c0c */ /* 0x000fe2000e781270 */
[----:B------:R-:W0:Y:S01]  /*ad1b0*/  LDCU UR39, c[0x0][0x39c] ;  /* 0x00007380ff2777ac */ /* 0x000e220008000800 */
[----:B------:R-:W-:Y:S01]  /*ad1c0*/  ISETP.LT.AND P5, PT, R11, UR61, !P1 ;  /* 0x0000003d0b007c0c */ /* 0x000fe2000cfa1270 */
[C---:B----4-:R-:W-:Y:S01]  /*ad1d0*/  VIADD R54, R4.reuse, UR25 ;  /* 0x0000001904367c36 */ /* 0x050fe20008000000 */
[----:B--2---:R-:W-:Y:S01]  /*ad1e0*/  PRMT R55, R9, 0x7632, R55 ;  /* 0x0000763209377816 */ /* 0x004fe20000000037 */
[----:B------:R2:W-:Y:S01]  /*ad1f0*/  @P3 STG.E.U16 desc[UR8][R6.64], R9 ;  /* 0x0000000906003986 */ /* 0x0005e2000c101508 */
[----:B------:R-:W-:Y:S01]  /*ad200*/  IMAD.WIDE R4, R4, 0x2, R48 ;  /* 0x0000000204047825 */ /* 0x000fe200078e0230 */
[----:B---3--:R-:W-:Y:S01]  /*ad210*/  PRMT R56, R10, 0x7632, R56 ;  /* 0x000076320a387816 */ /* 0x008fe20000000038 */
[----:B------:R-:W3:Y:S01]  /*ad220*/  LDCU UR25, c[0x0][0x398] ;  /* 0x00007300ff1977ac */ /* 0x000ee20008000800 */
[----:B--2---:R-:W2:Y:S04]  /*ad230*/  LDL.LU R9, [R1+0x3f9c] ;  /* 0x003f9c0001097983 */ /* 0x004ea80000300800 */
[----:B------:R-:W4:Y:S01]  /*ad240*/  LDL.LU R7, [R1+0x30c] ;  /* 0x00030c0001077983 */ /* 0x000f220000300800 */
[----:B------:R-:W-:-:S03]  /*ad250*/  IMAD.WIDE R50, R54, 0x2, R2 ;  /* 0x0000000236327825 */ /* 0x000fc600078e0202 */
[----:B------:R-:W-:Y:S04]  /*ad260*/  @P4 STG.E.U16 desc[UR8][R4.64], R55 ;  /* 0x0000003704004986 */ /* 0x000fe8000c101508 */
[----:B------:R0:W-:Y:S04]  /*ad270*/  @P5 STG.E.U16 desc[UR8][R50.64], R10 ;  /* 0x0000000a32005986 */ /* 0x0001e8000c101508 */
[----:B0-----:R-:W2:Y:S01]  /*ad280*/  LDL.LU R10, [R1+0x2dc] ;  /* 0x0002dc00010a7983 */ /* 0x001ea20000300800 */
        /* <DEDUP_REMOVED lines=11> */
[----:B------:R-:W-:Y:S01]  /*ad340*/  IMAD.WIDE R50, R54, 0x2, R44 ;  /* 0x0000000236327825 */ /* 0x000fe200078e022c */
[----:B------:R-:W0:Y:S03]  /*ad350*/  LDCU UR22, c[0x0][0x3b8] ;  /* 0x00007700ff1677ac */ /* 0x000e260008000800 */
[----:B-1----:R-:W-:Y:S01]  /*ad360*/  VIADD R53, R35, 0x2f ;  /* 0x0000002f23357836 */ /* 0x002fe20000000000 */
[----:B------:R-:W-:Y:S01]  /*ad370*/  PRMT R55, R57, 0x7632, R55 ;  /* 0x0000763239377816 */ /* 0x000fe20000000037 */
[----:B----4-:R1:W-:Y:S01]  /*ad380*/  @P2 STG.E.U16 desc[UR8][R4.64], R7 ;  /* 0x0000000704002986 */ /* 0x0103e2000c101508 */
[----:B------:R-:W-:-:S02]  /*ad390*/  PRMT R52, R7, 0x7632, R52 ;  /* 0x0000763207347816 */ /* 0x000fc40000000034 */
[----:B------:R-:W-:Y:S01]  /*ad3a0*/  ISETP.GE.AND P2, PT, R53, UR6, PT ;  /* 0x0000000635007c0c */ /* 0x000fe2000bf46270 */
[----:B------:R-:W4:Y:S01]  /*ad3b0*/  LDCU UR6, c[0x0][0x398] ;  /* 0x00007300ff0677ac */ /* 0x000f220008000800 */
[----:B-1----:R-:W-:-:S04]  /*ad3c0*/  IMAD.WIDE R4, R54, 0x2, R40 ;  /* 0x0000000236047825 */ /* 0x002fc800078e0228 */
[----:B------:R-:W-:Y:S01]  /*ad3d0*/  IMAD.WIDE R6, R54, 0x2, R42 ;  /* 0x0000000236067825 */ /* 0x000fe200078e022a */
[----:B------:R1:W-:Y:S01]  /*ad3e0*/  @P3 STG.E.U16 desc[UR8][R4.64], R52 ;  /* 0x0000003404003986 */ /* 0x0003e2000c101508 */
[----:B------:R-:W-:Y:S01]  /*ad3f0*/  ISETP.LT.AND P3, PT, R60, UR20, !P1 ;  /* 0x000000143c007c0c */ /* 0x000fe2000cf61270 */
[----:B------:R-:W0:Y:S02]  /*ad400*/  LDCU UR20, c[0x0][0x398] ;  /* 0x00007300ff1477ac */ /* 0x000e240008000800 */
[----:B------:R2:W-:Y:S01]  /*ad410*/  @P5 STG.E.U16 desc[UR8][R6.64], R57 ;  /* 0x0000003906005986 */ /* 0x0005e2000c101508 */
[----:B------:R-:W-:Y:S01]  /*ad420*/  ISETP.LT.AND P5, PT, R11, UR35, !P2 ;  /* 0x000000230b007c0c */ /* 0x000fe2000d7a1270 */
[----:B------:R-:W0:Y:S02]  /*ad430*/  LDCU UR35, c[0x0][0x398] ;  /* 0x00007300ff2377ac */ /* 0x000e240008000800 */
[----:B------:R3:W-:Y:S01]  /*ad440*/  @P6 STG.E.U16 desc[UR8][R50.64], R55 ;  /* 0x0000003732006986 */ /* 0x0007e2000c101508 */
[----:B-1----:R-:W-:-:S02]  /*ad450*/  VIADD R5, R54, UR77 ;  /* 0x0000004d36057c36 */ /* 0x002fc40008000000 */
[----:B--2---:R-:W-:Y:S01]  /*ad460*/  IMAD.WIDE R6, R54, 0x2, R46 ;  /* 0x0000000236067825 */ /* 0x004fe200078e022e */
[----:B------:R-:W-:Y:S01]  /*ad470*/  PRMT R4, R58, 0x7632, R4 ;  /* 0x000076323a047816 */ /* 0x000fe20000000004 */
[----:B------:R-:W2:Y:S02]  /*ad480*/  LDL.LU R57, [R1+0x2bc] ;  /* 0x0002bc0001397983 */ /* 0x000ea40000300800 */
[----:B---3--:R-:W-:Y:S02]  /*ad490*/  IMAD.WIDE R50, R5, 0x2, R2 ;  /* 0x0000000205327825 */ /* 0x008fe400078e0202 */
[----:B------:R1:W-:Y:S02]  /*ad4a0*/  @P4 STG.E.U16 desc[UR8][R6.64], R58 ;  /* 0x0000003a06004986 */ /* 0x0003e4000c101508 */
[----:B-1----:R-:W-:Y:S02]  /*ad4b0*/  IMAD.WIDE R6, R54, 0x2, R48 ;  /* 0x0000000236067825 */ /* 0x002fe400078e0230 */
[----:B------:R-:W3:Y:S04]  /*ad4c0*/  LDL.LU R58, [R1+0x2ac] ;  /* 0x0002ac00013a7983 */ /* 0x000ee80000300800 */
[----:B------:R-:W-:Y:S04]  /*ad4d0*/  @P3 STG.E.U16 desc[UR8][R6.64], R4 ;  /* 0x0000000406003986 */ /* 0x000fe8000c101508 */
[----:B------:R1:W-:Y:S04]  /*ad4e0*/  @P5 STG.E.U16 desc[UR8][R50.64], R10 ;  /* 0x0000000a32005986 */ /* 0x0003e8000c101508 */
[----:B-1----:R-:W3:Y:S01]  /*ad4f0*/  LDL.LU R51, [R1+0x2cc] ;  /* 0x0002cc0001337983 */ /* 0x002ee20000300800 */
[----:B------:R-:W-:-:S03]  /*ad500*/  PRMT R54, R10, 0x7632, R54 ;  /* 0x000076320a367816 */ /* 0x000fc60000000036 */
[----:B------:R-:W4:Y:S01]  /*ad510*/  LDL.LU R10, [R1+0x290] ;  /* 0x00029000010a7983 */ /* 0x000f220000300800 */
[----:B------:R-:W-:Y:S01]  /*ad520*/  ISETP.LT.AND P6, PT, R15, UR57, !P2 ;  /* 0x000000390f007c0c */ /* 0x000fe2000d7c1270 */
[----:B------:R-:W-:Y:S01]  /*ad530*/  IMAD.WIDE R52, R5, 0x2, R20 ;  /* 0x0000000205347825 */ /* 0x000fe200078e0214 */
[----:B------:R-:W-:Y:S01]  /*ad540*/  ISETP.LT.AND P4, PT, R19, UR43, !P2 ;  /* 0x0000002b13007c0c */ /* 0x000fe2000d781270 */
[----:B------:R-:W1:Y:S01]  /*ad550*/  LDCU UR43, c[0x0][0x398] ;  /* 0x00007300ff2b77ac */ /* 0x000e620008000800 */
[----:B------:R-:W-:Y:S01]  /*ad560*/  ISETP.LT.AND P5, PT, R31, UR54, !P2 ;  /* 0x000000361f007c0c */ /* 0x000fe2000d7a1270 */
[----:B------:R-:W-:Y:S01]  /*ad570*/  IMAD.WIDE R6, R5, 0x2, R22 ;  /* 0x0000000205067825 */ /* 0x000fe200078e0216 */
[----:B------:R-:W-:-:S07]  /*ad580*/  ISETP.LT.AND P3, PT, R59, UR76, !P2 ;  /* 0x0000004c3b007c0c */ /* 0x000fce000d761270 */
[----:B------:R0:W-:Y:S01]  /*ad590*/  @P6 STG.E.U16 desc[UR8][R52.64], R54 ;  /* 0x0000003634006986 */ /* 0x0001e2000c101508 */
[----:B------:R-:W-:Y:S01]  /*ad5a0*/  ISETP.LT.AND P6, PT, R27, UR33, !P2 ;  /* 0x000000211b007c0c */ /* 0x000fe2000d7c1270 */
[----:B------:R-:W-:Y:S01]  /*ad5b0*/  VIADD R55, R35, 0x30 ;  /* 0x0000003023377836 */ /* 0x000fe20000000000 */
[----:B------:R-:W1:Y:S01]  /*ad5c0*/  LDCU UR33, c[0x0][0x398] ;  /* 0x00007300ff2177ac */ /* 0x000e620008000800 */
[----:B0-----:R-:W-:-:S03]  /*ad5d0*/  IMAD.WIDE R52, R5, 0x2, R44 ;  /* 0x0000000205347825 */ /* 0x001fc600078e022c */
[----:B------:R-:W-:Y:S01]  /*ad5e0*/  ISETP.GE.AND P1, PT, R55, UR36, PT ;  /* 0x0000002437007c0c */ /* 0x000fe2000bf26270 */
[----:B------:R-:W0:Y:S01]  /*ad5f0*/  LDCU UR36, c[0x0][0x398] ;  /* 0x00007300ff2477ac */ /* 0x000e220008000800 */
[----:B--2---:R-:W-:Y:S01]  /*ad600*/  PRMT R4, R57, 0x7632, R4 ;  /* 0x0000763239047816 */ /* 0x004fe20000000004 */
[----:B---3--:R2:W-:Y:S01]  /*ad610*/  @P4 STG.E.U16 desc[UR8][R6.64], R51 ;  /* 0x0000003306004986 */ /* 0x0085e2000c101508 */
[----:B------:R-:W-:Y:S01]  /*ad620*/  ISETP.LT.AND P4, PT, R61, UR44, !P2 ;  /* 0x0000002c3d007c0c */ /* 0x000fe2000d781270 */
[----:B------:R-:W3:Y:S01]  /*ad630*/  LDCU UR44, c[0x0][0x398] ;  /* 0x00007300ff2c77ac */ /* 0x000ee20008000800 */
[----:B------:R-:W-:Y:S01]  /*ad640*/  PRMT R54, R51, 0x7632, R54 ;  /* 0x0000763233367816 */ /* 0x000fe20000000036 */
[----:B--2---:R-:W-:-:S04]  /*ad650*/  IMAD.WIDE R6, R5, 0x2, R40 ;  /* 0x0000000205067825 */ /* 0x004fc800078e0228 */
[C---:B------:R-:W-:Y:S01]  /*ad660*/  IMAD.WIDE R50, R5.reuse, 0x2, R42 ;  /* 0x0000000205327825 */ /* 0x040fe200078e022a */
[----:B------:R2:W-:Y:S04]  /*ad670*/  @P6 STG.E.U16 desc[UR8][R6.64], R54 ;  /* 0x0000003606006986 */ /* 0x0005e8000c101508 */
[----:B------:R0:W-:Y:S04]  /*ad680*/  @P5 STG.E.U16 desc[UR8][R50.64], R57 ;  /* 0x0000003932005986 */ /* 0x0001e8000c101508 */
[----:B------:R1:W-:Y:S01]  /*ad690*/  @P3 STG.E.U16 desc[UR8][R52.64], R4 ;  /* 0x0000000434003986 */ /* 0x0003e2000c101508 */
[----:B--2---:R-:W-:Y:S01]  /*ad6a0*/  IMAD.WIDE R6, R5, 0x2, R46 ;  /* 0x0000000205067825 */ /* 0x004fe200078e022e */
[----:B------:R-:W-:-:S02]  /*ad6b0*/  ISETP.LT.AND P3, PT, R60, UR56, !P2 ;  /* 0x000000383c007c0c */ /* 0x000fc4000d761270 */
[----:B0-----:R-:W2:Y:S01]  /*ad6c0*/  LDL.LU R57, [R1+0x360] ;  /* 0x0003600001397983 */ /* 0x001ea20000300800 */
[----:B-1----:R-:W-:Y:S01]  /*ad6d0*/  VIADD R53, R35, 0x31 ;  /* 0x0000003123357836 */ /* 0x002fe20000000000 */
[----:B------:R-:W-:Y:S02]  /*ad6e0*/  PRMT R52, R58, 0x7632, R52 ;  /* 0x000076323a347816 */ /* 0x000fe40000000034 */
[----:B------:R0:W-:Y:S02]  /*ad6f0*/  @P4 STG.E.U16 desc[UR8][R6.64], R58 ;  /* 0x0000003a06004986 */ /* 0x0001e4000c101508 */
[----:B------:R-:W-:Y:S01]  /*ad700*/  ISETP.GE.AND P2, PT, R53, UR18, PT ;  /* 0x0000001235007c0c */ /* 0x000fe2000bf46270 */
[----:B------:R-:W-:Y:S01]  /*ad710*/  VIADD R54, R5, UR34 ;  /* 0x0000002205367c36 */ /* 0x000fe20008000000 */
[----:B0-----:R-:W3:Y:S01]  /*ad720*/  LDL.LU R58, [R1+0x350] ;  /* 0x00035000013a7983 */ /* 0x001ee20000300800 */
[----:B------:R-:W-:Y:S01]  /*ad730*/  ISETP.LT.AND P5, PT, R11, UR27, !P1 ;  /* 0x0000001b0b007c0c */ /* 0x000fe2000cfa1270 */
[----:B------:R-:W-:Y:S01]  /*ad740*/  IMAD.WIDE R4, R5, 0x2, R48 ;  /* 0x0000000205047825 */ /* 0x000fe200078e0230 */
[----:B----4-:R-:W-:Y:S01]  /*ad750*/  PRMT R55, R10, 0x7632, R55 ;  /* 0x000076320a377816 */ /* 0x010fe20000000037 */
[----:B------:R-:W4:Y:S01]  /*ad760*/  LDL.LU R53, [R1+0x340] ;  /* 0x0003400001357983 */ /* 0x000f220000300800 */
[----:B------:R-:W-:Y:S01]  /*ad770*/  ISETP.LT.AND P6, PT, R15, UR51, !P1 ;  /* 0x000000330f007c0c */ /* 0x000fe2000cfc1270 */
[C---:B------:R-:W-:Y:S01]  /*ad780*/  IMAD.WIDE R6, R54.reuse, 0x2, R2 ;  /* 0x0000000236067825 */ /* 0x040fe200078e0202 */
[----:B------:R-:W-:Y:S01]  /*ad790*/  ISETP.LT.AND P4, PT, R19, UR24, !P1 ;  /* 0x0000001813007c0c */ /* 0x000fe2000cf81270 */
[----:B------:R-:W-:Y:S01]  /*ad7a0*/  @P3 STG.E.U16 desc[UR8][R4.64], R52 ;  /* 0x0000003404003986 */ /* 0x000fe2000c101508 */
[----:B------:R-:W0:Y:S01]  /*ad7b0*/  LDCU UR18, c[0x0][0x39c] ;  /* 0x00007380ff1277ac */ /* 0x000e220008000800 */
[C---:B------:R-:W-:Y:S01]  /*ad7c0*/  IMAD.WIDE R50, R54.reuse, 0x2, R20 ;  /* 0x0000000236327825 */ /* 0x040fe200078e0214 */
[----:B------:R-:W1:Y:S03]  /*ad7d0*/  LDCU UR24, c[0x0][0x398] ;  /* 0x00007300ff1877ac */ /* 0x000e660008000800 */
[----:B------:R0:W-:Y:S01]  /*ad7e0*/  @P5 STG.E.U16 desc[UR8][R6.64], R10 ;  /* 0x0000000a06005986 */ /* 0x0001e2000c101508 */
[----:B------:R-:W1:Y:S01]  /*ad7f0*/  LDCU UR27, c[0x0][0x3b8] ;  /* 0x00007700ff1b77ac */ /* 0x000e620008000800 */
[----:B------:R-:W1:Y:S02]  /*ad800*/  LDCU UR34, c[0x0][0x398] ;  /* 0x00007300ff2277ac */ /* 0x000e640008000800 */
[----:B0-----:R-:W3:Y:S01]  /*ad810*/  LDL.LU R10, [R1+0x330] ;  /* 0x00033000010a7983 */ /* 0x001ee20000300800 */
[----:B------:R-:W-:Y:S01]  /*ad820*/  IMAD.WIDE R4, R54, 0x2, R22 ;  /* 0x0000000236047825 */ /* 0x000fe200078e0216 */
[----:B------:R-:W-:-:S02]  /*ad830*/  ISETP.LT.AND P5, PT, R31, UR53, !P1 ;  /* 0x000000351f007c0c */ /* 0x000fc4000cfa1270 */
[----:B------:R0:W-:Y:S01]  /*ad840*/  @P6 STG.E.U16 desc[UR8][R50.64], R55 ;  /* 0x0000003732006986 */ /* 0x0001e2000c101508 */
[----:B------:R-:W-:Y:S02]  /*ad850*/  ISETP.LT.AND P6, PT, R27, UR52, !P1 ;  /* 0x000000341b007c0c */ /* 0x000fe4000cfc1270 */
[----:B------:R-:W-:Y:S01]  /*ad860*/  ISETP.LT.AND P3, PT, R59, UR40, !P1 ;  /* 0x000000283b007c0c */ /* 0x000fe2000cf61270 */
[C---:B------:R-:W-:Y:S01]  /*ad870*/  IMAD.WIDE R6, R54.reuse, 0x2, R42 ;  /* 0x0000000236067825 */ /* 0x040fe200078e022a */
[----:B------:R-:W1:Y:S03]  /*ad880*/  LDCU UR40, c[0x0][0x398] ;  /* 0x00007300ff2877ac */ /* 0x000e660008000800 */
[C---:B0-----:R-:W-:Y:S01]  /*ad890*/  IMAD.WIDE R50, R54.reuse, 0x2, R44 ;  /* 0x0000000236327825 */ /* 0x041fe200078e022c */
[----:B--2---:R-:W-:Y:S01]  /*ad8a0*/  PRMT R56, R57, 0x7632, R56 ;  /* 0x0000763239387816 */ /* 0x004fe20000000038 */
[----:B----4-:R0:W-:Y:S01]  /*ad8b0*/  @P4 STG.E.U16 desc[UR8][R4.64], R53 ;  /* 0x0000003504004986 */ /* 0x0101e2000c101508 */
[----:B------:R-:W-:Y:S01]  /*ad8c0*/  ISETP.LT.AND P4, PT, R61, UR31, !P1 ;  /* 0x0000001f3d007c0c */ /* 0x000fe2000cf81270 */
[----:B------:R-:W2:Y:S01]  /*ad8d0*/  LDCU UR31, c[0x0][0x398] ;  /* 0x00007300ff1f77ac */ /* 0x000ea20008000800 */
[----:B------:R-:W-:Y:S01]  /*ad8e0*/  PRMT R55, R53, 0x7632, R55 ;  /* 0x0000763235377816 */ /* 0x000fe20000000037 */
[----:B0-----:R-:W-:-:S04]  /*ad8f0*/  IMAD.WIDE R4, R54, 0x2, R40 ;  /* 0x0000000236047825 */ /* 0x001fc800078e0228 */
[----:B------:R-:W-:Y:S01]  /*ad900*/  IMAD.WIDE R52, R54, 0x2, R46 ;  /* 0x0000000236347825 */ /* 0x000fe200078e022e */
[----:B------:R0:W-:Y:S04]  /*ad910*/  @P6 STG.E.U16 desc[UR8][R4.64], R55 ;  /* 0x0000003704006986 */ /* 0x0001e8000c101508 */
[----:B------:R4:W-:Y:S04]  /*ad920*/  @P5 STG.E.U16 desc[UR8][R6.64], R57 ;  /* 0x0000003906005986 */ /* 0x0009e8000c101508 */
[----:B------:R-:W-:Y:S04]  /*ad930*/  @P3 STG.E.U16 desc[UR8][R50.64], R56 ;  /* 0x0000003832003986 */ /* 0x000fe8000c101508 */
[----:B---3--:R3:W-:Y:S01]  /*ad940*/  @P4 STG.E.U16 desc[UR8][R52.64], R58 ;  /* 0x0000003a34004986 */ /* 0x0087e2000c101508 */
[----:B------:R-:W-:Y:S01]  /*ad950*/  ISETP.LT.AND P3, PT, R60, UR26, !P1 ;  /* 0x0000001a3c007c0c */ /* 0x000fe2000cf61270 */
[----:B0-----:R-:W-:-:S02]  /*ad960*/  VIADD R55, R54, UR16 ;  /* 0x0000001036377c36 */ /* 0x001fc40008000000 */
[----:B----4-:R-:W4:Y:S01]  /*ad970*/  LDL.LU R57, [R1+0x270] ;  /* 0x0002700001397983 */ /* 0x010f220000300800 */
[----:B---3--:R-:W-:Y:S01]  /*ad980*/  VIADD R53, R35, 0x32 ;  /* 0x0000003223357836 */ /* 0x008fe20000000000 */
[----:B------:R-:W-:Y:S01]  /*ad990*/  PRMT R52, R58, 0x7632, R52 ;  /* 0x000076323a347816 */ /* 0x000fe20000000034 */
[----:B------:R-:W-:Y:S01]  /*ad9a0*/  IMAD.WIDE R4, R54, 0x2, R48 ;  /* 0x0000000236047825 */ /* 0x000fe200078e0230 */
[----:B------:R-:W3:Y:S01]  /*ad9b0*/  LDL.LU R58, [R1+0x260] ;  /* 0x00026000013a7983 */ /* 0x000ee20000300800 */
[----:B------:R-:W-:Y:S01]  /*ad9c0*/  ISETP.LT.AND P5, PT, R11, UR23, !P2 ;  /* 0x000000170b007c0c */ /* 0x000fe2000d7a1270 */
[----:B------:R-:W0:Y:S01]  /*ad9d0*/  LDCU UR26, c[0x0][0x398] ;  /* 0x00007300ff1a77ac */ /* 0x000e220008000800 */
[----:B------:R-:W-:Y:S02]  /*ad9e0*/  ISETP.GE.AND P1, PT, R53, UR45, PT ;  /* 0x0000002d35007c0c */ /* 0x000fe4000bf26270 */
[----:B------:R-:W2:Y:S01]  /*ad9f0*/  LDL.LU R53, [R1+0x280] ;  /* 0x0002800001357983 */ /* 0x000ea20000300800 */
[----:B------:R-:W-:Y:S01]  /*ada00*/  IMAD.WIDE R6, R55, 0x2, R2 ;  /* 0x0000000237067825 */ /* 0x000fe200078e0202 */
[----:B------:R-:W-:Y:S01]  /*ada10*/  PRMT R54, R10, 0x7632, R54 ;  /* 0x000076320a367816 */ /* 0x000fe20000000036 */
[----:B------:R-:W0:Y:S01]  /*ada20*/  LDCU UR23, c[0x0][0x398] ;  /* 0x00007300ff1777ac */ /* 0x000e220008000800 */
[----:B------:R-:W-:Y:S01]  /*ada30*/  @P3 STG.E.U16 desc[UR8][R4.64], R52 ;  /* 0x0000003404003986 */ /* 0x000fe2000c101508 */
[----:B------:R-:W-:-:S02]  /*ada40*/  ISETP.LT.AND P6, PT, R15, UR41, !P2 ;  /* 0x000000290f007c0c */ /* 0x000fc4000d7c1270 */
[----:B------:R-:W-:Y:S01]  /*ada50*/  ISETP.LT.AND P4, PT, R19, UR48, !P2 ;  /* 0x0000003013007c0c */ /* 0x000fe2000d781270 */
[----:B------:R-:W-:Y:S01]  /*ada60*/  IMAD.WIDE R50, R55, 0x2, R20 ;  /* 0x0000000237327825 */ /* 0x000fe200078e0214 */
[----:B------:R0:W-:Y:S01]  /*ada70*/  @P5 STG.E.U16 desc[UR8][R6.64], R10 ;  /* 0x0000000a06005986 */ /* 0x0001e2000c101508 */
[----:B------:R-:W-:Y:S01]  /*ada80*/  ISETP.LT.AND P3, PT, R59, UR49, !P2 ;  /* 0x000000313b007c0c */ /* 0x000fe2000d761270 */
[----:B------:R-:W1:Y:S01]  /*ada90*/  LDCU UR41, c[0x0][0x398] ;  /* 0x00007300ff2977ac */ /* 0x000e620008000800 */
[----:B------:R-:W1:Y:S01]  /*adaa0*/  LDCU UR45, c[0x0][0x398] ;  /* 0x00007300ff2d77ac */ /* 0x000e620008000800 */
[----:B------:R-:W1:Y:S01]  /*adab0*/  LDCU UR16, c[0x0][0x3b8] ;  /* 0x00007700ff1077ac */ /* 0x000e620008000800 */
[----:B0-----:R-:W3:Y:S01]  /*adac0*/  LDL.LU R10, [R1+0x294] ;  /* 0x00029400010a7983 */ /* 0x001ee20000300800 */
[----:B------:R-:W-:Y:S01]  /*adad0*/  IMAD.WIDE R4, R55, 0x2, R22 ;  /* 0x0000000237047825 */ /* 0x000fe200078e0216 */
[----:B------:R-:W-:Y:S01]  /*adae0*/  ISETP.LT.AND P5, PT, R31, UR21, !P2 ;  /* 0x000000151f007c0c */ /* 0x000fe2000d7a1270 */
[----:B------:R-:W0:Y:S01]  /*adaf0*/  LDCU UR21, c[0x0][0x39c] ;  /* 0x00007380ff1577ac */ /* 0x000e220008000800 */
[----:B------:R1:W-:Y:S01]  /*adb00*/  @P6 STG.E.U16 desc[UR8][R50.64], R54 ;  /* 0x0000003632006986 */ /* 0x0003e2000c101508 */
[----:B------:R-:W-:Y:S01]  /*adb10*/  ISETP.LT.AND P6, PT, R27, UR42, !P2 ;  /* 0x0000002a1b007c0c */ /* 0x000fe2000d7c1270 */
[C---:B------:R-:W-:Y:S01]  /*adb20*/  IMAD.WIDE R6, R55.reuse, 0x2, R42 ;  /* 0x0000000237067825 */ /* 0x040fe200078e022a */
[----:B------:R-:W0:Y:S03]  /*adb30*/  LDCU UR42, c[0x0][0x398] ;  /* 0x00007300ff2a77ac */ /* 0x000e260008000800 */
[----:B-1----:R-:W-:Y:S01]  /*adb40*/  IMAD.WIDE R50, R55, 0x2, R44 ;  /* 0x0000000237327825 */ /* 0x002fe200078e022c */
[----:B----4-:R-:W-:Y:S01]  /*adb50*/  PRMT R56, R57, 0x7632, R56 ;  /* 0x0000763239387816 */ /* 0x010fe20000000038 */
[----:B--2---:R1:W-:Y:S01]  /*adb60*/  @P4 STG.E.U16 desc[UR8][R4.64], R53 ;  /* 0x0000003504004986 */ /* 0x0043e2000c101508 */
[----:B------:R-:W-:Y:S01]  /*adb70*/  ISETP.LT.AND P4, PT, R61, UR29, !P2 ;  /* 0x0000001d3d007c0c */ /* 0x000fe2000d781270 */
[----:B------:R-:W2:Y:S01]  /*adb80*/  LDCU UR29, c[0x0][0x398] ;  /* 0x00007300ff1d77ac */ /* 0x000ea20008000800 */
[----:B------:R-:W-:Y:S01]  /*adb90*/  PRMT R54, R53, 0x7632, R54 ;  /* 0x0000763235367816 */ /* 0x000fe20000000036 */
[----:B-1----:R-:W-:-:S04]  /*adba0*/  IMAD.WIDE R4, R55, 0x2, R40 ;  /* 0x0000000237047825 */ /* 0x002fc800078e0228 */
[C---:B------:R-:W-:Y:S01]  /*adbb0*/  IMAD.WIDE R52, R55.reuse, 0x2, R46 ;  /* 0x0000000237347825 */ /* 0x040fe200078e022e */
[----:B------:R1:W-:Y:S04]  /*adbc0*/  @P6 STG.E.U16 desc[UR8][R4.64], R54 ;  /* 0x0000003604006986 */ /* 0x0003e8000c101508 */
[----:B------:R4:W-:Y:S04]  /*adbd0*/  @P5 STG.E.U16 desc[UR8][R6.64], R57 ;  /* 0x0000003906005986 */ /* 0x0009e8000c101508 */
[----:B------:R-:W-:Y:S04]  /*adbe0*/  @P3 STG.E.U16 desc[UR8][R50.64], R56 ;  /* 0x0000003832003986 */ /* 0x000fe8000c101508 */
[----:B---3--:R3:W-:Y:S01]  /*adbf0*/  @P4 STG.E.U16 desc[UR8][R52.64], R58 ;  /* 0x0000003a34004986 */ /* 0x0087e2000c101508 */
[----:B------:R-:W-:Y:S01]  /*adc00*/  ISETP.LT.AND P3, PT, R60, UR14, !P2 ;  /* 0x0000000e3c007c0c */ /* 0x000fe2000d761270 */
[----:B-1----:R-:W-:-:S02]  /*adc10*/  VIADD R54, R55, UR38 ;  /* 0x0000002637367c36 */ /* 0x002fc40008000000 */
[----:B----4-:R-:W4:Y:S01]  /*adc20*/  LDL.LU R57, [R1+0x364] ;  /* 0x0003640001397983 */ /* 0x010f220000300800 */
[----:B---3--:R-:W-:Y:S01]  /*adc30*/  VIADD R53, R35, 0x33 ;  /* 0x0000003323357836 */ /* 0x008fe20000000000 */
[----:B------:R-:W-:Y:S01]  /*adc40*/  PRMT R52, R58, 0x7632, R52 ;  /* 0x000076323a347816 */ /* 0x000fe20000000034 */
[----:B------:R-:W-:Y:S01]  /*adc50*/  IMAD.WIDE R4, R55, 0x2, R48 ;  /* 0x0000000237047825 */ /* 0x000fe200078e0230 */
[----:B------:R-:W3:Y:S01]  /*adc60*/  LDL.LU R58, [R1+0x354] ;  /* 0x00035400013a7983 */ /* 0x000ee20000300800 */
[----:B------:R-:W-:Y:S01]  /*adc70*/  ISETP.LT.AND P5, PT, R11, UR32, !P1 ;  /* 0x000000200b007c0c */ /* 0x000fe2000cfa1270 */
[----:B------:R-:W1:Y:S01]  /*adc80*/  LDCU UR14, c[0x0][0x39c] ;  /* 0x00007380ff0e77ac */ /* 0x000e620008000800 */
        /* <DEDUP_REMOVED lines=8> */
[C---:B------:R-:W-:Y:S01]  /*add10*/  IMAD.WIDE R50, R54.reuse, 0x2, R20 ;  /* 0x0000000236327825 */ /* 0x040fe200078e0214 */
[----:B------:R0:W-:Y:S01]  /*add20*/  @P5 STG.E.U16 desc[UR8][R6.64], R10 ;  /* 0x0000000a06005986 */ /* 0x0001e2000c101508 */
[----:B------:R-:W-:Y:S01]  /*add30*/  ISETP.LT.AND P3, PT, R59, UR25, !P1 ;  /* 0x000000193b007c0c */ /* 0x000fe2000cf61270 */
[----:B------:R-:W1:Y:S01]  /*add40*/  LDCU UR37, c[0x0][0x398] ;  /* 0x00007300ff2577ac */ /* 0x000e620008000800 */
[----:B------:R-:W1:Y:S01]  /*add50*/  LDCU UR38, c[0x0][0x398] ;  /* 0x00007300ff2677ac */ /* 0x000e620008000800 */
[----:B------:R-:W1:Y:S01]  /*add60*/  LDCU UR39, c[0x0][0x398] ;  /* 0x00007300ff2777ac */ /* 0x000e620008000800 */
[----:B0-----:R-:W3:Y:S01]  /*add70*/  LDL.LU R10, [R1+0x334] ;  /* 0x00033400010a7983 */ /* 0x001ee20000300800 */
[C---:B------:R-:W-:Y:S01]  /*add80*/  IMAD.WIDE R4, R54.reuse, 0x2, R22 ;  /* 0x0000000236047825 */ /* 0x040fe200078e0216 */
[----:B------:R-:W-:Y:S01]  /*add90*/  ISETP.LT.AND P5, PT, R31, UR47, !P1 ;  /* 0x0000002f1f007c0c */ /* 0x000fe2000cfa1270 */
[----:B------:R-:W0:Y:S01]  /*adda0*/  LDCU UR25, c[0x0][0x398] ;  /* 0x00007300ff1977ac */ /* 0x000e220008000800 */
[----:B------:R1:W-:Y:S01]  /*addb0*/  @P6 STG.E.U16 desc[UR8][R50.64], R55 ;  /* 0x0000003732006986 */ /* 0x0003e2000c101508 */
[----:B------:R-:W-:Y:S01]  /*addc0*/  ISETP.LT.AND P6, PT, R27, UR28, !P1 ;  /* 0x0000001c1b007c0c */ /* 0x000fe2000cfc1270 */
[C---:B------:R-:W-:Y:S01]  /*addd0*/  IMAD.WIDE R6, R54.reuse, 0x2, R42 ;  /* 0x0000000236067825 */ /* 0x040fe200078e022a */
[----:B------:R-:W0:Y:S03]  /*adde0*/  LDCU UR28, c[0x0][0x398] ;  /* 0x00007300ff1c77ac */ /* 0x000e260008000800 */
[C---:B-1----:R-:W-:Y:S01]  /*addf0*/  IMAD.WIDE R50, R54.reuse, 0x2, R44 ;  /* 0x0000000236327825 */ /* 0x042fe200078e022c */
[----:B----4-:R-:W-:Y:S01]  /*ade00*/  PRMT R56, R57, 0x7632, R56 ;  /* 0x0000763239387816 */ /* 0x010fe20000000038 */
[----:B--2---:R1:W-:Y:S01]  /*ade10*/  @P4 STG.E.U16 desc[UR8][R4.64], R53 ;  /* 0x0000003504004986 */ /* 0x0043e2000c101508 */
[----:B------:R-:W-:Y:S01]  /*ade20*/  ISETP.LT.AND P4, PT, R61, UR30, !P1 ;  /* 0x0000001e3d007c0c */ /* 0x000fe2000cf81270 */
[----:B------:R-:W2:Y:S01]  /*ade30*/  LDCU UR30, c[0x0][0x398] ;  /* 0x00007300ff1e77ac */ /* 0x000ea20008000800 */
[----:B------:R-:W-:Y:S01]  /*ade40*/  PRMT R55, R53, 0x7632, R55 ;  /* 0x0000763235377816 */ /* 0x000fe20000000037 */
[----:B-1----:R-:W-:-:S04]  /*ade50*/  IMAD.WIDE R4, R54, 0x2, R40 ;  /* 0x0000000236047825 */ /* 0x002fc800078e0228 */
[----:B------:R-:W-:Y:S01]  /*ade60*/  IMAD.WIDE R52, R54, 0x2, R46 ;  /* 0x0000000236347825 */ /* 0x000fe200078e022e */
[----:B------:R-:W-:Y:S04]  /*ade70*/  @P6 STG.E.U16 desc[UR8][R4.64], R55 ;  /* 0x0000003704006986 */ /* 0x000fe8000c101508 */
[----:B------:R1:W-:Y:S04]  /*ade80*/  @P5 STG.E.U16 desc[UR8][R6.64], R57 ;  /* 0x0000003906005986 */ /* 0x0003e8000c101508 */
[----:B------:R-:W-:Y:S04]  /*ade90*/  @P3 STG.E.U16 desc[UR8][R50.64], R56 ;  /* 0x0000003832003986 */ /* 0x000fe8000c101508 */
[----:B---3--:R3:W-:Y:S04]  /*adea0*/  @P4 STG.E.U16 desc[UR8][R52.64], R58 ;  /* 0x0000003a34004986 */ /* 0x0087e8000c101508 */
[----:B-1----:R-:W4:Y:S01]  /*adeb0*/  LDL.LU R57, [R1+0x274] ;  /* 0x0002740001397983 */ /* 0x002f220000300800 */
[----:B---3--:R-:W-:Y:S01]  /*adec0*/  VIADD R53, R35, 0x34 ;  /* 0x0000003423357836 */ /* 0x008fe20000000000 */
[----:B------:R-:W-:-:S02]  /*aded0*/  PRMT R52, R58, 0x7632, R52 ;  /* 0x000076323a347816 */ /* 0x000fc40000000034 */
[----:B------:R-:W3:Y:S02]  /*adee0*/  LDL.LU R58, [R1+0x264] ;  /* 0x00026400013a7983 */ /* 0x000ee40000300800 */
[----:B------:R-:W-:Y:S02]  /*adef0*/  ISETP.GE.AND P3, PT, R53, UR18, PT ;  /* 0x0000001235007c0c */ /* 0x000fe4000bf66270 */
[----:B------:R-:W-:Y:S01]  /*adf00*/  ISETP.LT.AND P1, PT, R60, UR12, !P1 ;  /* 0x0000000c3c007c0c */ /* 0x000fe2000cf21270 */
[----:B------:R-:W2:Y:S01]  /*adf10*/  LDL.LU R53, [R1+0x284] ;  /* 0x0002840001357983 */ /* 0x000ea20000300800 */
[----:B------:R-:W-:Y:S01]  /*adf20*/  ISETP.LT.AND P5, PT, R11, UR6, !P2 ;  /* 0x000000060b007c0c */ /* 0x000fe2000d7a1270 */
[C---:B------:R-:W-:Y:S02]  /*adf30*/  VIADD R55, R54.reuse, UR22 ;  /* 0x0000001636377c36 */ /* 0x040fe40008000000 */
[----:B------:R-:W-:Y:S01]  /*adf40*/  IMAD.WIDE R4, R54, 0x2, R48 ;  /* 0x0000000236047825 */ /* 0x000fe200078e0230 */
[----:B------:R-:W-:Y:S01]  /*adf50*/  ISETP.LT.AND P6, PT, R15, UR20, !P2 ;  /* 0x000000140f007c0c */ /* 0x000fe2000d7c1270 */
[----:B------:R-:W1:Y:S02]  /*adf60*/  LDCU UR20, c[0x0][0x398] ;  /* 0x00007300ff1477ac */ /* 0x000e640008000800 */
[----:B------:R-:W-:Y:S01]  /*adf70*/  IMAD.WIDE R6, R55, 0x2, R2 ;  /* 0x0000000237067825 */ /* 0x000fe200078e0202 */
[----:B------:R-:W-:Y:S01]  /*adf80*/  PRMT R54, R10, 0x7632, R54 ;  /* 0x000076320a367816 */ /* 0x000fe20000000036 */
[----:B------:R-:W0:Y:S02]  /*adf90*/  LDCU UR12, c[0x0][0x3b8] ;  /* 0x00007700ff0c77ac */ /* 0x000e240008000800 */
[----:B------:R-:W-:Y:S01]  /*adfa0*/  @P1 STG.E.U16 desc[UR8][R4.64], R52 ;  /* 0x0000003404001986 */ /* 0x000fe2000c101508 */
[----:B------:R-:W-:Y:S01]  /*adfb0*/  ISETP.LT.AND P4, PT, R19, UR35, !P2 ;  /* 0x0000002313007c0c */ /* 0x000fe2000d781270 */
[----:B------:R-:W-:Y:S01]  /*adfc0*/  IMAD.WIDE R50, R55, 0x2, R20 ;  /* 0x0000000237327825 */ /* 0x000fe200078e0214 */
[----:B------:R-:W-:Y:S01]  /*adfd0*/  ISETP.LT.AND P1, PT, R59, UR43, !P2 ;  /* 0x0000002b3b007c0c */ /* 0x000fe2000d721270 */
[----:B------:R0:W-:Y:S01]  /*adfe0*/  @P5 STG.E.U16 desc[UR8][R6.64], R10 ;  /* 0x0000000a06005986 */ /* 0x0001e2000c101508 */
        /* <DEDUP_REMOVED lines=40> */
[C---:B------:R-:W-:Y:S01]  /*ae270*/  IMAD.WIDE R50, R54.reuse, 0x2, R20 ;  /* 0x0000000236327825 */ /* 0x040fe200078e0214 */
[----:B------:R-:W0:Y:S01]  /*ae280*/  LDCU UR27, c[0x0][0x398] ;  /* 0x00007300ff1b77ac */ /* 0x000e220008000800 */
[----:B------:R1:W-:Y:S01]  /*ae290*/  @P5 STG.E.U16 desc[UR8][R6.64], R10 ;  /* 0x0000000a06005986 */ /* 0x0003e2000c101508 */
[----:B------:R-:W0:Y:S03]  /*ae2a0*/  LDCU UR31, c[0x0][0x398] ;  /* 0x00007300ff1f77ac */ /* 0x000e260008000800 */
[----:B-1----:R-:W3:Y:S01]  /*ae2b0*/  LDL R10, [R1+0x338] ;  /* 0x00033800010a7983 */ /* 0x002ee20000100800 */
[----:B------:R-:W-:Y:S01]  /*ae2c0*/  ISETP.LT.AND P5, PT, R31, UR26, !P3 ;  /* 0x0000001a1f007c0c */ /* 0x000fe2000dfa1270 */
[C---:B------:R-:W-:Y:S01]  /*ae2d0*/  IMAD.WIDE R4, R54.reuse, 0x2, R22 ;  /* 0x0000000236047825 */ /* 0x040fe200078e0216 */
[----:B------:R-:W-:Y:S01]  /*ae2e0*/  ISETP.LT.AND P2, PT, R59, UR23, !P3 ;  /* 0x000000173b007c0c */ /* 0x000fe2000df41270 */
[----:B------:R1:W-:Y:S01]  /*ae2f0*/  @P6 STG.E.U16 desc[UR8][R50.64], R55 ;  /* 0x0000003732006986 */ /* 0x0003e2000c101508 */
[----:B------:R-:W-:Y:S01]  /*ae300*/  ISETP.LT.AND P6, PT, R27, UR40, !P3 ;  /* 0x000000281b007c0c */ /* 0x000fe2000dfc1270 */
[C---:B------:R-:W-:Y:S01]  /*ae310*/  IMAD.WIDE R6, R54.reuse, 0x2, R42 ;  /* 0x0000000236067825 */ /* 0x040fe200078e022a */
[----:B------:R-:W0:Y:S01]  /*ae320*/  LDCU UR23, c[0x0][0x398] ;  /* 0x00007300ff1777ac */ /* 0x000e220008000800 */
[----:B------:R-:W0:Y:S02]  /*ae330*/  LDCU UR26, c[0x0][0x398] ;  /* 0x00007300ff1a77ac */ /* 0x000e240008000800 */
[----:B-1----:R-:W-:Y:S01]  /*ae340*/  IMAD.WIDE R50, R54, 0x2, R44 ;  /* 0x0000000236327825 */ /* 0x002fe200078e022c */
[----:B----4-:R-:W-:Y:S01]  /*ae350*/  PRMT R56, R57, 0x7632, R56 ;  /* 0x0000763239387816 */ /* 0x010fe20000000038 */
[----:B--2---:R1:W-:Y:S01]  /*ae360*/  @P4 STG.E.U16 desc[UR8][R4.64], R53 ;  /* 0x0000003504004986 */ /* 0x0043e2000c101508 */
[----:B------:R-:W-:-:S02]  /*ae370*/  PRMT R55, R53, 0x7632, R55 ;  /* 0x0000763235377816 */ /* 0x000fc40000000037 */
[----:B------:R-:W-:Y:S01]  /*ae380*/  ISETP.LT.AND P4, PT, R61, UR41, !P3 ;  /* 0x000000293d007c0c */ /* 0x000fe2000df81270 */
[----:B-1----:R-:W-:-:S05]  /*ae390*/  IMAD.WIDE R4, R54, 0x2, R40 ;  /* 0x0000000236047825 */ /* 0x002fca00078e0228 */
[----:B------:R1:W-:Y:S01]  /*ae3a0*/  @P6 STG.E.U16 desc[UR8][R4.64], R55 ;  /* 0x0000003704006986 */ /* 0x0003e2000c101508 */
[----:B------:R-:W-:-:S03]  /*ae3b0*/  IMAD.WIDE R52, R54, 0x2, R46 ;  /* 0x0000000236347825 */ /* 0x000fc600078e022e */
[----:B------:R2:W-:Y:S04]  /*ae3c0*/  @P5 STG.E.U16 desc[UR8][R6.64], R57 ;  /* 0x0000003906005986 */ /* 0x0005e8000c101508 */
[----:B------:R-:W-:Y:S01]  /*ae3d0*/  @P2 STG.E.U16 desc[UR8][R50.64], R56 ;  /* 0x0000003832002986 */ /* 0x000fe2000c101508 */
[----:B------:R-:W-:-:S03]  /*ae3e0*/  ISETP.LT.AND P2, PT, R60, UR45, !P3 ;  /* 0x0000002d3c007c0c */ /* 0x000fc6000df41270 */
[----:B---3--:R3:W-:Y:S01]  /*ae3f0*/  @P4 STG.E.U16 desc[UR8][R52.64], R58 ;  /* 0x0000003a34004986 */ /* 0x0087e2000c101508 */
[----:B-1----:R-:W-:-:S03]  /*ae400*/  IMAD.WIDE R4, R54, 0x2, R48 ;  /* 0x0000000236047825 */ /* 0x002fc600078e0230 */
[----:B--2---:R-:W2:Y:S01]  /*ae410*/  LDL.LU R57, [R1+0x278] ;  /* 0x0002780001397983 */ /* 0x004ea20000300800 */
[----:B------:R-:W-:Y:S01]  /*ae420*/  VIADD R55, R54, UR16 ;  /* 0x0000001036377c36 */ /* 0x000fe20008000000 */
[----:B------:R-:W-:Y:S01]  /*ae430*/  PRMT R54, R10, 0x7632, R54 ;  /* 0x000076320a367816 */ /* 0x000fe20000000036 */
[----:B------:R-:W1:Y:S01]  /*ae440*/  LDCU UR16, c[0x0][0x398] ;  /* 0x00007300ff1077ac */ /* 0x000e620008000800 */
[----:B---3--:R-:W-:Y:S01]  /*ae450*/  VIADD R53, R35, 0x36 ;  /* 0x0000003623357836 */ /* 0x008fe20000000000 */
[----:B------:R-:W-:Y:S02]  /*ae460*/  PRMT R52, R58, 0x7632, R52 ;  /* 0x000076323a347816 */ /* 0x000fe40000000034 */
[----:B------:R-:W3:Y:S02]  /*ae470*/  LDL.LU R58, [R1+0x268] ;  /* 0x00026800013a7983 */ /* 0x000ee40000300800 */
[----:B------:R-:W-:Y:S02]  /*ae480*/  ISETP.GE.AND P3, PT, R53, UR14, PT ;  /* 0x0000000e35007c0c */ /* 0x000fe4000bf66270 */
[----:B------:R-:W-:Y:S01]  /*ae490*/  ISETP.LT.AND P4, PT, R11, UR29, !P1 ;  /* 0x0000001d0b007c0c */ /* 0x000fe2000cf81270 */
[----:B------:R-:W4:Y:S01]  /*ae4a0*/  LDL.LU R10, [R1+0x3f98] ;  /* 0x003f9800010a7983 */ /* 0x000f220000300800 */
[----:B------:R-:W-:Y:S01]  /*ae4b0*/  ISETP.LT.AND P5, PT, R15, UR42, !P1 ;  /* 0x0000002a0f007c0c */ /* 0x000fe2000cfa1270 */
[----:B------:R-:W-:Y:S01]  /*ae4c0*/  IMAD.WIDE R6, R55, 0x2, R2 ;  /* 0x0000000237067825 */ /* 0x000fe200078e0202 */
[----:B------:R-:W-:Y:S01]  /*ae4d0*/  ISETP.LT.AND P6, PT, R19, UR32, !P1 ;  /* 0x0000002013007c0c */ /* 0x000fe2000cfc1270 */
[----:B------:R-:W3:Y:S01]  /*ae4e0*/  LDL.LU R53, [R1+0x288] ;  /* 0x0002880001357983 */ /* 0x000ee20000300800 */
[----:B------:R-:W0:Y:S03]  /*ae4f0*/  LDCU UR29, c[0x0][0x398] ;  /* 0x00007300ff1d77ac */ /* 0x000e260008000800 */
[----:B------:R1:W-:Y:S01]  /*ae500*/  @P2 STG.E.U16 desc[UR8][R4.64], R52 ;  /* 0x0000003404002986 */ /* 0x0003e2000c101508 */
[----:B------:R-:W-:Y:S01]  /*ae510*/  IMAD.WIDE R50, R55, 0x2, R20 ;  /* 0x0000000237327825 */ /* 0x000fe200078e0214 */
[----:B------:R-:W0:Y:S01]  /*ae520*/  LDCU UR14, c[0x0][0x3b8] ;  /* 0x00007700ff0e77ac */ /* 0x000e220008000800 */
[----:B------:R-:W0:Y:S01]  /*ae530*/  LDCU UR32, c[0x0][0x398] ;  /* 0x00007300ff2077ac */ /* 0x000e220008000800 */
[----:B-1----:R-:W3:Y:S01]  /*ae540*/  LDL.LU R5, [R1+0x338] ;  /* 0x0003380001057983 */ /* 0x002ee20000300800 */
[----:B------:R-:W-:-:S02]  /*ae550*/  ISETP.LT.AND P2, PT, R27, UR37, !P1 ;  /* 0x000000251b007c0c */ /* 0x000fc4000cf41270 */
[----:B--2---:R-:W-:Y:S01]  /*ae560*/  PRMT R56, R57, 0x7632, R56 ;  /* 0x0000763239387816 */ /* 0x004fe20000000038 */
[----:B---3--:R1:W-:Y:S01]  /*ae570*/  @P4 STG.E.U16 desc[UR8][R6.64], R5 ;  /* 0x0000000506004986 */ /* 0x0083e2000c101508 */
[----:B------:R-:W-:-:S03]  /*ae580*/  ISETP.LT.AND P4, PT, R31, UR38, !P1 ;  /* 0x000000261f007c0c */ /* 0x000fc6000cf81270 */
[----:B------:R2:W-:Y:S01]  /*ae590*/  @P5 STG.E.U16 desc[UR8][R50.64], R54 ;  /* 0x0000003632005986 */ /* 0x0005e2000c101508 */
[----:B------:R-:W-:Y:S01]  /*ae5a0*/  ISETP.LT.AND P5, PT, R59, UR25, !P1 ;  /* 0x000000193b007c0c */ /* 0x000fe2000cfa1270 */
[----:B------:R-:W3:Y:S01]  /*ae5b0*/  LDCU UR25, c[0x0][0x398] ;  /* 0x00007300ff1977ac */ /* 0x000ee20008000800 */
[----:B-1----:R-:W-:Y:S01]  /*ae5c0*/  IMAD.WIDE R4, R55, 0x2, R22 ;  /* 0x0000000237047825 */ /* 0x002fe200078e0216 */
[----:B--2---:R-:W-:-:S04]  /*ae5d0*/  PRMT R54, R53, 0x7632, R54 ;  /* 0x0000763235367816 */ /* 0x004fc80000000036 */
[----:B------:R1:W-:Y:S01]  /*ae5e0*/  @P6 STG.E.U16 desc[UR8][R4.64], R53 ;  /* 0x0000003504006986 */ /* 0x0003e2000c101508 */
[----:B------:R-:W-:-:S04]  /*ae5f0*/  IMAD.WIDE R6, R55, 0x2, R42 ;  /* 0x0000000237067825 */ /* 0x000fc800078e022a */
[----:B------:R-:W-:-:S04]  /*ae600*/  IMAD.WIDE R50, R55, 0x2, R44 ;  /* 0x0000000237327825 */ /* 0x000fc800078e022c */
[----:B-1----:R-:W-:-:S05]  /*ae610*/  IMAD.WIDE R4, R55, 0x2, R40 ;  /* 0x0000000237047825 */ /* 0x002fca00078e0228 */
[----:B------:R1:W-:Y:S04]  /*ae620*/  @P2 STG.E.U16 desc[UR8][R4.64], R54 ;  /* 0x0000003604002986 */ /* 0x0003e8000c101508 */
[----:B------:R-:W-:Y:S04]  /*ae630*/  @P4 STG.E.U16 desc[UR8][R6.64], R57 ;  /* 0x0000003906004986 */ /* 0x000fe8000c101508 */
[----:B------:R2:W-:Y:S04]  /*ae640*/  @P5 STG.E.U16 desc[UR8][R50.64], R56 ;  /* 0x0000003832005986 */ /* 0x0005e8000c101508 */
[----:B-1----:R-:W3:Y:S04]  /*ae650*/  LDL.LU R54, [R1+0x34c] ;  /* 0x00034c0001367983 */ /* 0x002ee80000300800 */
[----:B--2---:R-:W2:Y:S01]  /*ae660*/  LDL.LU R56, [R1+0x29c] ;  /* 0x00029c0001387983 */ /* 0x004ea20000300800 */
[----:B------:R-:W-:Y:S01]  /*ae670*/  ISETP.LT.AND P6, PT, R61, UR28, !P1 ;  /* 0x0000001c3d007c0c */ /* 0x000fe2000cfc1270 */
[----:B------:R-:W-:Y:S01]  /*ae680*/  IMAD.WIDE R52, R55, 0x2, R46 ;  /* 0x0000000237347825 */ /* 0x000fe200078e022e */
[----:B------:R-:W-:Y:S01]  /*ae690*/  PRMT R6, R58, 0x7632, R6 ;  /* 0x000076323a067816 */ /* 0x000fe20000000006 */
[----:B------:R-:W4:Y:S01]  /*ae6a0*/  LDL.LU R57, [R1+0x36c] ;  /* 0x00036c0001397983 */ /* 0x000f220000300800 */
[----:B------:R-:W-:Y:S01]  /*ae6b0*/  ISETP.LT.AND P2, PT, R11, UR20, !P3 ;  /* 0x000000140b007c0c */ /* 0x000fe2000df41270 */
[C---:B------:R-:W-:Y:S01]  /*ae6c0*/  IMAD.WIDE R4, R55.reuse, 0x2, R48 ;  /* 0x0000000237047825 */ /* 0x040fe200078e0230 */
[----:B------:R-:W-:Y:S01]  /*ae6d0*/  ISETP.LT.AND P1, PT, R60, UR30, !P1 ;  /* 0x0000001e3c007c0c */ /* 0x000fe2000cf21270 */
[----:B------:R-:W1:Y:S06]  /*ae6e0*/  LDCU UR28, c[0x0][0x398] ;  /* 0x00007300ff1c77ac */ /* 0x000e6c0008000800 */
[----:B------:R1:W-:Y:S01]  /*ae6f0*/  @P6 STG.E.U16 desc[UR8][R52.64], R58 ;  /* 0x0000003a34006986 */ /* 0x0003e2000c101508 */
[----:B------:R-:W-:Y:S01]  /*ae700*/  VIADD R55, R55, UR12 ;  /* 0x0000000c37377c36 */ /* 0x000fe20008000000 */
[----:B------:R-:W-:Y:S01]  /*ae710*/  ISETP.LT.AND P4, PT, R15, UR22, !P3 ;  /* 0x000000160f007c0c */ /* 0x000fe2000df81270 */
[----:B------:R-:W-:Y:S01]  /*ae720*/  VIADD R50, R35, 0x37 ;  /* 0x0000003723327836 */ /* 0x000fe20000000000 */
[----:B0-----:R-:W-:Y:S01]  /*ae730*/  ISETP.LT.AND P5, PT, R19, UR33, !P3 ;  /* 0x0000002113007c0c */ /* 0x001fe2000dfa1270 */
[----:B------:R-:W0:Y:S01]  /*ae740*/  LDCU UR12, c[0x0][0x398] ;  /* 0x00007300ff0c77ac */ /* 0x000e220008000800 */
[----:B------:R-:W0:Y:S01]  /*ae750*/  LDCU UR20, c[0x0][0x398] ;  /* 0x00007300ff1477ac */ /* 0x000e220008000800 */
[----:B-1----:R-:W4:Y:S01]  /*ae760*/  LDL.LU R58, [R1+0x35c] ;  /* 0x00035c00013a7983 */ /* 0x002f220000300800 */
[----:B------:R-:W-:Y:S01]  /*ae770*/  ISETP.LT.AND P6, PT, R27, UR35, !P3 ;  /* 0x000000231b007c0c */ /* 0x000fe2000dfc1270 */
[----:B------:R-:W1:Y:S02]  /*ae780*/  LDCU UR22, c[0x0][0x398] ;  /* 0x00007300ff1677ac */ /* 0x000e640008000800 */
[----:B------:R0:W-:Y:S01]  /*ae790*/  @P1 STG.E.U16 desc[UR8][R4.64], R6 ;  /* 0x0000000604001986 */ /* 0x0001e2000c101508 */
[----:B------:R-:W1:Y:S01]  /*ae7a0*/  LDCU UR30, c[0x0][0x398] ;  /* 0x00007300ff1e77ac */ /* 0x000e620008000800 */
[----:B0-----:R-:W-:-:S04]  /*ae7b0*/  IMAD.WIDE R4, R55, 0x2, R2 ;  /* 0x0000000237047825 */ /* 0x001fc800078e0202 */
[----:B------:R-:W-:Y:S01]  /*ae7c0*/  IMAD.WIDE R6, R55, 0x2, R20 ;  /* 0x0000000237067825 */ /* 0x000fe200078e0214 */
[----:B------:R-:W-:Y:S01]  /*ae7d0*/  ISETP.GE.AND P1, PT, R50, UR18, PT ;  /* 0x0000001232007c0c */ /* 0x000fe2000bf26270 */
[----:B------:R-:W0:Y:S01]  /*ae7e0*/  LDCU UR18, c[0x0][0x398] ;  /* 0x00007300ff1277ac */ /* 0x000e220008000800 */
[----:B---3--:R-:W-:Y:S02]  /*ae7f0*/  PRMT R50, R54, 0x7632, R50 ;  /* 0x0000763236327816 */ /* 0x008fe40000000032 */
[----:B--2---:R-:W-:Y:S01]  /*ae800*/  PRMT R51, R56, 0x7632, R51 ;  /* 0x0000763238337816 */ /* 0x004fe20000000033 */
[----:B------:R2:W-:Y:S01]  /*ae810*/  @P2 STG.E.U16 desc[UR8][R4.64], R56 ;  /* 0x0000003804002986 */ /* 0x0005e2000c101508 */
[----:B------:R-:W-:-:S03]  /*ae820*/  ISETP.LT.AND P2, PT, R31, UR36, !P3 ;  /* 0x000000241f007c0c */ /* 0x000fc6000df41270 */
[----:B------:R3:W-:Y:S01]  /*ae830*/  @P4 STG.E.U16 desc[UR8][R6.64], R51 ;  /* 0x0000003306004986 */ /* 0x0007e2000c101508 */
[----:B------:R-:W-:-:S03]  /*ae840*/  ISETP.LT.AND P4, PT, R59, UR39, !P3 ;  /* 0x000000273b007c0c */ /* 0x000fc6000df81270 */
[----:B--2---:R-:W2:Y:S01]  /*ae850*/  LDL.LU R56, [R1+0x33c] ;  /* 0x00033c0001387983 */ /* 0x004ea20000300800 */
[----:B------:R-:W-:-:S04]  /*ae860*/  IMAD.WIDE R4, R55, 0x2, R22 ;  /* 0x0000000237047825 */ /* 0x000fc800078e0216 */
[----:B---3--:R-:W-:Y:S01]  /*ae870*/  IMAD.WIDE R6, R55, 0x2, R40 ;  /* 0x0000000237067825 */ /* 0x008fe200078e0228 */
[----:B------:R3:W-:Y:S01]  /*ae880*/  @P5 STG.E.U16 desc[UR8][R4.64], R54 ;  /* 0x0000003604005986 */ /* 0x0007e2000c101508 */
[----:B------:R-:W-:Y:S01]  /*ae890*/  ISETP.LT.AND P5, PT, R61, UR24, !P3 ;  /* 0x000000183d007c0c */ /* 0x000fe2000dfa1270 */
[----:B------:R-:W0:Y:S01]  /*ae8a0*/  LDCU UR24, c[0x0][0x398] ;  /* 0x00007300ff1877ac */ /* 0x000e220008000800 */
[----:B----4-:R-:W-:Y:S01]  /*ae8b0*/  PRMT R52, R57, 0x7632, R52 ;  /* 0x0000763239347816 */ /* 0x010fe20000000034 */
[----:B------:R4:W-:Y:S04]  /*ae8c0*/  @P6 STG.E.U16 desc[UR8][R6.64], R50 ;  /* 0x0000003206006986 */ /* 0x0009e8000c101508 */
[----:B---3--:R-:W3:Y:S01]  /*ae8d0*/  LDL.LU R54, [R1+0x28c] ;  /* 0x00028c0001367983 */ /* 0x008ee20000300800 */
[----:B------:R-:W-:-:S05]  /*ae8e0*/  IMAD.WIDE R4, R55, 0x2, R42 ;  /* 0x0000000237047825 */ /* 0x000fca00078e022a */
[----:B------:R0:W-:Y:S01]  /*ae8f0*/  @P2 STG.E.U16 desc[UR8][R4.64], R57 ;  /* 0x0000003904002986 */ /* 0x0001e2000c101508 */
[----:B----4-:R-:W-:-:S04]  /*ae900*/  IMAD.WIDE R6, R55, 0x2, R44 ;  /* 0x0000000237067825 */ /* 0x010fc800078e022c */
[----:B------:R-:W-:Y:S01]  /*ae910*/  IMAD.WIDE R50, R55, 0x2, R46 ;  /* 0x0000000237327825 */ /* 0x000fe200078e022e */
[----:B------:R4:W-:Y:S04]  /*ae920*/  @P4 STG.E.U16 desc[UR8][R6.64], R52 ;  /* 0x0000003406004986 */ /* 0x0009e8000c101508 */
[----:B0-----:R-:W3:Y:S04]  /*ae930*/  LDL.LU R57, [R1+0x27c] ;  /* 0x00027c0001397983 */ /* 0x001ee80000300800 */
[----:B------:R0:W-:Y:S01]  /*ae940*/  @P5 STG.E.U16 desc[UR8][R50.64], R58 ;  /* 0x0000003a32005986 */ /* 0x0001e2000c101508 */
[----:B----4-:R-:W-:-:S03]  /*ae950*/  PRMT R6, R58, 0x7632, R6 ;  /* 0x000076323a067816 */ /* 0x010fc60000000006 */
[----:B0-----:R-:W4:Y:S01]  /*ae960*/  LDL.LU R58, [R1+0x26c] ;  /* 0x00026c00013a7983 */ /* 0x001f220000300800 */
[----:B------:R-:W-:Y:S02]  /*ae970*/  ISETP.LT.AND P3, PT, R60, UR21, !P3 ;  /* 0x000000153c007c0c */ /* 0x000fe4000df61270 */
[----:B------:R-:W-:Y:S01]  /*ae980*/  ISETP.LT.AND P2, PT, R11, UR23, !P1 ;  /* 0x000000170b007c0c */ /* 0x000fe2000cf41270 */
[----:B------:R-:W-:Y:S01]  /*ae990*/  IMAD.WIDE R4, R55, 0x2, R48 ;  /* 0x0000000237047825 */ /* 0x000fe200078e0230 */
[----:B------:R-:W-:Y:S01]  /*ae9a0*/  ISETP.LT.AND P4, PT, R15, UR26, !P1 ;  /* 0x0000001a0f007c0c */ /* 0x000fe2000cf81270 */
[----:B------:R-:W0:Y:S02]  /*ae9b0*/  LDCU UR21, c[0x0][0x398] ;  /* 0x00007300ff1577ac */ /* 0x000e240008000800 */
[----:B------:R-:W-:Y:S01]  /*ae9c0*/  VIADD R55, R55, UR6 ;  /* 0x0000000637377c36 */ /* 0x000fe20008000000 */
[----:B------:R-:W-:Y:S02]  /*ae9d0*/  ISETP.LT.AND P5, PT, R19, UR27, !P1 ;  /* 0x0000001b13007c0c */ /* 0x000fe4000cfa1270 */
[----:B------:R-:W-:Y:S01]  /*ae9e0*/  ISETP.LT.AND P6, PT, R27, UR16, !P1 ;  /* 0x000000101b007c0c */ /* 0x000fe2000cfc1270 */
[C---:B------:R-:W-:Y:S01]  /*ae9f0*/  VIADD R50, R35.reuse, 0x38 ;  /* 0x0000003823327836 */ /* 0x040fe20000000000 */
[----:B------:R-:W0:Y:S01]  /*aea00*/  LDCU UR23, c[0x0][0x398] ;  /* 0x00007300ff1777ac */ /* 0x000e220008000800 */
[----:B------:R1:W-:Y:S03]  /*aea10*/  @P3 STG.E.U16 desc[UR8][R4.64], R6 ;  /* 0x0000000604003986 */ /* 0x0003e6000c101508 */
[----:B------:R-:W-:Y:S01]  /*aea20*/  ISETP.GE.AND P3, PT, R50, UR19, PT ;  /* 0x0000001332007c0c */ /* 0x000fe2000bf66270 */
[----:B------:R-:W-:Y:S01]  /*aea30*/  VIADD R53, R35, 0x39 ;  /* 0x0000003923357836 */ /* 0x000fe20000000000 */
[----:B------:R-:W0:Y:S01]  /*aea40*/  LDCU UR6, c[0x0][0x3b8] ;  /* 0x00007700ff0677ac */ /* 0x000e220008000800 */
[----:B------:R-:W0:Y:S01]  /*aea50*/  LDCU UR16, c[0x0][0x398] ;  /* 0x00007300ff1077ac */ /* 0x000e220008000800 */
[C---:B-1----:R-:W-:Y:S01]  /*aea60*/  IMAD.WIDE R4, R55.reuse, 0x2, R2 ;  /* 0x0000000237047825 */ /* 0x042fe200078e0202 */
[----:B------:R-:W1:Y:S03]  /*aea70*/  LDCU UR19, c[0x0][0x398] ;  /* 0x00007300ff1377ac */ /* 0x000e660008000800 */
[----:B------:R-:W-:Y:S01]  /*aea80*/  IMAD.WIDE R6, R55, 0x2, R20 ;  /* 0x0000000237067825 */ /* 0x000fe200078e0214 */
[----:B------:R-:W0:Y:S01]  /*aea90*/  LDCU UR26, c[0x0][0x398] ;  /* 0x00007300ff1a77ac */ /* 0x000e220008000800 */
[----:B------:R-:W0:Y:S01]  /*aeaa0*/  LDCU UR27, c[0x0][0x398] ;  /* 0x00007300ff1b77ac */ /* 0x000e220008000800 */
[----:B--2---:R-:W-:Y:S01]  /*aeab0*/  PRMT R51, R56, 0x7632, R51 ;  /* 0x0000763238337816 */ /* 0x004fe20000000033 */
[----:B------:R2:W-:Y:S01]  /*aeac0*/  @P2 STG.E.U16 desc[UR8][R4.64], R56 ;  /* 0x0000003804002986 */ /* 0x0005e2000c101508 */
[----:B------:R-:W-:-:S03]  /*aead0*/  ISETP.LT.AND P2, PT, R31, UR29, !P1 ;  /* 0x0000001d1f007c0c */ /* 0x000fc6000cf41270 */
[----:B------:R0:W-:Y:S01]  /*aeae0*/  @P4 STG.E.U16 desc[UR8][R6.64], R51 ;  /* 0x0000003306004986 */ /* 0x0001e2000c101508 */
[----:B------:R-:W-:Y:S01]  /*aeaf0*/  ISETP.LT.AND P4, PT, R59, UR31, !P1 ;  /* 0x0000001f3b007c0c */ /* 0x000fe2000cf81270 */
[----:B--2---:R-:W-:-:S04]  /*aeb00*/  IMAD.WIDE R4, R55, 0x2, R22 ;  /* 0x0000000237047825 */ /* 0x004fc800078e0216 */
[----:B0-----:R-:W-:Y:S01]  /*aeb10*/  IMAD.WIDE R6, R55, 0x2, R40 ;  /* 0x0000000237067825 */ /* 0x001fe200078e0228 */
[----:B---3--:R-:W-:Y:S01]  /*aeb20*/  PRMT R50, R54, 0x7632, R50 ;  /* 0x0000763236327816 */ /* 0x008fe20000000032 */
[----:B------:R0:W-:Y:S01]  /*aeb30*/  @P5 STG.E.U16 desc[UR8][R4.64], R54 ;  /* 0x0000003604005986 */ /* 0x0001e2000c101508 */
[----:B------:R-:W-:Y:S01]  /*aeb40*/  ISETP.LT.AND P5, PT, R61, UR25, !P1 ;  /* 0x000000193d007c0c */ /* 0x000fe2000cfa1270 */
[----:B------:R-:W2:Y:S01]  /*aeb50*/  LDCU UR25, c[0x0][0x398] ;  /* 0x00007300ff1977ac */ /* 0x000ea20008000800 */
[----:B------:R-:W-:Y:S01]  /*aeb60*/  ISETP.LT.AND P1, PT, R60, UR28, !P1 ;  /* 0x0000001c3c007c0c */ /* 0x000fe2000cf21270 */
[----:B------:R3:W-:Y:S01]  /*aeb70*/  @P6 STG.E.U16 desc[UR8][R6.64], R50 ;  /* 0x0000003206006986 */ /* 0x0007e2000c101508 */
[C---:B0-----:R-:W-:Y:S01]  /*aeb80*/  IMAD.WIDE R4, R55.reuse, 0x2, R42 ;  /* 0x0000000237047825 */ /* 0x041fe200078e022a */
[----:B------:R-:W0:Y:S03]  /*aeb90*/  LDCU UR28, c[0x0][0x398] ;  /* 0x00007300ff1c77ac */ /* 0x000e260008000800 */
[----:B---3--:R-:W-:Y:S01]  /*aeba0*/  IMAD.WIDE R6, R55, 0x2, R44 ;  /* 0x0000000237067825 */ /* 0x008fe200078e022c */
[----:B------:R-:W-:Y:S01]  /*aebb0*/  PRMT R52, R57, 0x7632, R52 ;  /* 0x0000763239347816 */ /* 0x000fe20000000034 */
[----:B------:R3:W-:Y:S01]  /*aebc0*/  @P2 STG.E.U16 desc[UR8][R4.64], R57 ;  /* 0x0000003904002986 */ /* 0x0007e2000c101508 */
[----:B------:R-:W-:Y:S01]  /*aebd0*/  ISETP.LT.AND P6, PT, R15, UR20, !P3 ;  /* 0x000000140f007c0c */ /* 0x000fe2000dfc1270 */
[----:B------:R-:W-:Y:S01]  /*aebe0*/  IMAD.WIDE R50, R55, 0x2, R46 ;  /* 0x0000000237327825 */ /* 0x000fe200078e022e */
[----:B------:R-:W-:Y:S01]  /*aebf0*/  ISETP.LT.AND P2, PT, R19, UR18, !P3 ;  /* 0x0000001213007c0c */ /* 0x000fe2000df41270 */
[----:B------:R4:W-:Y:S01]  /*aec00*/  @P4 STG.E.U16 desc[UR8][R6.64], R52 ;  /* 0x0000003406004986 */ /* 0x0009e2000c101508 */
[----:B------:R-:W-:Y:S01]  /*aec10*/  ISETP.LT.AND P4, PT, R11, UR12, !P3 ;  /* 0x0000000c0b007c0c */ /* 0x000fe2000df81270 */
[----:B------:R-:W0:Y:S01]  /*aec20*/  LDCU UR18, c[0x0][0x398] ;  /* 0x00007300ff1277ac */ /* 0x000e220008000800 */
[----:B------:R-:W0:Y:S01]  /*aec30*/  LDCU UR12, c[0x0][0x3b8] ;  /* 0x00007700ff0c77ac */ /* 0x000e220008000800 */
[----:B---3--:R-:W-:Y:S01]  /*aec40*/  IMAD.WIDE R4, R55, 0x2, R48 ;  /* 0x0000000237047825 */ /* 0x008fe200078e0230 */
[----:B------:R-:W3:Y:S01]  /*aec50*/  LDCU UR20, c[0x0][0x398] ;  /* 0x00007300ff1477ac */ /* 0x000ee20008000800 */
[----:B----4-:R-:W-:-:S02]  /*aec60*/  PRMT R6, R58, 0x7632, R6 ;  /* 0x000076323a067816 */ /* 0x010fc40000000006 */
[----:B------:R-:W-:Y:S01]  /*aec70*/  VIADD R52, R55, UR14 ;  /* 0x0000000e37347c36 */ /* 0x000fe20008000000 */
[----:B------:R4:W-:Y:S01]  /*aec80*/  @P5 STG.E.U16 desc[UR8][R50.64], R58 ;  /* 0x0000003a32005986 */ /* 0x0009e2000c101508 */
[----:B------:R-:W-:Y:S01]  /*aec90*/  ISETP.LT.AND P5, PT, R27, UR22, !P3 ;  /* 0x000000161b007c0c */ /* 0x000fe2000dfa1270 */
[----:B------:R-:W0:Y:S02]  /*aeca0*/  LDCU UR14, c[0x0][0x398] ;  /* 0x00007300ff0e77ac */ /* 0x000e240008000800 */
[----:B------:R1:W-:Y:S01]  /*aecb0*/  @P1 STG.E.U16 desc[UR8][R4.64], R6 ;  /* 0x0000000604001986 */ /* 0x0003e2000c101508 */
[----:B------:R-:W0:Y:S01]  /*aecc0*/  LDCU UR22, c[0x0][0x398] ;  /* 0x00007300ff1677ac */ /* 0x000e220008000800 */
[----:B----4-:R-:W-:Y:S01]  /*aecd0*/  PRMT R50, R8, 0x7632, R50 ;  /* 0x0000763208327816 */ /* 0x010fe20000000032 */
[----:B-1----:R-:W-:-:S04]  /*aece0*/  IMAD.WIDE R4, R52, 0x2, R2 ;  /* 0x0000000234047825 */ /* 0x002fc800078e0202 */
[----:B------:R-:W-:Y:S01]  /*aecf0*/  IMAD.WIDE R6, R52, 0x2, R20 ;  /* 0x0000000234067825 */ /* 0x000fe200078e0214 */
[----:B------:R1:W-:Y:S01]  /*aed00*/  @P4 STG.E.U16 desc[UR8][R4.64], R8 ;  /* 0x0000000804004986 */ /* 0x0003e2000c101508 */
[----:B------:R-:W-:Y:S01]  /*aed10*/  ISETP.LT.AND P4, PT, R59, UR21, !P3 ;  /* 0x000000153b007c0c */ /* 0x000fe2000df81270 */
[----:B------:R-:W4:Y:S02]  /*aed20*/  LDCU UR21, c[0x0][0x398] ;  /* 0x00007300ff1577ac */ /* 0x000f240008000800 */
[----:B------:R0:W-:Y:S01]  /*aed30*/  @P6 STG.E.U16 desc[UR8][R6.64], R50 ;  /* 0x0000003206006986 */ /* 0x0001e2000c101508 */
[----:B------:R-:W-:Y:S02]  /*aed40*/  ISETP.LT.AND P6, PT, R31, UR24, !P3 ;  /* 0x000000181f007c0c */ /* 0x000fe4000dfc1270 */
[----:B------:R-:W-:Y:S01]  /*aed50*/  PRMT R51, R12, 0x7632, R51 ;  /* 0x000076320c337816 */ /* 0x000fe20000000033 */
[----:B-1----:R-:W-:-:S04]  /*aed60*/  IMAD.WIDE R4, R52, 0x2, R22 ;  /* 0x0000000234047825 */ /* 0x002fc800078e0216 */
[----:B0-----:R-:W-:Y:S01]  /*aed70*/  IMAD.WIDE R6, R52, 0x2, R40 ;  /* 0x0000000234067825 */ /* 0x001fe200078e0228 */
[----:B------:R0:W-:Y:S01]  /*aed80*/  @P2 STG.E.U16 desc[UR8][R4.64], R12 ;  /* 0x0000000c04002986 */ /* 0x0001e2000c101508 */
[----:B------:R-:W-:Y:S01]  /*aed90*/  ISETP.GE.AND P1, PT, R53, UR5, PT ;  /* 0x0000000535007c0c */ /* 0x000fe2000bf26270 */
[----:B------:R-:W1:Y:S01]  /*aeda0*/  LDCU UR5, c[0x0][0x3b8] ;  /* 0x00007700ff0577ac */ /* 0x000e620008000800 */
[----:B------:R-:W-:Y:S01]  /*aedb0*/  PRMT R53, R16, 0x7632, R53 ;  /* 0x0000763210357816 */ /* 0x000fe20000000035 */
[----:B------:R2:W-:Y:S01]  /*aedc0*/  @P5 STG.E.U16 desc[UR8][R6.64], R51 ;  /* 0x0000003306005986 */ /* 0x0005e2000c101508 */
[----:B------:R-:W-:Y:S01]  /*aedd0*/  ISETP.LT.AND P5, PT, R61, UR30, !P3 ;  /* 0x0000001e3d007c0c */ /* 0x000fe2000dfa1270 */
[----:B0-----:R-:W-:-:S04]  /*aede0*/  IMAD.WIDE R4, R52, 0x2, R42 ;  /* 0x0000000234047825 */ /* 0x001fc800078e022a */
[----:B--2---:R-:W-:Y:S01]  /*aedf0*/  IMAD.WIDE R6, R52, 0x2, R44 ;  /* 0x0000000234067825 */ /* 0x004fe200078e022c */
[----:B------:R-:W-:Y:S01]  /*aee00*/  @P6 STG.E.U16 desc[UR8][R4.64], R16 ;  /* 0x0000001004006986 */ /* 0x000fe2000c101508 */
[----:B------:R-:W-:-:S03]  /*aee10*/  ISETP.LT.AND P3, PT, R60, UR32, !P3 ;  /* 0x000000203c007c0c */ /* 0x000fc6000df61270 */
[----:B------:R0:W-:Y:S01]  /*aee20*/  @P4 STG.E.U16 desc[UR8][R6.64], R53 ;  /* 0x0000003506004986 */ /* 0x0001e2000c101508 */
[----:B------:R-:W-:-:S03]  /*aee30*/  VIADD R8, R35, 0x3a ;  /* 0x0000003a23087836 */ /* 0x000fc60000000000 */
[----:B------:R2:W1:Y:S01]  /*aee40*/  LDS.128 R4, [R0] ;  /* 0x0000000000047984 */ /* 0x0004620000000c00 */
[----:B------:R-:W-:Y:S01]  /*aee50*/  ISETP.LT.AND P4, PT, R11, UR23, !P1 ;  /* 0x000000170b007c0c */ /* 0x000fe2000cf81270 */
[----:B------:R-:W-:Y:S01]  /*aee60*/  IMAD.WIDE R50, R52, 0x2, R46 ;  /* 0x0000000234327825 */ /* 0x000fe200078e022e */
[----:B------:R-:W-:Y:S01]  /*aee70*/  ISETP.GE.AND P2, PT, R8, UR17, PT ;  /* 0x0000001108007c0c */ /* 0x000fe2000bf46270 */
[----:B------:R-:W1:Y:S02]  /*aee80*/  LDCU UR17, c[0x0][0x398] ;  /* 0x00007300ff1177ac */ /* 0x000e640008000800 */
[C---:B------:R-:W-:Y:S01]  /*aee90*/  VIADD R8, R52.reuse, UR6 ;  /* 0x0000000634087c36 */ /* 0x040fe20008000000 */
[----:B------:R3:W-:Y:S01]  /*aeea0*/  @P5 STG.E.U16 desc[UR8][R50.64], R24 ;  /* 0x0000001832005986 */ /* 0x0007e2000c101508 */
[----:B0-----:R-:W-:Y:S01]  /*aeeb0*/  IMAD.WIDE R52, R52, 0x2, R48 ;  /* 0x0000000234347825 */ /* 0x001fe200078e0230 */
[----:B--2---:R-:W-:Y:S01]  /*aeec0*/  PRMT R0, R24, 0x7632, R0 ;  /* 0x0000763218007816 */ /* 0x004fe20000000000 */
[----:B------:R-:W0:Y:S01]  /*aeed0*/  LDCU UR6, c[0x0][0x398] ;  /* 0x00007300ff0677ac */ /* 0x000e220008000800 */
[----:B------:R-:W-:-:S03]  /*aeee0*/  ISETP.LT.AND P5, PT, R15, UR16, !P1 ;  /* 0x000000100f007c0c */ /* 0x000fc6000cfa1270 */
[----:B------:R2:W-:Y:S01]  /*aeef0*/  @P3 STG.E.U16 desc[UR8][R52.64], R0 ;  /* 0x0000000034003986 */ /* 0x0005e2000c101508 */
[----:B------:R-:W-:Y:S02]  /*aef00*/  ISETP.LT.AND P3, PT, R19, UR19, !P1 ;  /* 0x0000001313007c0c */ /* 0x000fe4000cf61270 */
[----:B------:R-:W-:Y:S02]  /*aef10*/  ISETP.LT.AND P6, PT, R27, UR25, !P1 ;  /* 0x000000191b007c0c */ /* 0x000fe4000cfc1270 */
[----:B------:R-:W-:Y:S01]  /*aef20*/  PRMT R12, R28, 0x7632, R12 ;  /* 0x000076321c0c7816 */ /* 0x000fe2000000000c */
[----:B---3--:R-:W-:Y:S01]  /*aef30*/  IMAD.WIDE R50, R8, 0x2, R2 ;  /* 0x0000000208327825 */ /* 0x008fe200078e0202 */
[----:B------:R-:W-:Y:S01]  /*aef40*/  PRMT R16, R32, 0x7632, R16 ;  /* 0x0000763220107816 */ /* 0x000fe20000000010 */
[----:B------:R-:W3:Y:S03]  /*aef50*/  LDCU UR16, c[0x0][0x398] ;  /* 0x00007300ff1077ac */ /* 0x000ee60008000800 */
[----:B------:R0:W-:Y:S01]  /*aef60*/  @P4 STG.E.U16 desc[UR8][R50.64], R28 ;  /* 0x0000001c32004986 */ /* 0x0001e2000c101508 */
[----:B------:R-:W-:Y:S01]  /*aef70*/  ISETP.LT.AND P4, PT, R31, UR26, !P1 ;  /* 0x0000001a1f007c0c */ /* 0x000fe2000cf81270 */
[C---:B--2---:R-:W-:Y:S01]  /*aef80*/  IMAD.WIDE R52, R8.reuse, 0x2, R22 ;  /* 0x0000000208347825 */ /* 0x044fe200078e0216 */
[----:B------:R-:W2:Y:S03]  /*aef90*/  LDCU UR23, c[0x0][0x398] ;  /* 0x00007300ff1777ac */ /* 0x000ea60008000800 */
[----:B------:R-:W-:Y:S01]  /*aefa0*/  IMAD.WIDE R54, R8, 0x2, R40 ;  /* 0x0000000208367825 */ /* 0x000fe200078e0228 */
[----:B------:R-:W-:Y:S01]  /*aefb0*/  PRMT R24, R36, 0x7632, R24 ;  /* 0x0000763224187816 */ /* 0x000fe20000000018 */
[----:B------:R-:W1:Y:S02]  /*aefc0*/  LDCU UR19, c[0x0][0x398] ;  /* 0x00007300ff1377ac */ /* 0x000e640008000800 */
[----:B0-----:R-:W-:-:S05]  /*aefd0*/  IMAD.WIDE R50, R8, 0x2, R20 ;  /* 0x0000000208327825 */ /* 0x001fca00078e0214 */
[----:B------:R0:W-:Y:S01]  /*aefe0*/  @P5 STG.E.U16 desc[UR8][R50.64], R12 ;  /* 0x0000000c32005986 */ /* 0x0001e2000c101508 */
[----:B------:R-:W-:-:S03]  /*aeff0*/  ISETP.LT.AND P5, PT, R59, UR27, !P1 ;  /* 0x0000001b3b007c0c */ /* 0x000fc6000cfa1270 */
[----:B------:R1:W-:Y:S04]  /*af000*/  @P3 STG.E.U16 desc[UR8][R52.64], R32 ;  /* 0x0000002034003986 */ /* 0x0003e8000c101508 */
[----:B------:R-:W-:Y:S01]  /*af010*/  @P6 STG.E.U16 desc[UR8][R54.64], R16 ;  /* 0x0000001036006986 */ /* 0x000fe2000c101508 */
[----:B------:R-:W-:Y:S02]  /*af020*/  ISETP.LT.AND P6, PT, R61, UR28, !P1 ;  /* 0x0000001c3d007c0c */ /* 0x000fe4000cfc1270 */
[----:B------:R-:W-:Y:S01]  /*af030*/  ISETP.LT.AND P1, PT, R60, UR14, !P1 ;  /* 0x0000000e3c007c0c */ /* 0x000fe2000cf21270 */
[----:B0-----:R-:W-:-:S04]  /*af040*/  IMAD.WIDE R50, R8, 0x2, R42 ;  /* 0x0000000208327825 */ /* 0x001fc800078e022a */
[----:B------:R-:W-:Y:S02]  /*af050*/  VIADD R0, R35, 0x3b ;  /* 0x0000003b23007836 */ /* 0x000fe40000000000 */
[----:B-1----:R-:W-:Y:S01]  /*af060*/  IMAD.WIDE R52, R8, 0x2, R44 ;  /* 0x0000000208347825 */ /* 0x002fe200078e022c */
[----:B------:R0:W-:Y:S01]  /*af070*/  @P4 STG.E.U16 desc[UR8][R50.64], R36 ;  /* 0x0000002432004986 */ /* 0x0001e2000c101508 */
[----:B------:R-:W-:Y:S01]  /*af080*/  ISETP.LT.AND P4, PT, R11, UR18, !P2 ;  /* 0x000000120b007c0c */ /* 0x000fe2000d781270 */
[----:B------:R-:W1:Y:S01]  /*af090*/  LDCU UR14, c[0x0][0x398] ;  /* 0x00007300ff0e77ac */ /* 0x000e620008000800 */
[----:B------:R-:W-:Y:S01]  /*af0a0*/  ISETP.GE.AND P3, PT, R0, UR15, PT ;  /* 0x0000000f00007c0c */ /* 0x000fe2000bf66270 */
[----:B------:R2:W-:Y:S01]  /*af0b0*/  @P5 STG.E.U16 desc[UR8][R52.64], R24 ;  /* 0x0000001834005986 */ /* 0x0005e2000c101508 */
[----:B------:R-:W-:Y:S01]  /*af0c0*/  PRMT R12, R4, 0x7632, R12 ;  /* 0x00007632040c7816 */ /* 0x000fe2000000000c */
[C---:B------:R-:W-:Y:S01]  /*af0d0*/  VIADD R0, R8.reuse, UR12 ;  /* 0x0000000c08007c36 */ /* 0x040fe20008000000 */
[----:B------:R-:W-:Y:S01]  /*af0e0*/  ISETP.LT.AND P5, PT, R15, UR20, !P2 ;  /* 0x000000140f007c0c */ /* 0x000fe2000d7a1270 */
[----:B------:R-:W1:Y:S01]  /*af0f0*/  LDCU UR15, c[0x0][0x398] ;  /* 0x00007300ff0f77ac */ /* 0x000e620008000800 */
[C---:B0-----:R-:W-:Y:S01]  /*af100*/  IMAD.WIDE R50, R8.reuse, 0x2, R46 ;  /* 0x0000000208327825 */ /* 0x041fe200078e022e */
[----:B------:R-:W-:Y:S01]  /*af110*/  PRMT R16, R9, 0x7632, R16 ;  /* 0x0000763209107816 */ /* 0x000fe20000000010 */
[----:B------:R-:W0:Y:S02]  /*af120*/  LDCU UR12, c[0x0][0x398] ;  /* 0x00007300ff0c77ac */ /* 0x000e240008000800 */
[----:B--2---:R-:W-:Y:S01]  /*af130*/  IMAD.WIDE R52, R8, 0x2, R48 ;  /* 0x0000000208347825 */ /* 0x004fe200078e0230 */
[----:B------:R2:W-:Y:S01]  /*af140*/  @P6 STG.E.U16 desc[UR8][R50.64], R4 ;  /* 0x0000000432006986 */ /* 0x0005e2000c101508 */
[----:B------:R-:W-:Y:S01]  /*af150*/  ISETP.LT.AND P6, PT, R27, UR17, !P2 ;  /* 0x000000111b007c0c */ /* 0x000fe2000d7c1270 */
[----:B------:R-:W0:Y:S02]  /*af160*/  LDCU UR18, c[0x0][0x398] ;  /* 0x00007300ff1277ac */ /* 0x000e240008000800 */
[----:B------:R1:W-:Y:S01]  /*af170*/  @P1 STG.E.U16 desc[UR8][R52.64], R12 ;  /* 0x0000000c34001986 */ /* 0x0003e2000c101508 */
[----:B----4-:R-:W-:Y:S01]  /*af180*/  ISETP.LT.AND P1, PT, R19, UR21, !P2 ;  /* 0x0000001513007c0c */ /* 0x010fe2000d721270 */
[----:B------:R-:W4:Y:S01]  /*af190*/  LDCU UR17, c[0x0][0x398] ;  /* 0x00007300ff1177ac */ /* 0x000f220008000800 */
[----:B------:R-:W-:-:S02]  /*af1a0*/  PRMT R24, R13, 0x7632, R24 ;  /* 0x000076320d187816 */ /* 0x000fc40000000018 */
[----:B------:R-:W-:Y:S01]  /*af1b0*/  PRMT R28, R17, 0x7632, R28 ;  /* 0x00007632111c7816 */ /* 0x000fe2000000001c */
[----:B------:R-:W0:Y:S01]  /*af1c0*/  LDCU UR20, c[0x0][0x398] ;  /* 0x00007300ff1477ac */ /* 0x000e220008000800 */
[C---:B--2---:R-:W-:Y:S01]  /*af1d0*/  IMAD.WIDE R50, R0.reuse, 0x2, R2 ;  /* 0x0000000200327825 */ /* 0x044fe200078e0202 */
[----:B------:R-:W2:Y:S04]  /*af1e0*/  LDCU UR21, c[0x0][0x398] ;  /* 0x00007300ff1577ac */ /* 0x000ea80008000800 */
[----:B------:R0:W-:Y:S01]  /*af1f0*/  @P4 STG.E.U16 desc[UR8][R50.64], R9 ;  /* 0x0000000932004986 */ /* 0x0001e2000c101508 */
[----:B------:R-:W-:Y:S01]  /*af200*/  ISETP.LT.AND P4, PT, R31, UR22, !P2 ;  /* 0x000000161f007c0c */ /* 0x000fe2000d781270 */
[----:B-1----:R-:W-:-:S04]  /*af210*/  IMAD.WIDE R52, R0, 0x2, R40 ;  /* 0x0000000200347825 */ /* 0x002fc800078e0228 */
[----:B0-----:R-:W-:-:S04]  /*af220*/  IMAD.WIDE R8, R0, 0x2, R20 ;  /* 0x0000000200087825 */ /* 0x001fc800078e0214 */
[----:B------:R-:W-:Y:S01]  /*af230*/  IMAD.WIDE R50, R0, 0x2, R22 ;  /* 0x0000000200327825 */ /* 0x000fe200078e0216 */
[----:B------:R0:W-:Y:S01]  /*af240*/  @P5 STG.E.U16 desc[UR8][R8.64], R16 ;  /* 0x0000001008005986 */ /* 0x0001e2000c101508 */
[----:B------:R-:W-:Y:S01]  /*af250*/  ISETP.LT.AND P5, PT, R59, UR6, !P2 ;  /* 0x000000063b007c0c */ /* 0x000fe2000d7a1270 */
[----:B------:R-:W1:Y:S02]  /*af260*/  LDCU UR6, c[0x0][0x3b8] ;  /* 0x00007700ff0677ac */ /* 0x000e640008000800 */
[----:B------:R2:W-:Y:S04]  /*af270*/  @P1 STG.E.U16 desc[UR8][R50.64], R13 ;  /* 0x0000000d32001986 */ /* 0x0005e8000c101508 */
[----:B------:R-:W-:Y:S01]  /*af280*/  @P6 STG.E.U16 desc[UR8][R52.64], R24 ;  /* 0x0000001834006986 */ /* 0x000fe2000c101508 */
[----:B---3--:R-:W-:Y:S01]  /*af290*/  ISETP.LT.AND P6, PT, R61, UR16, !P2 ;  /* 0x000000103d007c0c */ /* 0x008fe2000d7c1270 */
[----:B------:R-:W-:-:S02]  /*af2a0*/  VIADD R4, R35, 0x3c ;  /* 0x0000003c23047836 */ /* 0x000fc40000000000 */
[----:B0-----:R-:W-:Y:S01]  /*af2b0*/  IMAD.WIDE R8, R0, 0x2, R42 ;  /* 0x0000000200087825 */ /* 0x001fe200078e022a */
[----:B------:R-:W-:Y:S01]  /*af2c0*/  ISETP.LT.AND P2, PT, R60, UR19, !P2 ;  /* 0x000000133c007c0c */ /* 0x000fe2000d741270 */
[----:B------:R-:W0:Y:S02]  /*af2d0*/  LDCU UR16, c[0x0][0x398] ;  /* 0x00007300ff1077ac */ /* 0x000e240008000800 */
[C---:B--2---:R-:W-:Y:S01]  /*af2e0*/  IMAD.WIDE R12, R0.reuse, 0x2, R44 ;  /* 0x00000002000c7825 */ /* 0x044fe200078e022c */
[----:B------:R2:W-:Y:S01]  /*af2f0*/  @P4 STG.E.U16 desc[UR8][R8.64], R17 ;  /* 0x0000001108004986 */ /* 0x0005e2000c101508 */
[----:B------:R-:W-:Y:S02]  /*af300*/  ISETP.LT.AND P4, PT, R11, UR23, !P3 ;  /* 0x000000170b007c0c */ /* 0x000fe4000df81270 */
[----:B------:R-:W-:Y:S01]  /*af310*/  VIADD R51, R0, UR5 ;  /* 0x0000000500337c36 */ /* 0x000fe20008000000 */
[----:B------:R3:W-:Y:S01]  /*af320*/  @P5 STG.E.U16 desc[UR8][R12.64], R28 ;  /* 0x0000001c0c005986 */ /* 0x0007e2000c101508 */
[----:B------:R-:W-:Y:S01]  /*af330*/  ISETP.LT.AND P5, PT, R15, UR14, !P3 ;  /* 0x0000000e0f007c0c */ /* 0x000fe2000dfa1270 */
[----:B------:R-:W0:Y:S01]  /*af340*/  LDCU UR5, c[0x0][0x398] ;  /* 0x00007300ff0577ac */ /* 0x000e220008000800 */
[----:B------:R-:W-:Y:S01]  /*af350*/  ISETP.GE.AND P1, PT, R4, UR13, PT ;  /* 0x0000000d04007c0c */ /* 0x000fe2000bf26270 */
[----:B------:R-:W0:Y:S01]  /*af360*/  LDCU UR13, c[0x0][0x398] ;  /* 0x00007300ff0d77ac */ /* 0x000e220008000800 */
[C---:B--2---:R-:W-:Y:S01]  /*af370*/  IMAD.WIDE R8, R0.reuse, 0x2, R46 ;  /* 0x0000000200087825 */ /* 0x044fe200078e022e */
[----:B------:R-:W2:Y:S03]  /*af380*/  LDCU UR14, c[0x0][0x398] ;  /* 0x00007300ff0e77ac */ /* 0x000ea60008000800 */
[----:B---3--:R-:W-:Y:S01]  /*af390*/  IMAD.WIDE R12, R0, 0x2, R48 ;  /* 0x00000002000c7825 */ /* 0x008fe200078e0230 */
[----:B------:R-:W-:Y:S01]  /*af3a0*/  PRMT R0, R25, 0x7632, R0 ;  /* 0x0000763219007816 */ /* 0x000fe20000000000 */
[----:B------:R3:W-:Y:S01]  /*af3b0*/  @P6 STG.E.U16 desc[UR8][R8.64], R25 ;  /* 0x0000001908006986 */ /* 0x0007e2000c101508 */
[----:B------:R-:W-:Y:S01]  /*af3c0*/  ISETP.LT.AND P6, PT, R27, UR12, !P3 ;  /* 0x0000000c1b007c0c */ /* 0x000fe2000dfc1270 */
[----:B------:R-:W-:Y:S01]  /*af3d0*/  IMAD.WIDE R16, R51, 0x2, R40 ;  /* 0x0000000233107825 */ /* 0x000fe200078e0228 */
[----:B------:R-:W-:Y:S01]  /*af3e0*/  PRMT R4, R29, 0x7632, R4 ;  /* 0x000076321d047816 */ /* 0x000fe20000000004 */
[----:B------:R0:W-:Y:S01]  /*af3f0*/  @P2 STG.E.U16 desc[UR8][R12.64], R0 ;  /* 0x000000000c002986 */ /* 0x0001e2000c101508 */
[----:B------:R-:W-:Y:S01]  /*af400*/  ISETP.LT.AND P2, PT, R19, UR15, !P3 ;  /* 0x0000000f13007c0c */ /* 0x000fe2000df41270 */
[----:B------:R-:W1:Y:S01]  /*af410*/  LDCU UR12, c[0x0][0x398] ;  /* 0x00007300ff0c77ac */ /* 0x000e620008000800 */
[----:B------:R-:W1:Y:S01]  /*af420*/  LDCU UR15, c[0x0][0x398] ;  /* 0x00007300ff0f77ac */ /* 0x000e620008000800 */
[----:B---3--:R-:W-:-:S05]  /*af430*/  IMAD.WIDE R8, R51, 0x2, R2 ;  /* 0x0000000233087825 */ /* 0x008fca00078e0202 */
[----:B------:R3:W-:Y:S01]  /*af440*/  @P4 STG.E.U16 desc[UR8][R8.64], R29 ;  /* 0x0000001d08004986 */ /* 0x0007e2000c101508 */
[----:B------:R-:W-:Y:S01]  /*af450*/  ISETP.LT.AND P4, PT, R31, UR18, !P3 ;  /* 0x000000121f007c0c */ /* 0x000fe2000df81270 */
[----:B0-----:R-:W-:Y:S01]  /*af460*/  IMAD.WIDE R12, R51, 0x2, R22 ;  /* 0x00000002330c7825 */ /* 0x001fe200078e0216 */
[----:B------:R-:W-:-:S03]  /*af470*/  PRMT R0, R33, 0x7632, R0 ;  /* 0x0000763221007816 */ /* 0x000fc60000000000 */
[----:B---3--:R-:W-:-:S05]  /*af480*/  IMAD.WIDE R8, R51, 0x2, R20 ;  /* 0x0000000233087825 */ /* 0x008fca00078e0214 */
[----:B------:R0:W-:Y:S01]  /*af490*/  @P5 STG.E.U16 desc[UR8][R8.64], R4 ;  /* 0x0000000408005986 */ /* 0x0001e2000c101508 */
[----:B----4-:R-:W-:Y:S01]  /*af4a0*/  ISETP.LT.AND P5, PT, R59, UR17, !P3 ;  /* 0x000000113b007c0c */ /* 0x010fe2000dfa1270 */
[----:B------:R-:W-:Y:S01]  /*af4b0*/  IMAD.WIDE R28, R51, 0x2, R42 ;  /* 0x00000002331c7825 */ /* 0x000fe200078e022a */
[----:B------:R-:W3:Y:S01]  /*af4c0*/  LDCU UR17, c[0x0][0x398] ;  /* 0x00007300ff1177ac */ /* 0x000ee20008000800 */
[----:B------:R1:W-:Y:S01]  /*af4d0*/  @P2 STG.E.U16 desc[UR8][R12.64], R33 ;  /* 0x000000210c002986 */ /* 0x0003e2000c101508 */
[----:B------:R-:W-:-:S03]  /*af4e0*/  ISETP.LT.AND P2, PT, R60, UR21, !P3 ;  /* 0x000000153c007c0c */ /* 0x000fc6000df41270 */
[----:B------:R4:W-:Y:S01]  /*af4f0*/  @P6 STG.E.U16 desc[UR8][R16.64], R0 ;  /* 0x0000000010006986 */ /* 0x0009e2000c101508 */
[----:B------:R-:W-:Y:S01]  /*af500*/  ISETP.LT.AND P6, PT, R61, UR20, !P3 ;  /* 0x000000143d007c0c */ /* 0x000fe2000dfc1270 */
[----:B------:R-:W-:Y:S02]  /*af510*/  IMAD.WIDE R24, R51, 0x2, R44 ;  /* 0x0000000233187825 */ /* 0x000fe400078e022c */
[----:B------:R-:W-:Y:S01]  /*af520*/  @P4 STG.E.U16 desc[UR8][R28.64], R37 ;  /* 0x000000251c004986 */ /* 0x000fe2000c101508 */
[----:B0-----:R-:W-:Y:S02]  /*af530*/  PRMT R9, R37, 0x7632, R9 ;  /* 0x0000763225097816 */ /* 0x001fe40000000009 */
[----:B------:R-:W-:Y:S01]  /*af540*/  ISETP.LT.AND P4, PT, R11, UR13, !P1 ;  /* 0x0000000d0b007c0c */ /* 0x000fe2000cf81270 */
[----:B-1----:R-:W-:Y:S01]  /*af550*/  VIADD R13, R51, UR6 ;  /* 0x00000006330d7c36 */ /* 0x002fe20008000000 */
[----:B------:R-:W-:Y:S01]  /*af560*/  PRMT R4, R5, 0x7632, R4 ;  /* 0x0000763205047816 */ /* 0x000fe20000000004 */
[----:B------:R0:W-:Y:S01]  /*af570*/  @P5 STG.E.U16 desc[UR8][R24.64], R9 ;  /* 0x0000000918005986 */ /* 0x0001e2000c101508 */
[----:B----4-:R-:W-:Y:S01]  /*af580*/  IMAD.WIDE R16, R51, 0x2, R48 ;  /* 0x0000000233107825 */ /* 0x010fe200078e0230 */
[----:B------:R-:W-:Y:S01]  /*af590*/  ISETP.LT.AND P3, PT, R15, UR5, !P1 ;  /* 0x000000050f007c0c */ /* 0x000fe2000cf61270 */
[----:B------:R-:W1:Y:S02]  /*af5a0*/  LDCU UR13, c[0x0][0x398] ;  /* 0x00007300ff0d77ac */ /* 0x000e640008000800 */
[----:B------:R-:W-:Y:S01]  /*af5b0*/  IMAD.WIDE R32, R13, 0x2, R2 ;  /* 0x000000020d207825 */ /* 0x000fe200078e0202 */
[----:B------:R-:W4:Y:S03]  /*af5c0*/  LDCU UR6, c[0x0][0x398] ;  /* 0x00007300ff0677ac */ /* 0x000f260008000800 */
[----:B0-----:R-:W-:Y:S01]  /*af5d0*/  IMAD.WIDE R8, R51, 0x2, R46 ;  /* 0x0000000233087825 */ /* 0x001fe200078e022e */
[----:B------:R-:W-:Y:S01]  /*af5e0*/  PRMT R12, R10, 0x7632, R12 ;  /* 0x000076320a0c7816 */ /* 0x000fe2000000000c */
[----:B------:R-:W0:Y:S03]  /*af5f0*/  LDCU UR5, c[0x0][0x3b8] ;  /* 0x00007700ff0577ac */ /* 0x000e260008000800 */
[----:B------:R-:W-:Y:S04]  /*af600*/  @P6 STG.E.U16 desc[UR8][R8.64], R5 ;  /* 0x0000000508006986 */ /* 0x000fe8000c101508 */
[----:B------:R0:W-:Y:S04]  /*af610*/  @P2 STG.E.U16 desc[UR8][R16.64], R4 ;  /* 0x0000000410002986 */ /* 0x0001e8000c101508 */
[----:B------:R-:W-:Y:S01]  /*af620*/  @P4 STG.E.U16 desc[UR8][R32.64], R10 ;  /* 0x0000000a20004986 */ /* 0x000fe2000c101508 */
[----:B--2---:R-:W-:Y:S01]  /*af630*/  ISETP.LT.AND P4, PT, R19, UR14, !P1 ;  /* 0x0000000e13007c0c */ /* 0x004fe2000cf81270 */
[----:B------:R-:W-:Y:S01]  /*af640*/  IMAD.WIDE R24, R13, 0x2, R20 ;  /* 0x000000020d187825 */ /* 0x000fe200078e0214 */
[----:B------:R-:W-:Y:S01]  /*af650*/  ISETP.LT.AND P5, PT, R27, UR12, !P1 ;  /* 0x0000000c1b007c0c */ /* 0x000fe2000cfa1270 */
[----:B------:R-:W2:Y:S02]  /*af660*/  LDCU UR14, c[0x0][0x398] ;  /* 0x00007300ff0e77ac */ /* 0x000ea40008000800 */
[----:B------:R-:W-:Y:S01]  /*af670*/  VIADD R0, R35, 0x3d ;  /* 0x0000003d23007836 */ /* 0x000fe20000000000 */
[----:B------:R-:W-:Y:S01]  /*af680*/  ISETP.LT.AND P6, PT, R31, UR15, !P1 ;  /* 0x0000000f1f007c0c */ /* 0x000fe2000cfc1270 */
[----:B------:R2:W-:Y:S01]  /*af690*/  @P3 STG.E.U16 desc[UR8][R24.64], R12 ;  /* 0x0000000c18003986 */ /* 0x0005e2000c101508 */
[----:B0-----:R-:W-:Y:S01]  /*af6a0*/  IMAD.WIDE R4, R13, 0x2, R22 ;  /* 0x000000020d047825 */ /* 0x001fe200078e0216 */
[----:B------:R-:W-:Y:S01]  /*af6b0*/  ISETP.LT.AND P3, PT, R59, UR16, !P1 ;  /* 0x000000103b007c0c */ /* 0x000fe2000cf61270 */
[----:B------:R-:W0:Y:S01]  /*af6c0*/  LDCU UR12, c[0x0][0x398] ;  /* 0x00007300ff0c77ac */ /* 0x000e220008000800 */
[----:B------:R-:W-:Y:S01]  /*af6d0*/  ISETP.GE.AND P2, PT, R0, UR11, PT ;  /* 0x0000000b00007c0c */ /* 0x000fe2000bf46270 */
[----:B------:R-:W-:Y:S01]  /*af6e0*/  IMAD.WIDE R8, R13, 0x2, R40 ;  /* 0x000000020d087825 */ /* 0x000fe200078e0228 */
[----:B------:R-:W-:Y:S01]  /*af6f0*/  PRMT R0, R14, 0x7632, R0 ;  /* 0x000076320e007816 */ /* 0x000fe20000000000 */
[----:B------:R-:W-:Y:S01]  /*af700*/  @P4 STG.E.U16 desc[UR8][R4.64], R14 ;  /* 0x0000000e04004986 */ /* 0x000fe2000c101508 */
[----:B------:R-:W0:Y:S01]  /*af710*/  LDCU UR11, c[0x0][0x398] ;  /* 0x00007300ff0b77ac */ /* 0x000e220008000800 */
[----:B-1----:R-:W-:Y:S01]  /*af720*/  ISETP.LT.AND P4, PT, R61, UR13, !P1 ;  /* 0x0000000d3d007c0c */ /* 0x002fe2000cf81270 */
[C---:B------:R-:W-:Y:S01]  /*af730*/  IMAD.WIDE R16, R13.reuse, 0x2, R42 ;  /* 0x000000020d107825 */ /* 0x040fe200078e022a */
[----:B----4-:R-:W-:Y:S01]  /*af740*/  ISETP.LT.AND P1, PT, R60, UR6, !P1 ;  /* 0x000000063c007c0c */ /* 0x010fe2000cf21270 */
[----:B------:R1:W-:Y:S01]  /*af750*/  @P5 STG.E.U16 desc[UR8][R8.64], R0 ;  /* 0x0000000008005986 */ /* 0x0003e2000c101508 */
[----:B------:R-:W4:Y:S01]  /*af760*/  LDCU UR13, c[0x0][0x398] ;  /* 0x00007300ff0d77ac */ /* 0x000f220008000800 */
[----:B--2---:R-:W-:Y:S01]  /*af770*/  IMAD.WIDE R24, R13, 0x2, R44 ;  /* 0x000000020d187825 */ /* 0x004fe200078e022c */
[----:B---3--:R-:W-:Y:S01]  /*af780*/  ISETP.LT.AND P5, PT, R11, UR17, !P2 ;  /* 0x000000110b007c0c */ /* 0x008fe2000d7a1270 */
[----:B------:R2:W-:Y:S01]  /*af790*/  @P6 STG.E.U16 desc[UR8][R16.64], R18 ;  /* 0x0000001210006986 */ /* 0x0005e2000c101508 */
[----:B------:R-:W3:Y:S01]  /*af7a0*/  LDCU UR6, c[0x0][0x398] ;  /* 0x00007300ff0677ac */ /* 0x000ee20008000800 */
[----:B------:R-:W-:Y:S01]  /*af7b0*/  IMAD.WIDE R28, R13, 0x2, R46 ;  /* 0x000000020d1c7825 */ /* 0x000fe200078e022e */
[----:B------:R-:W0:Y:S01]  /*af7c0*/  LDCU UR15, c[0x0][0x398] ;  /* 0x00007300ff0f77ac */ /* 0x000e220008000800 */
[----:B-1----:R-:W-:-:S02]  /*af7d0*/  PRMT R9, R18, 0x7632, R9 ;  /* 0x0000763212097816 */ /* 0x002fc40000000009 */
[----:B------:R-:W-:Y:S01]  /*af7e0*/  VIADD R5, R13, UR5 ;  /* 0x000000050d057c36 */ /* 0x000fe20008000000 */
[----:B------:R-:W-:Y:S01]  /*af7f0*/  PRMT R4, R26, 0x7632, R4 ;  /* 0x000076321a047816 */ /* 0x000fe20000000004 */
[----:B------:R-:W-:Y:S01]  /*af800*/  VIADD R0, R35, 0x3e ;  /* 0x0000003e23007836 */ /* 0x000fe20000000000 */
[----:B------:R-:W1:Y:S01]  /*af810*/  LDCU UR16, c[0x0][0x398] ;  /* 0x00007300ff1077ac */ /* 0x000e620008000800 */
[----:B------:R0:W-:Y:S01]  /*af820*/  @P3 STG.E.U16 desc[UR8][R24.64], R9 ;  /* 0x0000000918003986 */ /* 0x0001e2000c101508 */
[----:B------:R-:W-:Y:S02]  /*af830*/  ISETP.LT.AND P3, PT, R15, UR14, !P2 ;  /* 0x0000000e0f007c0c */ /* 0x000fe4000d761270 */
[----:B----4-:R-:W-:Y:S01]  /*af840*/  ISETP.LT.AND P6, PT, R31, UR13, !P2 ;  /* 0x0000000d1f007c0c */ /* 0x010fe2000d7c1270 */
[----:B------:R-:W-:Y:S01]  /*af850*/  @P4 STG.E.U16 desc[UR8][R28.64], R26 ;  /* 0x0000001a1c004986 */ /* 0x000fe2000c101508 */
[----:B--2---:R-:W-:Y:S01]  /*af860*/  IMAD.WIDE R16, R5, 0x2, R20 ;  /* 0x0000000205107825 */ /* 0x004fe200078e0214 */
[----:B------:R-:W2:Y:S02]  /*af870*/  LDCU UR5, c[0x0][0x3b8] ;  /* 0x00007700ff0577ac */ /* 0x000ea40008000800 */
[----:B------:R-:W4:Y:S01]  /*af880*/  LDL.LU R35, [R1+0x3f94] ;  /* 0x003f940001237983 */ /* 0x000f220000300800 */
[----:B0-----:R-:W-:-:S04]  /*af890*/  IMAD.WIDE R8, R13, 0x2, R48 ;  /* 0x000000020d087825 */ /* 0x001fc800078e0230 */
[----:B------:R-:W-:Y:S01]  /*af8a0*/  IMAD.WIDE R12, R5, 0x2, R2 ;  /* 0x00000002050c7825 */ /* 0x000fe200078e0202 */
[----:B------:R0:W-:Y:S01]  /*af8b0*/  @P1 STG.E.U16 desc[UR8][R8.64], R4 ;  /* 0x0000000408001986 */ /* 0x0001e2000c101508 */
[----:B------:R-:W-:Y:S01]  /*af8c0*/  ISETP.GE.AND P1, PT, R0, UR7, PT ;  /* 0x0000000700007c0c */ /* 0x000fe2000bf26270 */
[----:B------:R-:W1:Y:S01]  /*af8d0*/  LDCU UR7, c[0x0][0x398] ;  /* 0x00007300ff0777ac */ /* 0x000e620008000800 */
[----:B------:R-:W-:Y:S01]  /*af8e0*/  ISETP.LT.AND P4, PT, R19, UR11, !P2 ;  /* 0x0000000b13007c0c */ /* 0x000fe2000d781270 */
[----:B------:R2:W-:Y:S01]  /*af8f0*/  @P5 STG.E.U16 desc[UR8][R12.64], R30 ;  /* 0x0000001e0c005986 */ /* 0x0005e2000c101508 */
[----:B------:R-:W-:Y:S01]  /*af900*/  ISETP.LT.AND P5, PT, R27, UR12, !P2 ;  /* 0x0000000c1b007c0c */ /* 0x000fe2000d7a1270 */
[----:B------:R-:W-:Y:S01]  /*af910*/  IMAD.WIDE R24, R5, 0x2, R22 ;  /* 0x0000000205187825 */ /* 0x000fe200078e0216 */
[----:B0-----:R-:W-:Y:S01]  /*af920*/  PRMT R9, R30, 0x7632, R9 ;  /* 0x000076321e097816 */ /* 0x001fe20000000009 */
[----:B------:R-:W0:Y:S01]  /*af930*/  LDCU UR12, c[0x0][0x398] ;  /* 0x00007300ff0c77ac */ /* 0x000e220008000800 */
[----:B------:R-:W-:-:S03]  /*af940*/  PRMT R4, R34, 0x7632, R4 ;  /* 0x0000763222047816 */ /* 0x000fc60000000004 */
[----:B------:R1:W-:Y:S01]  /*af950*/  @P3 STG.E.U16 desc[UR8][R16.64], R9 ;  /* 0x0000000910003986 */ /* 0x0003e2000c101508 */
[C---:B--2---:R-:W-:Y:S01]  /*af960*/  IMAD.WIDE R12, R5.reuse, 0x2, R42 ;  /* 0x00000002050c7825 */ /* 0x044fe200078e022a */
[----:B------:R-:W-:Y:S01]  /*af970*/  PRMT R0, R38, 0x7632, R0 ;  /* 0x0000763226007816 */ /* 0x000fe20000000000 */
[----:B------:R-:W2:Y:S01]  /*af980*/  LDCU UR11, c[0x0][0x398] ;  /* 0x00007300ff0b77ac */ /* 0x000ea20008000800 */
[----:B------:R0:W-:Y:S01]  /*af990*/  @P4 STG.E.U16 desc[UR8][R24.64], R34 ;  /* 0x0000002218004986 */ /* 0x0001e2000c101508 */
[----:B-1----:R-:W-:-:S05]  /*af9a0*/  IMAD.WIDE R8, R5, 0x2, R40 ;  /* 0x0000000205087825 */ /* 0x002fca00078e0228 */
[----:B------:R1:W-:Y:S01]  /*af9b0*/  @P5 STG.E.U16 desc[UR8][R8.64], R4 ;  /* 0x0000000408005986 */ /* 0x0003e2000c101508 */
[----:B------:R-:W-:-:S03]  /*af9c0*/  ISETP.LT.AND P5, PT, R11, UR10, !P0 ;  /* 0x0000000a0b007c0c */ /* 0x000fc6000c7a1270 */
[----:B------:R1:W-:Y:S01]  /*af9d0*/  @P6 STG.E.U16 desc[UR8][R12.64], R38 ;  /* 0x000000260c006986 */ /* 0x0003e2000c101508 */
[----:B------:R-:W-:Y:S02]  /*af9e0*/  ISETP.LT.AND P6, PT, R11, UR7, !P1 ;  /* 0x000000070b007c0c */ /* 0x000fe4000cfc1270 */
[----:B---3--:R-:W-:Y:S01]  /*af9f0*/  ISETP.LT.AND P3, PT, R59, UR6, !P2 ;  /* 0x000000063b007c0c */ /* 0x008fe2000d761270 */
[----:B------:R-:W3:Y:S01]  /*afa00*/  LDL.LU R11, [R1+0x3f90] ;  /* 0x003f9000010b7983 */ /* 0x000ee20000300800 */
[----:B------:R-:W2:Y:S01]  /*afa10*/  LDCU UR6, c[0x0][0x398] ;  /* 0x00007300ff0677ac */ /* 0x000ea20008000800 */
[----:B------:R-:W-:Y:S01]  /*afa20*/  ISETP.LT.AND P4, PT, R61, UR15, !P2 ;  /* 0x0000000f3d007c0c */ /* 0x000fe2000d781270 */
[C---:B------:R-:W-:Y:S01]  /*afa30*/  IMAD.WIDE R16, R5.reuse, 0x2, R44 ;  /* 0x0000000205107825 */ /* 0x040fe200078e022c */
[----:B------:R-:W-:Y:S01]  /*afa40*/  PRMT R10, R6, 0x7632, R10 ;  /* 0x00007632060a7816 */ /* 0x000fe2000000000a */
[----:B------:R-:W3:Y:S02]  /*afa50*/  LDCU UR7, c[0x0][0x398] ;  /* 0x00007300ff0777ac */ /* 0x000ee40008000800 */
[----:B0-----:R-:W-:-:S05]  /*afa60*/  IMAD.WIDE R24, R5, 0x2, R46 ;  /* 0x0000000205187825 */ /* 0x001fca00078e022e */
[----:B------:R0:W-:Y:S01]  /*afa70*/  @P3 STG.E.U16 desc[UR8][R16.64], R0 ;  /* 0x0000000010003986 */ /* 0x0001e2000c101508 */
[----:B------:R-:W-:Y:S01]  /*afa80*/  ISETP.LT.AND P3, PT, R15, UR4, !P0 ;  /* 0x000000040f007c0c */ /* 0x000fe2000c761270 */
[C---:B------:R-:W-:Y:S01]  /*afa90*/  VIADD R29, R5.reuse, UR5 ;  /* 0x00000005051d7c36 */ /* 0x040fe20008000000 */
[----:B------:R-:W-:Y:S01]  /*afaa0*/  ISETP.LT.AND P2, PT, R60, UR16, !P2 ;  /* 0x000000103c007c0c */ /* 0x000fe2000d741270 */
[----:B------:R0:W-:Y:S01]  /*afab0*/  @P4 STG.E.U16 desc[UR8][R24.64], R6 ;  /* 0x0000000618004986 */ /* 0x0001e2000c101508 */
[----:B-1----:R-:W-:Y:S01]  /*afac0*/  IMAD.WIDE R4, R5, 0x2, R48 ;  /* 0x0000000205047825 */ /* 0x002fe200078e0230 */
[----:B------:R-:W1:Y:S01]  /*afad0*/  LDCU UR4, c[0x0][0x398] ;  /* 0x00007300ff0477ac */ /* 0x000e620008000800 */
[----:B--2---:R-:W-:Y:S02]  /*afae0*/  ISETP.LT.AND P4, PT, R15, UR6, !P1 ;  /* 0x000000060f007c0c */ /* 0x004fe4000cf81270 */
[----:B------:R-:W2:Y:S01]  /*afaf0*/  LDL.LU R15, [R1+0x3f8c] ;  /* 0x003f8c00010f7983 */ /* 0x000ea20000300800 */
[----:B------:R-:W-:Y:S01]  /*afb00*/  IMAD.WIDE R8, R29, 0x2, R2 ;  /* 0x000000021d087825 */ /* 0x000fe200078e0202 */
[----:B------:R-:W1:Y:S05]  /*afb10*/  LDCU UR5, c[0x0][0x398] ;  /* 0x00007300ff0577ac */ /* 0x000e6a0008000800 */
[----:B------:R1:W-:Y:S01]  /*afb20*/  @P2 STG.E.U16 desc[UR8][R4.64], R10 ;  /* 0x0000000a04002986 */ /* 0x0003e2000c101508 */
[----:B------:R-:W-:Y:S01]  /*afb30*/  ISETP.LT.AND P2, PT, R19, UR12, !P0 ;  /* 0x0000000c13007c0c */ /* 0x000fe2000c741270 */
[----:B------:R-:W-:-:S04]  /*afb40*/  IMAD.WIDE R12, R29, 0x2, R20 ;  /* 0x000000021d0c7825 */ /* 0x000fc800078e0214 */
[----:B0-----:R-:W-:Y:S01]  /*afb50*/  IMAD.WIDE R16, R29, 0x2, R22 ;  /* 0x000000021d107825 */ /* 0x001fe200078e0216 */
[----:B---3--:R0:W-:Y:S01]  /*afb60*/  @P6 STG.E.U16 desc[UR8][R8.64], R11 ;  /* 0x0000000b08006986 */ /* 0x0081e2000c101508 */
[----:B------:R-:W-:-:S03]  /*afb70*/  ISETP.LT.AND P6, PT, R19, UR11, !P1 ;  /* 0x0000000b13007c0c */ /* 0x000fc6000cfc1270 */
[----:B------:R-:W3:Y:S01]  /*afb80*/  LDL.LU R19, [R1+0x3f88] ;  /* 0x003f880001137983 */ /* 0x000ee20000300800 */
[----:B------:R-:W-:-:S05]  /*afb90*/  PRMT R6, R11, 0x7632, R6 ;  /* 0x000076320b067816 */ /* 0x000fca0000000006 */
[----:B------:R-:W-:Y:S01]  /*afba0*/  @P4 STG.E.U16 desc[UR8][R12.64], R6 ;  /* 0x000000060c004986 */ /* 0x000fe2000c101508 */
[----:B-1----:R-:W-:Y:S01]  /*afbb0*/  ISETP.LT.AND P4, PT, R27, UR4, !P1 ;  /* 0x000000041b007c0c */ /* 0x002fe2000cf81270 */
[----:B------:R-:W-:Y:S01]  /*afbc0*/  IMAD.WIDE R4, R29, 0x2, R40 ;  /* 0x000000021d047825 */ /* 0x000fe200078e0228 */
[----:B------:R-:W1:Y:S01]  /*afbd0*/  LDCU UR4, c[0x0][0x398] ;  /* 0x00007300ff0477ac */ /* 0x000e620008000800 */
[----:B--2---:R-:W-:Y:S01]  /*afbe0*/  @P6 STG.E.U16 desc[UR8][R16.64], R15 ;  /* 0x0000000f10006986 */ /* 0x004fe2000c101508 */
[----:B------:R-:W-:-:S03]  /*afbf0*/  ISETP.LT.AND P6, PT, R27, UR7, !P0 ;  /* 0x000000071b007c0c */ /* 0x000fc6000c7c1270 */
[----:B------:R-:W2:Y:S01]  /*afc00*/  LDL.LU R27, [R1+0x3f84] ;  /* 0x003f8400011b7983 */ /* 0x000ea20000300800 */
[----:B------:R-:W-:-:S05]  /*afc10*/  PRMT R0, R15, 0x7632, R0 ;  /* 0x000076320f007816 */ /* 0x000fca0000000000 */
[----:B------:R1:W-:Y:S01]  /*afc20*/  @P4 STG.E.U16 desc[UR8][R4.64], R0 ;  /* 0x0000000004004986 */ /* 0x0003e2000c101508 */
[----:B------:R-:W-:Y:S01]  /*afc30*/  ISETP.LT.AND P4, PT, R31, UR5, !P1 ;  /* 0x000000051f007c0c */ /* 0x000fe2000cf81270 */
[C---:B0-----:R-:W-:Y:S01]  /*afc40*/  IMAD.WIDE R8, R29.reuse, 0x2, R42 ;  /* 0x000000021d087825 */ /* 0x041fe200078e022a */
[----:B------:R-:W0:Y:S03]  /*afc50*/  LDCU UR5, c[0x0][0x398] ;  /* 0x00007300ff0577ac */ /* 0x000e260008000800 */
[----:B------:R-:W-:-:S08]  /*afc60*/  IMAD.WIDE R10, R29, 0x2, R44 ;  /* 0x000000021d0a7825 */ /* 0x000fd000078e022c */
[----:B---3--:R-:W-:Y:S01]  /*afc70*/  @P4 STG.E.U16 desc[UR8][R8.64], R19 ;  /* 0x0000001308004986 */ /* 0x008fe2000c101508 */
[----:B-1----:R-:W-:Y:S01]  /*afc80*/  ISETP.LT.AND P4, PT, R59, UR4, !P1 ;  /* 0x000000043b007c0c */ /* 0x002fe2000cf81270 */
[----:B------:R-:W1:Y:S01]  /*afc90*/  LDCU UR4, c[0x0][0x398] ;  /* 0x00007300ff0477ac */ /* 0x000e620008000800 */
[----:B------:R-:W-:-:S11]  /*afca0*/  PRMT R5, R19, 0x7632, R5 ;  /* 0x0000763213057816 */ /* 0x000fd60000000005 */
[----:B------:R3:W-:Y:S01]  /*afcb0*/  @P4 STG.E.U16 desc[UR8][R10.64], R5 ;  /* 0x000000050a004986 */ /* 0x0007e2000c101508 */
[----:B0-----:R-:W-:Y:S01]  /*afcc0*/  ISETP.LT.AND P4, PT, R61, UR5, !P1 ;  /* 0x000000053d007c0c */ /* 0x001fe2000cf81270 */
[----:B------:R-:W0:Y:S01]  /*afcd0*/  LDCU UR5, c[0x0][0x398] ;  /* 0x00007300ff0577ac */ /* 0x000e220008000800 */
[----:B---3--:R-:W-:-:S11]  /*afce0*/  IMAD.WIDE R4, R29, 0x2, R46 ;  /* 0x000000021d047825 */ /* 0x008fd600078e022e */
[----:B--2---:R-:W-:Y:S01]  /*afcf0*/  @P4 STG.E.U16 desc[UR8][R4.64], R27 ;  /* 0x0000001b04004986 */ /* 0x004fe2000c101508 */
[----:B-1----:R-:W-:Y:S01]  /*afd00*/  ISETP.LT.AND P4, PT, R31, UR4, !P0 ;  /* 0x000000041f007c0c */ /* 0x002fe2000c781270 */
[----:B------:R-:W1:Y:S02]  /*afd10*/  LDCU UR4, c[0x0][0x398] ;  /* 0x00007300ff0477ac */ /* 0x000e640008000800 */
[----:B------:R-:W2:Y:S01]  /*afd20*/  LDL.LU R31, [R1+0x3f80] ;  /* 0x003f8000011f7983 */ /* 0x000ea20000300800 */
[----:B------:R-:W-:Y:S01]  /*afd30*/  PRMT R0, R27, 0x7632, R0 ;  /* 0x000076321b007816 */ /* 0x000fe20000000000 */
[----:B------:R-:W-:Y:S01]  /*afd40*/  IMAD.WIDE R8, R29, 0x2, R48 ;  /* 0x000000021d087825 */ /* 0x000fe200078e0230 */
[----:B-1----:R-:W-:Y:S01]  /*afd50*/  ISETP.LT.AND P1, PT, R60, UR4, !P1 ;  /* 0x000000043c007c0c */ /* 0x002fe2000cf21270 */
[----:B------:R-:W1:-:S12]  /*afd60*/  LDCU UR4, c[0x0][0x3b8] ;  /* 0x00007700ff0477ac */ /* 0x000e580008000800 */
[----:B------:R4:W-:Y:S01]  /*afd70*/  @P1 STG.E.U16 desc[UR8][R8.64], R0 ;  /* 0x0000000008001986 */ /* 0x0009e2000c101508 */
[----:B0-----:R-:W-:Y:S01]  /*afd80*/  ISETP.LT.AND P1, PT, R59, UR5, !P0 ;  /* 0x000000053b007c0c */ /* 0x001fe2000c721270 */
[----:B------:R-:W0:Y:S01]  /*afd90*/  LDCU UR5, c[0x0][0x398] ;  /* 0x00007300ff0577ac */ /* 0x000e220008000800 */
[----:B-1----:R-:W-:Y:S01]  /*afda0*/  VIADD R29, R29, UR4 ;  /* 0x000000041d1d7c36 */ /* 0x002fe20008000000 */
[----:B------:R-:W1:Y:S03]  /*afdb0*/  LDCU UR4, c[0x0][0x398] ;  /* 0x00007300ff0477ac */ /* 0x000e660008000800 */
[----:B------:R-:W-:Y:S01]  /*afdc0*/  IMAD.WIDE R2, R29, 0x2, R2 ;  /* 0x000000021d027825 */ /* 0x000fe200078e0202 */
[----:B----4-:R-:W-:-:S03]  /*afdd0*/  PRMT R0, R35, 0x7632, R0 ;  /* 0x0000763223007816 */ /* 0x010fc60000000000 */
[----:B------:R-:W-:-:S04]  /*afde0*/  IMAD.WIDE R20, R29, 0x2, R20 ;  /* 0x000000021d147825 */ /* 0x000fc800078e0214 */
[----:B------:R-:W-:-:S04]  /*afdf0*/  IMAD.WIDE R22, R29, 0x2, R22 ;  /* 0x000000021d167825 */ /* 0x000fc800078e0216 */
[----:B------:R-:W-:-:S04]  /*afe00*/  IMAD.WIDE R40, R29, 0x2, R40 ;  /* 0x000000021d287825 */ /* 0x000fc800078e0228 */
[----:B------:R-:W-:-:S04]  /*afe10*/  IMAD.WIDE R42, R29, 0x2, R42 ;  /* 0x000000021d2a7825 */ /* 0x000fc800078e022a */
[----:B------:R-:W-:-:S04]  /*afe20*/  IMAD.WIDE R44, R29, 0x2, R44 ;  /* 0x000000021d2c7825 */ /* 0x000fc800078e022c */
[----:B------:R-:W-:-:S04]  /*afe30*/  IMAD.WIDE R46, R29, 0x2, R46 ;  /* 0x000000021d2e7825 */ /* 0x000fc800078e022e */
[----:B------:R-:W-:Y:S01]  /*afe40*/  IMAD.WIDE R48, R29, 0x2, R48 ;  /* 0x000000021d307825 */ /* 0x000fe200078e0230 */
[----:B--2---:R2:W-:Y:S01]  /*afe50*/  @P5 STG.E.U16 desc[UR8][R2.64], R31 ;  /* 0x0000001f02005986 */ /* 0x0045e2000c101508 */
[----:B0-----:R-:W-:Y:S02]  /*afe60*/  ISETP.LT.AND P5, PT, R61, UR5, !P0 ;  /* 0x000000053d007c0c */ /* 0x001fe4000c7a1270 */
[----:B-1----:R-:W-:Y:S02]  /*afe70*/  ISETP.LT.AND P0, PT, R60, UR4, !P0 ;  /* 0x000000043c007c0c */ /* 0x002fe4000c701270 */
[----:B------:R-:W-:-:S05]  /*afe80*/  PRMT R10, R31, 0x7632, R10 ;  /* 0x000076321f0a7816 */ /* 0x000fca000000000a */
[----:B------:R0:W-:Y:S01]  /*afe90*/  @P3 STG.E.U16 desc[UR8][R20.64], R10 ;  /* 0x0000000a14003986 */ /* 0x0001e2000c101508 */
[----:B--2---:R-:W-:-:S03]  /*afea0*/  PRMT R2, R39, 0x7632, R2 ;  /* 0x0000763227027816 */ /* 0x004fc60000000002 */
[----:B------:R0:W-:Y:S04]  /*afeb0*/  @P2 STG.E.U16 desc[UR8][R22.64], R35 ;  /* 0x0000002316002986 */ /* 0x0001e8000c101508 */
[----:B------:R0:W-:Y:S04]  /*afec0*/  @P6 STG.E.U16 desc[UR8][R40.64], R0 ;  /* 0x0000000028006986 */ /* 0x0001e8000c101508 */
[----:B------:R0:W-:Y:S04]  /*afed0*/  @P4 STG.E.U16 desc[UR8][R42.64], R39 ;  /* 0x000000272a004986 */ /* 0x0001e8000c101508 */
[----:B------:R0:W-:Y:S04]  /*afee0*/  @P1 STG.E.U16 desc[UR8][R44.64], R2 ;  /* 0x000000022c001986 */ /* 0x0001e8000c101508 */
[----:B------:R0:W-:Y:S01]  /*afef0*/  @P5 STG.E.U16 desc[UR8][R46.64], R7 ;  /* 0x000000072e005986 */ /* 0x0001e2000c101508 */
[----:B------:R-:W-:Y:S05]  /*aff00*/  @!P0 EXIT ;  /* 0x000000000000894d */ /* 0x000fea0003800000 */
[----:B------:R-:W-:-:S05]  /*aff10*/  PRMT R24, R7, 0x7632, R24 ;  /* 0x0000763207187816 */ /* 0x000fca0000000018 */
[----:B------:R-:W-:Y:S01]  /*aff20*/  STG.E.U16 desc[UR8][R48.64], R24 ;  /* 0x0000001830007986 */ /* 0x000fe2000c101508 */
[----:B------:R-:W-:Y:S05]  /*aff30*/  EXIT ;  /* 0x000000000000794d */ /* 0x000fea0003800000 */
.L_x_2:
[----:B------:R-:W-:-:S00]  /*aff40*/  BRA `(.L_x_2) ;  /* 0xfffffffc00fc7947 */ /* 0x000fc0000383ffff */
[----:B------:R-:W-:-:S00]  /*aff50*/  NOP ;  /* 0x0000000000007918 */ /* 0x000fc00000000000 */
        /* <DEDUP_REMOVED lines=10> */
.L_x_3:


//--------------------- .nv.shared.matmul_kernel  --------------------------
	.section	.nv.shared.matmul_kernel,"aw",@nobits
	.sectionflags	@""
	.align	16
	.zero		1024


//--------------------- .nv.shared.reserved.0     --------------------------
	.section	.nv.shared.reserved.0,"aw",@nobits
	.weak		__nv_reservedSMEM_offset_0_alias
	.size		__nv_reservedSMEM_offset_0_alias, 0, 64
	.other		__nv_reservedSMEM_offset_0_alias,@"STO_CUDA_RESERVED_SHARED STV_DEFAULT"
__nv_reservedSMEM_offset_0_alias:
	.zero		0
	.zero		64


//--------------------- .nv.constant0.matmul_kernel --------------------------
	.section	.nv.constant0.matmul_kernel,"a",@progbits
	.sectionflags	@""
	.align	4
.nv.constant0.matmul_kernel:
	.zero		976


//--------------------- SYMBOLS --------------------------

	.type		.nv.reservedSmem.offset0,@object
	.size		.nv.reservedSmem.offset0,0x4
	.type		.nv.reservedSmem.cap,@object
	.size		.nv.reservedSmem.cap,0x4
